//
// Generated by NVIDIA NVVM Compiler
//
// Compiler Build ID: CL-36424714
// Cuda compilation tools, release 13.0, V13.0.88
// Based on NVVM 20.0.0
//

.version 9.0
.target sm_100
.address_size 64

	// .globl	_Z21u08_to_f32_3ch_kernelPfPhii

.visible .entry _Z21u08_to_f32_3ch_kernelPfPhii(
	.param .u64 .ptr .align 1 _Z21u08_to_f32_3ch_kernelPfPhii_param_0,
	.param .u64 .ptr .align 1 _Z21u08_to_f32_3ch_kernelPfPhii_param_1,
	.param .u32 _Z21u08_to_f32_3ch_kernelPfPhii_param_2,
	.param .u32 _Z21u08_to_f32_3ch_kernelPfPhii_param_3
)
{
	.reg .pred 	%p<4>;
	.reg .b16 	%rs<4>;
	.reg .b32 	%r<15>;
	.reg .b32 	%f<7>;
	.reg .b64 	%rd<15>;

	ld.param.u64 	%rd1, [_Z21u08_to_f32_3ch_kernelPfPhii_param_0];
	ld.param.u64 	%rd2, [_Z21u08_to_f32_3ch_kernelPfPhii_param_1];
	ld.param.u32 	%r3, [_Z21u08_to_f32_3ch_kernelPfPhii_param_2];
	ld.param.u32 	%r5, [_Z21u08_to_f32_3ch_kernelPfPhii_param_3];
	mov.u32 	%r6, %tid.x;
	mov.u32 	%r7, %tid.y;
	mov.u32 	%r8, %ctaid.x;
	mov.u32 	%r9, %ntid.x;
	mad.lo.s32 	%r1, %r8, %r9, %r6;
	mov.u32 	%r10, %ctaid.y;
	mov.u32 	%r11, %ntid.y;
	mad.lo.s32 	%r12, %r10, %r11, %r7;
	setp.ge.s32 	%p1, %r1, %r3;
	setp.ge.s32 	%p2, %r12, %r5;
	or.pred  	%p3, %p1, %p2;
	@%p3 bra 	$L__BB0_2;
	cvta.to.global.u64 	%rd3, %rd2;
	cvta.to.global.u64 	%rd4, %rd1;
	mad.lo.s32 	%r13, %r3, %r12, %r1;
	cvt.s64.s32 	%rd5, %r13;
	add.s64 	%rd6, %rd3, %rd5;
	ld.global.u8 	%rs1, [%rd6];
	cvt.rn.f32.u16 	%f1, %rs1;
	div.rn.f32 	%f2, %f1, 0f437F0000;
	mul.wide.s32 	%rd7, %r13, 4;
	add.s64 	%rd8, %rd4, %rd7;
	st.global.f32 	[%rd8], %f2;
	mul.lo.s32 	%r14, %r5, %r3;
	cvt.s64.s32 	%rd9, %r14;
	add.s64 	%rd10, %rd6, %rd9;
	ld.global.u8 	%rs2, [%rd10];
	cvt.rn.f32.u16 	%f3, %rs2;
	div.rn.f32 	%f4, %f3, 0f437F0000;
	mul.wide.s32 	%rd11, %r14, 4;
	add.s64 	%rd12, %rd8, %rd11;
	st.global.f32 	[%rd12], %f4;
	add.s64 	%rd13, %rd10, %rd9;
	ld.global.u8 	%rs3, [%rd13];
	cvt.rn.f32.u16 	%f5, %rs3;
	div.rn.f32 	%f6, %f5, 0f437F0000;
	add.s64 	%rd14, %rd12, %rd11;
	st.global.f32 	[%rd14], %f6;
$L__BB0_2:
	ret;

}
	// .globl	_Z21resize_image_1_kernelPfS_
.visible .entry _Z21resize_image_1_kernelPfS_(
	.param .u64 .ptr .align 1 _Z21resize_image_1_kernelPfS__param_0,
	.param .u64 .ptr .align 1 _Z21resize_image_1_kernelPfS__param_1
)
{
	.reg .pred 	%p<4>;
	.reg .b32 	%r<13>;
	.reg .b32 	%f<19>;
	.reg .b64 	%rd<9>;

	ld.param.u64 	%rd1, [_Z21resize_image_1_kernelPfS__param_0];
	ld.param.u64 	%rd2, [_Z21resize_image_1_kernelPfS__param_1];
	mov.u32 	%r3, %tid.x;
	mov.u32 	%r4, %tid.y;
	mov.u32 	%r5, %ctaid.x;
	mov.u32 	%r6, %ntid.x;
	mad.lo.s32 	%r1, %r5, %r6, %r3;
	mov.u32 	%r7, %ctaid.y;
	mov.u32 	%r8, %ntid.y;
	mad.lo.s32 	%r9, %r7, %r8, %r4;
	setp.gt.s32 	%p1, %r1, 607;
	setp.gt.u32 	%p2, %r9, 575;
	or.pred  	%p3, %p1, %p2;
	@%p3 bra 	$L__BB1_2;
	cvta.to.global.u64 	%rd3, %rd2;
	cvta.to.global.u64 	%rd4, %rd1;
	cvt.rn.f32.s32 	%f1, %r1;
	mul.f32 	%f2, %f1, 0f3FA1BD5A;
	cvt.rzi.s32.f32 	%r10, %f2;
	cvt.rn.f32.s32 	%f3, %r10;
	sub.f32 	%f4, %f2, %f3;
	mov.f32 	%f5, 0f3F800000;
	sub.f32 	%f6, %f5, %f4;
	mad.lo.s32 	%r11, %r9, 768, %r10;
	mul.wide.s32 	%rd5, %r11, 4;
	add.s64 	%rd6, %rd3, %rd5;
	ld.global.f32 	%f7, [%rd6];
	ld.global.f32 	%f8, [%rd6+4];
	mul.f32 	%f9, %f4, %f8;
	fma.rn.f32 	%f10, %f6, %f7, %f9;
	mad.lo.s32 	%r12, %r9, 608, %r1;
	mul.wide.s32 	%rd7, %r12, 4;
	add.s64 	%rd8, %rd4, %rd7;
	st.global.f32 	[%rd8], %f10;
	ld.global.f32 	%f11, [%rd6+1769472];
	ld.global.f32 	%f12, [%rd6+1769476];
	mul.f32 	%f13, %f4, %f12;
	fma.rn.f32 	%f14, %f6, %f11, %f13;
	st.global.f32 	[%rd8+1400832], %f14;
	ld.global.f32 	%f15, [%rd6+3538944];
	ld.global.f32 	%f16, [%rd6+3538948];
	mul.f32 	%f17, %f4, %f16;
	fma.rn.f32 	%f18, %f6, %f15, %f17;
	st.global.f32 	[%rd8+2801664], %f18;
$L__BB1_2:
	ret;

}
	// .globl	_Z21resize_image_2_kernelPfS_
.visible .entry _Z21resize_image_2_kernelPfS_(
	.param .u64 .ptr .align 1 _Z21resize_image_2_kernelPfS__param_0,
	.param .u64 .ptr .align 1 _Z21resize_image_2_kernelPfS__param_1
)
{
	.reg .pred 	%p<4>;
	.reg .b32 	%r<13>;
	.reg .b32 	%f<19>;
	.reg .b64 	%rd<9>;

	ld.param.u64 	%rd1, [_Z21resize_image_2_kernelPfS__param_0];
	ld.param.u64 	%rd2, [_Z21resize_image_2_kernelPfS__param_1];
	mov.u32 	%r3, %tid.x;
	mov.u32 	%r4, %tid.y;
	mov.u32 	%r5, %ctaid.x;
	mov.u32 	%r6, %ntid.x;
	mad.lo.s32 	%r1, %r5, %r6, %r3;
	mov.u32 	%r7, %ctaid.y;
	mov.u32 	%r8, %ntid.y;
	mad.lo.s32 	%r9, %r7, %r8, %r4;
	setp.gt.s32 	%p1, %r1, 607;
	setp.gt.u32 	%p2, %r9, 455;
	or.pred  	%p3, %p1, %p2;
	@%p3 bra 	$L__BB2_2;
	cvta.to.global.u64 	%rd3, %rd2;
	cvta.to.global.u64 	%rd4, %rd1;
	cvt.rn.f32.u32 	%f1, %r9;
	mul.f32 	%f2, %f1, 0f3FA1C21A;
	cvt.rzi.s32.f32 	%r10, %f2;
	cvt.rn.f32.s32 	%f3, %r10;
	sub.f32 	%f4, %f2, %f3;
	mov.f32 	%f5, 0f3F800000;
	sub.f32 	%f6, %f5, %f4;
	mad.lo.s32 	%r11, %r10, 608, %r1;
	mul.wide.s32 	%rd5, %r11, 4;
	add.s64 	%rd6, %rd3, %rd5;
	ld.global.f32 	%f7, [%rd6];
	mul.f32 	%f8, %f6, %f7;
	mad.lo.s32 	%r12, %r9, 608, %r1;
	mul.wide.s32 	%rd7, %r12, 4;
	add.s64 	%rd8, %rd4, %rd7;
	st.global.f32 	[%rd8], %f8;
	ld.global.f32 	%f9, [%rd6+2432];
	fma.rn.f32 	%f10, %f4, %f9, %f8;
	st.global.f32 	[%rd8], %f10;
	ld.global.f32 	%f11, [%rd6+1400832];
	mul.f32 	%f12, %f6, %f11;
	st.global.f32 	[%rd8+1108992], %f12;
	ld.global.f32 	%f13, [%rd6+1403264];
	fma.rn.f32 	%f14, %f4, %f13, %f12;
	st.global.f32 	[%rd8+1108992], %f14;
	ld.global.f32 	%f15, [%rd6+2801664];
	mul.f32 	%f16, %f6, %f15;
	st.global.f32 	[%rd8+2217984], %f16;
	ld.global.f32 	%f17, [%rd6+2804096];
	fma.rn.f32 	%f18, %f4, %f17, %f16;
	st.global.f32 	[%rd8+2217984], %f18;
$L__BB2_2:
	ret;

}
	// .globl	_Z17fill_image_kernelPf
.visible .entry _Z17fill_image_kernelPf(
	.param .u64 .ptr .align 1 _Z17fill_image_kernelPf_param_0
)
{
	.reg .pred 	%p<4>;
	.reg .b32 	%r<12>;
	.reg .b64 	%rd<5>;

	ld.param.u64 	%rd1, [_Z17fill_image_kernelPf_param_0];
	mov.u32 	%r3, %tid.x;
	mov.u32 	%r4, %tid.y;
	mov.u32 	%r5, %ctaid.x;
	mov.u32 	%r6, %ntid.x;
	mad.lo.s32 	%r1, %r5, %r6, %r3;
	mov.u32 	%r7, %ctaid.y;
	mov.u32 	%r8, %ntid.y;
	mad.lo.s32 	%r9, %r7, %r8, %r4;
	setp.gt.s32 	%p1, %r1, 607;
	setp.gt.u32 	%p2, %r9, 607;
	or.pred  	%p3, %p1, %p2;
	@%p3 bra 	$L__BB3_2;
	cvta.to.global.u64 	%rd2, %rd1;
	mad.lo.s32 	%r10, %r9, 608, %r1;
	mul.wide.s32 	%rd3, %r10, 4;
	add.s64 	%rd4, %rd2, %rd3;
	mov.b32 	%r11, 1056964608;
	st.global.u32 	[%rd4], %r11;
	st.global.u32 	[%rd4+1478656], %r11;
	st.global.u32 	[%rd4+2957312], %r11;
$L__BB3_2:
	ret;

}
	// .globl	_Z18embed_image_kernelPfS_ii
.visible .entry _Z18embed_image_kernelPfS_ii(
	.param .u64 .ptr .align 1 _Z18embed_image_kernelPfS_ii_param_0,
	.param .u64 .ptr .align 1 _Z18embed_image_kernelPfS_ii_param_1,
	.param .u32 _Z18embed_image_kernelPfS_ii_param_2,
	.param .u32 _Z18embed_image_kernelPfS_ii_param_3
)
{
	.reg .pred 	%p<4>;
	.reg .b32 	%r<16>;
	.reg .b32 	%f<4>;
	.reg .b64 	%rd<9>;

	ld.param.u64 	%rd1, [_Z18embed_image_kernelPfS_ii_param_0];
	ld.param.u64 	%rd2, [_Z18embed_image_kernelPfS_ii_param_1];
	ld.param.u32 	%r3, [_Z18embed_image_kernelPfS_ii_param_2];
	ld.param.u32 	%r4, [_Z18embed_image_kernelPfS_ii_param_3];
	mov.u32 	%r5, %tid.x;
	mov.u32 	%r6, %tid.y;
	mov.u32 	%r7, %ctaid.x;
	mov.u32 	%r8, %ntid.x;
	mad.lo.s32 	%r1, %r7, %r8, %r5;
	mov.u32 	%r9, %ctaid.y;
	mov.u32 	%r10, %ntid.y;
	mad.lo.s32 	%r11, %r9, %r10, %r6;
	setp.gt.s32 	%p1, %r1, 607;
	setp.gt.u32 	%p2, %r11, 455;
	or.pred  	%p3, %p1, %p2;
	@%p3 bra 	$L__BB4_2;
	cvta.to.global.u64 	%rd3, %rd1;
	cvta.to.global.u64 	%rd4, %rd2;
	mad.lo.s32 	%r12, %r11, 608, %r1;
	mul.wide.s32 	%rd5, %r12, 4;
	add.s64 	%rd6, %rd3, %rd5;
	ld.global.f32 	%f1, [%rd6];
	add.s32 	%r13, %r4, %r11;
	add.s32 	%r14, %r3, %r1;
	mad.lo.s32 	%r15, %r13, 608, %r14;
	mul.wide.s32 	%rd7, %r15, 4;
	add.s64 	%rd8, %rd4, %rd7;
	st.global.f32 	[%rd8], %f1;
	ld.global.f32 	%f2, [%rd6+1108992];
	st.global.f32 	[%rd8+1478656], %f2;
	ld.global.f32 	%f3, [%rd6+2217984];
	st.global.f32 	[%rd8+2957312], %f3;
$L__BB4_2:
	ret;

}
	// .globl	_Z11fill_kernelifPfi
.visible .entry _Z11fill_kernelifPfi(
	.param .u32 _Z11fill_kernelifPfi_param_0,
	.param .f32 _Z11fill_kernelifPfi_param_1,
	.param .u64 .ptr .align 1 _Z11fill_kernelifPfi_param_2,
	.param .u32 _Z11fill_kernelifPfi_param_3
)
{
	.reg .pred 	%p<2>;
	.reg .b32 	%r<11>;
	.reg .b32 	%f<2>;
	.reg .b64 	%rd<5>;

	ld.param.u32 	%r3, [_Z11fill_kernelifPfi_param_0];
	ld.param.f32 	%f1, [_Z11fill_kernelifPfi_param_1];
	ld.param.u64 	%rd1, [_Z11fill_kernelifPfi_param_2];
	ld.param.u32 	%r2, [_Z11fill_kernelifPfi_param_3];
	mov.u32 	%r4, %ctaid.x;
	mov.u32 	%r5, %ctaid.y;
	mov.u32 	%r6, %nctaid.x;
	mad.lo.s32 	%r7, %r5, %r6, %r4;
	mov.u32 	%r8, %ntid.x;
	mov.u32 	%r9, %tid.x;
	mad.lo.s32 	%r1, %r7, %r8, %r9;
	setp.ge.s32 	%p1, %r1, %r3;
	@%p1 bra 	$L__BB5_2;
	cvta.to.global.u64 	%rd2, %rd1;
	mul.lo.s32 	%r10, %r2, %r1;
	mul.wide.s32 	%rd3, %r10, 4;
	add.s64 	%rd4, %rd2, %rd3;
	st.global.f32 	[%rd4], %f1;
$L__BB5_2:
	ret;

}
	// .globl	_Z17im2col_gpu_kerneliPKfiiiiiiiPf
.visible .entry _Z17im2col_gpu_kerneliPKfiiiiiiiPf(
	.param .u32 _Z17im2col_gpu_kerneliPKfiiiiiiiPf_param_0,
	.param .u64 .ptr .align 1 _Z17im2col_gpu_kerneliPKfiiiiiiiPf_param_1,
	.param .u32 _Z17im2col_gpu_kerneliPKfiiiiiiiPf_param_2,
	.param .u32 _Z17im2col_gpu_kerneliPKfiiiiiiiPf_param_3,
	.param .u32 _Z17im2col_gpu_kerneliPKfiiiiiiiPf_param_4,
	.param .u32 _Z17im2col_gpu_kerneliPKfiiiiiiiPf_param_5,
	.param .u32 _Z17im2col_gpu_kerneliPKfiiiiiiiPf_param_6,
	.param .u32 _Z17im2col_gpu_kerneliPKfiiiiiiiPf_param_7,
	.param .u32 _Z17im2col_gpu_kerneliPKfiiiiiiiPf_param_8,
	.param .u64 .ptr .align 1 _Z17im2col_gpu_kerneliPKfiiiiiiiPf_param_9
)
{
	.reg .pred 	%p<88>;
	.reg .b32 	%r<96>;
	.reg .b32 	%f<61>;
	.reg .b64 	%rd<91>;

	ld.param.u32 	%r25, [_Z17im2col_gpu_kerneliPKfiiiiiiiPf_param_0];
	ld.param.u64 	%rd28, [_Z17im2col_gpu_kerneliPKfiiiiiiiPf_param_1];
	ld.param.u32 	%r26, [_Z17im2col_gpu_kerneliPKfiiiiiiiPf_param_2];
	ld.param.u32 	%r27, [_Z17im2col_gpu_kerneliPKfiiiiiiiPf_param_3];
	ld.param.u32 	%r28, [_Z17im2col_gpu_kerneliPKfiiiiiiiPf_param_4];
	ld.param.u32 	%r31, [_Z17im2col_gpu_kerneliPKfiiiiiiiPf_param_7];
	ld.param.u32 	%r32, [_Z17im2col_gpu_kerneliPKfiiiiiiiPf_param_8];
	cvta.to.global.u64 	%rd1, %rd28;
	mov.u32 	%r33, %ctaid.x;
	mov.u32 	%r34, %ntid.x;
	mov.u32 	%r35, %tid.x;
	mad.lo.s32 	%r90, %r33, %r34, %r35;
	setp.ge.s32 	%p1, %r90, %r25;
	@%p1 bra 	$L__BB6_47;
	setp.lt.s32 	%p2, %r28, 1;
	mul.lo.s32 	%r2, %r32, %r31;
	@%p2 bra 	$L__BB6_47;
	and.b32  	%r3, %r28, 7;
	and.b32  	%r4, %r28, 3;
	and.b32  	%r5, %r28, 2147483640;
	mul.lo.s32 	%r36, %r28, %r28;
	mul.lo.s32 	%r6, %r36, %r31;
$L__BB6_3:
	ld.param.u64 	%rd81, [_Z17im2col_gpu_kerneliPKfiiiiiiiPf_param_9];
	ld.param.u32 	%r89, [_Z17im2col_gpu_kerneliPKfiiiiiiiPf_param_6];
	ld.param.u32 	%r88, [_Z17im2col_gpu_kerneliPKfiiiiiiiPf_param_5];
	div.s32 	%r38, %r90, %r32;
	mul.lo.s32 	%r39, %r38, %r32;
	sub.s32 	%r40, %r90, %r39;
	div.s32 	%r41, %r38, %r31;
	mul.lo.s32 	%r42, %r41, %r31;
	sub.s32 	%r43, %r38, %r42;
	mul.lo.s32 	%r44, %r43, %r89;
	sub.s32 	%r8, %r44, %r88;
	mul.lo.s32 	%r45, %r40, %r89;
	sub.s32 	%r9, %r45, %r88;
	mad.lo.s32 	%r46, %r6, %r41, %r43;
	mad.lo.s32 	%r47, %r46, %r32, %r40;
	cvta.to.global.u64 	%rd29, %rd81;
	mul.wide.s32 	%rd30, %r47, 4;
	add.s64 	%rd90, %rd29, %rd30;
	mad.lo.s32 	%r48, %r41, %r26, %r8;
	mad.lo.s32 	%r49, %r48, %r27, %r9;
	cvt.s64.s32 	%rd3, %r49;
	mov.b32 	%r91, 0;
$L__BB6_4:
	setp.lt.u32 	%p3, %r28, 8;
	add.s32 	%r11, %r91, %r8;
	mul.lo.s32 	%r12, %r91, %r27;
	mov.b32 	%r94, 0;
	@%p3 bra 	$L__BB6_23;
	mov.b32 	%r92, 0;
$L__BB6_6:
	.pragma "nounroll";
	setp.ge.s32 	%p4, %r11, %r26;
	add.s32 	%r14, %r92, %r9;
	or.b32  	%r52, %r11, %r14;
	setp.lt.s32 	%p5, %r52, 0;
	setp.ge.s32 	%p6, %r14, %r27;
	or.pred  	%p7, %p4, %p6;
	mov.f32 	%f46, 0f00000000;
	or.pred  	%p8, %p7, %p5;
	@%p8 bra 	$L__BB6_8;
	add.s32 	%r53, %r92, %r12;
	cvt.s64.s32 	%rd32, %r53;
	add.s64 	%rd33, %rd32, %rd3;
	shl.b64 	%rd34, %rd33, 2;
	add.s64 	%rd35, %rd1, %rd34;
	ld.global.f32 	%f46, [%rd35];
$L__BB6_8:
	add.s32 	%r54, %r14, 1;
	or.b32  	%r55, %r11, %r54;
	st.global.f32 	[%rd90], %f46;
	setp.lt.s32 	%p10, %r55, 0;
	setp.ge.s32 	%p11, %r54, %r27;
	or.pred  	%p12, %p4, %p11;
	cvt.s64.s32 	%rd36, %r12;
	cvt.s64.s32 	%rd37, %r92;
	add.s64 	%rd38, %rd37, %rd36;
	add.s64 	%rd39, %rd38, %rd3;
	shl.b64 	%rd40, %rd39, 2;
	add.s64 	%rd6, %rd1, %rd40;
	mov.f32 	%f47, 0f00000000;
	or.pred  	%p13, %p12, %p10;
	@%p13 bra 	$L__BB6_10;
	ld.global.f32 	%f47, [%rd6+4];
$L__BB6_10:
	mul.wide.s32 	%rd41, %r2, 4;
	add.s64 	%rd7, %rd90, %rd41;
	add.s32 	%r56, %r14, 2;
	or.b32  	%r57, %r11, %r56;
	st.global.f32 	[%rd7], %f47;
	setp.lt.s32 	%p15, %r57, 0;
	setp.ge.s32 	%p16, %r56, %r27;
	or.pred  	%p17, %p4, %p16;
	mov.f32 	%f48, 0f00000000;
	or.pred  	%p18, %p17, %p15;
	@%p18 bra 	$L__BB6_12;
	ld.global.f32 	%f48, [%rd6+8];
$L__BB6_12:
	mul.wide.s32 	%rd42, %r2, 4;
	add.s64 	%rd8, %rd7, %rd42;
	add.s32 	%r58, %r14, 3;
	or.b32  	%r59, %r11, %r58;
	st.global.f32 	[%rd8], %f48;
	setp.lt.s32 	%p20, %r59, 0;
	setp.ge.s32 	%p21, %r58, %r27;
	or.pred  	%p22, %p4, %p21;
	mov.f32 	%f49, 0f00000000;
	or.pred  	%p23, %p22, %p20;
	@%p23 bra 	$L__BB6_14;
	ld.global.f32 	%f49, [%rd6+12];
$L__BB6_14:
	mul.wide.s32 	%rd43, %r2, 4;
	add.s64 	%rd9, %rd8, %rd43;
	add.s32 	%r60, %r14, 4;
	or.b32  	%r61, %r11, %r60;
	st.global.f32 	[%rd9], %f49;
	setp.lt.s32 	%p25, %r61, 0;
	setp.ge.s32 	%p26, %r60, %r27;
	or.pred  	%p27, %p4, %p26;
	mov.f32 	%f50, 0f00000000;
	or.pred  	%p28, %p27, %p25;
	@%p28 bra 	$L__BB6_16;
	ld.global.f32 	%f50, [%rd6+16];
$L__BB6_16:
	mul.wide.s32 	%rd44, %r2, 4;
	add.s64 	%rd10, %rd9, %rd44;
	add.s32 	%r62, %r14, 5;
	or.b32  	%r63, %r11, %r62;
	st.global.f32 	[%rd10], %f50;
	setp.lt.s32 	%p30, %r63, 0;
	setp.ge.s32 	%p31, %r62, %r27;
	or.pred  	%p32, %p4, %p31;
	mov.f32 	%f51, 0f00000000;
	or.pred  	%p33, %p32, %p30;
	@%p33 bra 	$L__BB6_18;
	ld.global.f32 	%f51, [%rd6+20];
$L__BB6_18:
	mul.wide.s32 	%rd45, %r2, 4;
	add.s64 	%rd11, %rd10, %rd45;
	add.s32 	%r64, %r14, 6;
	or.b32  	%r65, %r11, %r64;
	st.global.f32 	[%rd11], %f51;
	setp.lt.s32 	%p35, %r65, 0;
	setp.ge.s32 	%p36, %r64, %r27;
	or.pred  	%p37, %p4, %p36;
	mov.f32 	%f52, 0f00000000;
	or.pred  	%p38, %p37, %p35;
	@%p38 bra 	$L__BB6_20;
	ld.global.f32 	%f52, [%rd6+24];
$L__BB6_20:
	mul.wide.s32 	%rd46, %r2, 4;
	add.s64 	%rd12, %rd11, %rd46;
	add.s32 	%r66, %r14, 7;
	or.b32  	%r67, %r11, %r66;
	st.global.f32 	[%rd12], %f52;
	setp.lt.s32 	%p40, %r67, 0;
	setp.ge.s32 	%p41, %r66, %r27;
	or.pred  	%p42, %p4, %p41;
	mov.f32 	%f53, 0f00000000;
	or.pred  	%p43, %p42, %p40;
	@%p43 bra 	$L__BB6_22;
	ld.global.f32 	%f53, [%rd6+28];
$L__BB6_22:
	add.s64 	%rd48, %rd12, %rd46;
	st.global.f32 	[%rd48], %f53;
	add.s64 	%rd90, %rd48, %rd46;
	add.s32 	%r92, %r92, 8;
	setp.ne.s32 	%p44, %r92, %r5;
	mov.u32 	%r94, %r5;
	@%p44 bra 	$L__BB6_6;
$L__BB6_23:
	setp.eq.s32 	%p45, %r3, 0;
	@%p45 bra 	$L__BB6_45;
	add.s32 	%r68, %r3, -1;
	setp.lt.u32 	%p46, %r68, 3;
	@%p46 bra 	$L__BB6_34;
	setp.ge.s32 	%p47, %r11, %r26;
	add.s32 	%r17, %r94, %r9;
	or.b32  	%r70, %r11, %r17;
	setp.lt.s32 	%p48, %r70, 0;
	setp.ge.s32 	%p49, %r17, %r27;
	or.pred  	%p50, %p47, %p49;
	mov.f32 	%f54, 0f00000000;
	or.pred  	%p51, %p50, %p48;
	@%p51 bra 	$L__BB6_27;
	add.s32 	%r71, %r94, %r12;
	cvt.s64.s32 	%rd50, %r71;
	add.s64 	%rd51, %rd50, %rd3;
	shl.b64 	%rd52, %rd51, 2;
	add.s64 	%rd53, %rd1, %rd52;
	ld.global.f32 	%f54, [%rd53];
$L__BB6_27:
	add.s32 	%r72, %r17, 1;
	or.b32  	%r73, %r11, %r72;
	st.global.f32 	[%rd90], %f54;
	setp.lt.s32 	%p53, %r73, 0;
	setp.ge.s32 	%p54, %r72, %r27;
	or.pred  	%p55, %p47, %p54;
	cvt.s64.s32 	%rd54, %r12;
	cvt.u64.u32 	%rd55, %r94;
	add.s64 	%rd56, %rd55, %rd54;
	add.s64 	%rd57, %rd56, %rd3;
	shl.b64 	%rd58, %rd57, 2;
	add.s64 	%rd16, %rd1, %rd58;
	mov.f32 	%f55, 0f00000000;
	or.pred  	%p56, %p55, %p53;
	@%p56 bra 	$L__BB6_29;
	ld.global.f32 	%f55, [%rd16+4];
$L__BB6_29:
	mul.wide.s32 	%rd59, %r2, 4;
	add.s64 	%rd17, %rd90, %rd59;
	add.s32 	%r74, %r17, 2;
	or.b32  	%r75, %r11, %r74;
	st.global.f32 	[%rd17], %f55;
	setp.lt.s32 	%p58, %r75, 0;
	setp.ge.s32 	%p59, %r74, %r27;
	or.pred  	%p60, %p47, %p59;
	mov.f32 	%f56, 0f00000000;
	or.pred  	%p61, %p60, %p58;
	@%p61 bra 	$L__BB6_31;
	ld.global.f32 	%f56, [%rd16+8];
$L__BB6_31:
	mul.wide.s32 	%rd60, %r2, 4;
	add.s64 	%rd18, %rd17, %rd60;
	add.s32 	%r76, %r17, 3;
	or.b32  	%r77, %r11, %r76;
	st.global.f32 	[%rd18], %f56;
	setp.lt.s32 	%p63, %r77, 0;
	setp.ge.s32 	%p64, %r76, %r27;
	or.pred  	%p65, %p47, %p64;
	mov.f32 	%f57, 0f00000000;
	or.pred  	%p66, %p65, %p63;
	@%p66 bra 	$L__BB6_33;
	ld.global.f32 	%f57, [%rd16+12];
$L__BB6_33:
	add.s64 	%rd62, %rd18, %rd60;
	st.global.f32 	[%rd62], %f57;
	add.s64 	%rd90, %rd62, %rd60;
	add.s32 	%r94, %r94, 4;
$L__BB6_34:
	setp.eq.s32 	%p67, %r4, 0;
	@%p67 bra 	$L__BB6_45;
	setp.eq.s32 	%p68, %r4, 1;
	@%p68 bra 	$L__BB6_41;
	setp.ge.s32 	%p69, %r11, %r26;
	add.s32 	%r20, %r94, %r9;
	or.b32  	%r78, %r11, %r20;
	setp.lt.s32 	%p70, %r78, 0;
	setp.ge.s32 	%p71, %r20, %r27;
	or.pred  	%p72, %p69, %p71;
	mov.f32 	%f58, 0f00000000;
	or.pred  	%p73, %p72, %p70;
	@%p73 bra 	$L__BB6_38;
	add.s32 	%r79, %r94, %r12;
	cvt.s64.s32 	%rd64, %r79;
	add.s64 	%rd65, %rd64, %rd3;
	shl.b64 	%rd66, %rd65, 2;
	add.s64 	%rd67, %rd1, %rd66;
	ld.global.f32 	%f58, [%rd67];
$L__BB6_38:
	add.s32 	%r80, %r20, 1;
	or.b32  	%r81, %r11, %r80;
	st.global.f32 	[%rd90], %f58;
	setp.lt.s32 	%p75, %r81, 0;
	setp.ge.s32 	%p76, %r80, %r27;
	or.pred  	%p77, %p69, %p76;
	mov.f32 	%f59, 0f00000000;
	or.pred  	%p78, %p77, %p75;
	@%p78 bra 	$L__BB6_40;
	cvt.s64.s32 	%rd68, %r12;
	cvt.s64.s32 	%rd69, %r94;
	add.s64 	%rd70, %rd69, %rd68;
	add.s64 	%rd71, %rd70, %rd3;
	shl.b64 	%rd72, %rd71, 2;
	add.s64 	%rd73, %rd1, %rd72;
	ld.global.f32 	%f59, [%rd73+4];
$L__BB6_40:
	mul.wide.s32 	%rd74, %r2, 4;
	add.s64 	%rd75, %rd90, %rd74;
	st.global.f32 	[%rd75], %f59;
	add.s64 	%rd90, %rd75, %rd74;
	add.s32 	%r94, %r94, 2;
$L__BB6_41:
	and.b32  	%r82, %r28, 1;
	setp.eq.b32 	%p79, %r82, 1;
	not.pred 	%p80, %p79;
	@%p80 bra 	$L__BB6_45;
	setp.ge.s32 	%p81, %r11, %r26;
	add.s32 	%r83, %r94, %r9;
	or.b32  	%r84, %r11, %r83;
	setp.lt.s32 	%p82, %r84, 0;
	setp.ge.s32 	%p83, %r83, %r27;
	or.pred  	%p84, %p81, %p83;
	mov.f32 	%f60, 0f00000000;
	or.pred  	%p85, %p84, %p82;
	@%p85 bra 	$L__BB6_44;
	add.s32 	%r85, %r94, %r12;
	cvt.s64.s32 	%rd76, %r85;
	add.s64 	%rd77, %rd76, %rd3;
	shl.b64 	%rd78, %rd77, 2;
	add.s64 	%rd79, %rd1, %rd78;
	ld.global.f32 	%f60, [%rd79];
$L__BB6_44:
	st.global.f32 	[%rd90], %f60;
	mul.wide.s32 	%rd80, %r2, 4;
	add.s64 	%rd90, %rd90, %rd80;
$L__BB6_45:
	add.s32 	%r91, %r91, 1;
	setp.ne.s32 	%p86, %r91, %r28;
	@%p86 bra 	$L__BB6_4;
	mov.u32 	%r86, %ntid.x;
	mov.u32 	%r87, %nctaid.x;
	mad.lo.s32 	%r90, %r86, %r87, %r90;
	setp.lt.s32 	%p87, %r90, %r25;
	@%p87 bra 	$L__BB6_3;
$L__BB6_47:
	ret;

}
	// .globl	_Z16normalize_kerneliPfS_S_iii
.visible .entry _Z16normalize_kerneliPfS_S_iii(
	.param .u32 _Z16normalize_kerneliPfS_S_iii_param_0,
	.param .u64 .ptr .align 1 _Z16normalize_kerneliPfS_S_iii_param_1,
	.param .u64 .ptr .align 1 _Z16normalize_kerneliPfS_S_iii_param_2,
	.param .u64 .ptr .align 1 _Z16normalize_kerneliPfS_S_iii_param_3,
	.param .u32 _Z16normalize_kerneliPfS_S_iii_param_4,
	.param .u32 _Z16normalize_kerneliPfS_S_iii_param_5,
	.param .u32 _Z16normalize_kerneliPfS_S_iii_param_6
)
{
	.reg .pred 	%p<2>;
	.reg .b32 	%r<13>;
	.reg .b32 	%f<8>;
	.reg .b64 	%rd<12>;

	ld.param.u32 	%r4, [_Z16normalize_kerneliPfS_S_iii_param_0];
	ld.param.u64 	%rd1, [_Z16normalize_kerneliPfS_S_iii_param_1];
	ld.param.u64 	%rd2, [_Z16normalize_kerneliPfS_S_iii_param_2];
	ld.param.u64 	%rd3, [_Z16normalize_kerneliPfS_S_iii_param_3];
	ld.param.u32 	%r2, [_Z16normalize_kerneliPfS_S_iii_param_5];
	ld.param.u32 	%r3, [_Z16normalize_kerneliPfS_S_iii_param_6];
	mov.u32 	%r5, %ctaid.x;
	mov.u32 	%r6, %ctaid.y;
	mov.u32 	%r7, %nctaid.x;
	mad.lo.s32 	%r8, %r6, %r7, %r5;
	mov.u32 	%r9, %ntid.x;
	mov.u32 	%r10, %tid.x;
	mad.lo.s32 	%r1, %r8, %r9, %r10;
	setp.ge.s32 	%p1, %r1, %r4;
	@%p1 bra 	$L__BB7_2;
	cvta.to.global.u64 	%rd4, %rd1;
	cvta.to.global.u64 	%rd5, %rd2;
	cvta.to.global.u64 	%rd6, %rd3;
	div.s32 	%r11, %r1, %r3;
	rem.s32 	%r12, %r11, %r2;
	mul.wide.s32 	%rd7, %r1, 4;
	add.s64 	%rd8, %rd4, %rd7;
	ld.global.f32 	%f1, [%rd8];
	mul.wide.s32 	%rd9, %r12, 4;
	add.s64 	%rd10, %rd5, %rd9;
	ld.global.f32 	%f2, [%rd10];
	sub.f32 	%f3, %f1, %f2;
	add.s64 	%rd11, %rd6, %rd9;
	ld.global.f32 	%f4, [%rd11];
	add.f32 	%f5, %f4, 0f3727C5AC;
	sqrt.rn.f32 	%f6, %f5;
	div.rn.f32 	%f7, %f3, %f6;
	st.global.f32 	[%rd8], %f7;
$L__BB7_2:
	ret;

}
	// .globl	_Z17scale_bias_kernelPfS_ii
.visible .entry _Z17scale_bias_kernelPfS_ii(
	.param .u64 .ptr .align 1 _Z17scale_bias_kernelPfS_ii_param_0,
	.param .u64 .ptr .align 1 _Z17scale_bias_kernelPfS_ii_param_1,
	.param .u32 _Z17scale_bias_kernelPfS_ii_param_2,
	.param .u32 _Z17scale_bias_kernelPfS_ii_param_3
)
{
	.reg .pred 	%p<2>;
	.reg .b32 	%r<11>;
	.reg .b32 	%f<4>;
	.reg .b64 	%rd<9>;

	ld.param.u64 	%rd1, [_Z17scale_bias_kernelPfS_ii_param_0];
	ld.param.u64 	%rd2, [_Z17scale_bias_kernelPfS_ii_param_1];
	ld.param.u32 	%r2, [_Z17scale_bias_kernelPfS_ii_param_2];
	ld.param.u32 	%r3, [_Z17scale_bias_kernelPfS_ii_param_3];
	mov.u32 	%r4, %ctaid.x;
	mov.u32 	%r5, %ntid.x;
	mov.u32 	%r6, %tid.x;
	mad.lo.s32 	%r1, %r4, %r5, %r6;
	setp.ge.s32 	%p1, %r1, %r3;
	@%p1 bra 	$L__BB8_2;
	cvta.to.global.u64 	%rd3, %rd2;
	cvta.to.global.u64 	%rd4, %rd1;
	mov.u32 	%r7, %ctaid.z;
	mov.u32 	%r8, %ctaid.y;
	mul.wide.u32 	%rd5, %r8, 4;
	add.s64 	%rd6, %rd3, %rd5;
	ld.global.f32 	%f1, [%rd6];
	mad.lo.s32 	%r9, %r2, %r7, %r8;
	mad.lo.s32 	%r10, %r9, %r3, %r1;
	mul.wide.s32 	%rd7, %r10, 4;
	add.s64 	%rd8, %rd4, %rd7;
	ld.global.f32 	%f2, [%rd8];
	mul.f32 	%f3, %f1, %f2;
	st.global.f32 	[%rd8], %f3;
$L__BB8_2:
	ret;

}
	// .globl	_Z15add_bias_kernelPfS_iii
.visible .entry _Z15add_bias_kernelPfS_iii(
	.param .u64 .ptr .align 1 _Z15add_bias_kernelPfS_iii_param_0,
	.param .u64 .ptr .align 1 _Z15add_bias_kernelPfS_iii_param_1,
	.param .u32 _Z15add_bias_kernelPfS_iii_param_2,
	.param .u32 _Z15add_bias_kernelPfS_iii_param_3,
	.param .u32 _Z15add_bias_kernelPfS_iii_param_4
)
{
	.reg .pred 	%p<2>;
	.reg .b32 	%r<15>;
	.reg .b32 	%f<4>;
	.reg .b64 	%rd<9>;

	ld.param.u64 	%rd1, [_Z15add_bias_kernelPfS_iii_param_0];
	ld.param.u64 	%rd2, [_Z15add_bias_kernelPfS_iii_param_1];
	ld.param.u32 	%r4, [_Z15add_bias_kernelPfS_iii_param_2];
	ld.param.u32 	%r2, [_Z15add_bias_kernelPfS_iii_param_3];
	ld.param.u32 	%r3, [_Z15add_bias_kernelPfS_iii_param_4];
	mov.u32 	%r5, %ctaid.x;
	mov.u32 	%r6, %ctaid.y;
	mov.u32 	%r7, %nctaid.x;
	mad.lo.s32 	%r8, %r6, %r7, %r5;
	mov.u32 	%r9, %ntid.x;
	mov.u32 	%r10, %tid.x;
	mad.lo.s32 	%r1, %r8, %r9, %r10;
	mul.lo.s32 	%r11, %r2, %r4;
	mul.lo.s32 	%r12, %r11, %r3;
	setp.ge.s32 	%p1, %r1, %r12;
	@%p1 bra 	$L__BB9_2;
	cvta.to.global.u64 	%rd3, %rd2;
	cvta.to.global.u64 	%rd4, %rd1;
	div.s32 	%r13, %r1, %r3;
	rem.s32 	%r14, %r13, %r2;
	mul.wide.s32 	%rd5, %r14, 4;
	add.s64 	%rd6, %rd3, %rd5;
	ld.global.f32 	%f1, [%rd6];
	mul.wide.s32 	%rd7, %r1, 4;
	add.s64 	%rd8, %rd4, %rd7;
	ld.global.f32 	%f2, [%rd8];
	add.f32 	%f3, %f1, %f2;
	st.global.f32 	[%rd8], %f3;
$L__BB9_2:
	ret;

}
	// .globl	_Z21activate_array_kernelPfi10ACTIVATION
.visible .entry _Z21activate_array_kernelPfi10ACTIVATION(
	.param .u64 .ptr .align 1 _Z21activate_array_kernelPfi10ACTIVATION_param_0,
	.param .u32 _Z21activate_array_kernelPfi10ACTIVATION_param_1,
	.param .u32 _Z21activate_array_kernelPfi10ACTIVATION_param_2
)
{
	.reg .pred 	%p<32>;
	.reg .b32 	%r<20>;
	.reg .b32 	%f<92>;
	.reg .b64 	%rd<5>;

	ld.param.u64 	%rd2, [_Z21activate_array_kernelPfi10ACTIVATION_param_0];
	ld.param.u32 	%r4, [_Z21activate_array_kernelPfi10ACTIVATION_param_1];
	ld.param.u32 	%r3, [_Z21activate_array_kernelPfi10ACTIVATION_param_2];
	mov.u32 	%r5, %ctaid.x;
	mov.u32 	%r6, %ctaid.y;
	mov.u32 	%r7, %nctaid.x;
	mad.lo.s32 	%r8, %r6, %r7, %r5;
	mov.u32 	%r9, %ntid.x;
	mov.u32 	%r10, %tid.x;
	mad.lo.s32 	%r1, %r8, %r9, %r10;
	setp.ge.s32 	%p1, %r1, %r4;
	@%p1 bra 	$L__BB10_40;
	cvta.to.global.u64 	%rd3, %rd2;
	mul.wide.s32 	%rd4, %r1, 4;
	add.s64 	%rd1, %rd3, %rd4;
	ld.global.f32 	%f1, [%rd1];
	mov.f32 	%f19, 0f00000000;
	setp.gt.s32 	%p2, %r3, 5;
	@%p2 bra 	$L__BB10_11;
	setp.gt.s32 	%p12, %r3, 2;
	@%p12 bra 	$L__BB10_7;
	setp.eq.s32 	%p16, %r3, 0;
	@%p16 bra 	$L__BB10_25;
	setp.eq.s32 	%p17, %r3, 1;
	@%p17 bra 	$L__BB10_27;
	setp.eq.s32 	%p18, %r3, 2;
	mov.f32 	%f91, %f19;
	@%p18 bra 	$L__BB10_6;
	bra.uni 	$L__BB10_39;
$L__BB10_6:
	setp.gt.f32 	%p30, %f1, 0f00000000;
	mul.f32 	%f77, %f1, 0f3C23D70A;
	selp.f32 	%f91, %f1, %f77, %p30;
	bra.uni 	$L__BB10_39;
$L__BB10_7:
	setp.eq.s32 	%p13, %r3, 3;
	mov.f32 	%f91, %f1;
	@%p13 bra 	$L__BB10_39;
	setp.eq.s32 	%p14, %r3, 4;
	@%p14 bra 	$L__BB10_28;
	setp.eq.s32 	%p15, %r3, 5;
	mov.f32 	%f91, %f19;
	@%p15 bra 	$L__BB10_10;
	bra.uni 	$L__BB10_39;
$L__BB10_10:
	mul.f32 	%f60, %f1, 0fC0000000;
	fma.rn.f32 	%f61, %f60, 0f3BBB989D, 0f3F000000;
	cvt.sat.f32.f32 	%f62, %f61;
	mov.f32 	%f63, 0f4B400001;
	mov.f32 	%f64, 0f437C0000;
	fma.rm.f32 	%f65, %f62, %f64, %f63;
	add.f32 	%f66, %f65, 0fCB40007F;
	neg.f32 	%f67, %f66;
	fma.rn.f32 	%f68, %f60, 0f3FB8AA3B, %f67;
	fma.rn.f32 	%f69, %f60, 0f32A57060, %f68;
	mov.b32 	%r16, %f65;
	shl.b32 	%r17, %r16, 23;
	mov.b32 	%f70, %r17;
	ex2.approx.ftz.f32 	%f71, %f69;
	fma.rn.f32 	%f72, %f71, %f70, 0f3F800000;
	mov.f32 	%f73, 0f40000000;
	div.rn.f32 	%f74, %f73, %f72;
	add.f32 	%f91, %f74, 0fBF800000;
	bra.uni 	$L__BB10_39;
$L__BB10_11:
	setp.gt.s32 	%p3, %r3, 8;
	@%p3 bra 	$L__BB10_16;
	setp.eq.s32 	%p9, %r3, 6;
	@%p9 bra 	$L__BB10_30;
	setp.eq.s32 	%p10, %r3, 7;
	@%p10 bra 	$L__BB10_29;
	setp.eq.s32 	%p11, %r3, 8;
	mov.f32 	%f91, %f19;
	@%p11 bra 	$L__BB10_15;
	bra.uni 	$L__BB10_39;
$L__BB10_15:
	setp.ge.f32 	%p24, %f1, 0f00000000;
	selp.f32 	%f42, 0f3F800000, 0f00000000, %p24;
	setp.lt.f32 	%p25, %f1, 0f00000000;
	selp.f32 	%f43, 0f3F800000, 0f00000000, %p25;
	fma.rn.f32 	%f44, %f1, 0f3BBB989D, 0f3F000000;
	cvt.sat.f32.f32 	%f45, %f44;
	mov.f32 	%f46, 0f4B400001;
	mov.f32 	%f47, 0f437C0000;
	fma.rm.f32 	%f48, %f45, %f47, %f46;
	add.f32 	%f49, %f48, 0fCB40007F;
	neg.f32 	%f50, %f49;
	fma.rn.f32 	%f51, %f1, 0f3FB8AA3B, %f50;
	fma.rn.f32 	%f52, %f1, 0f32A57060, %f51;
	mov.b32 	%r14, %f48;
	shl.b32 	%r15, %r14, 23;
	mov.b32 	%f53, %r15;
	ex2.approx.ftz.f32 	%f54, %f52;
	fma.rn.f32 	%f55, %f54, %f53, 0fBF800000;
	mul.f32 	%f56, %f55, %f43;
	fma.rn.f32 	%f91, %f1, %f42, %f56;
	bra.uni 	$L__BB10_39;
$L__BB10_16:
	setp.gt.s32 	%p4, %r3, 10;
	@%p4 bra 	$L__BB10_21;
	setp.eq.s32 	%p7, %r3, 9;
	@%p7 bra 	$L__BB10_26;
	setp.eq.s32 	%p8, %r3, 10;
	mov.f32 	%f91, %f19;
	@%p8 bra 	$L__BB10_19;
	bra.uni 	$L__BB10_39;
$L__BB10_19:
	cvt.rmi.f32.f32 	%f22, %f1;
	cvt.rzi.s32.f32 	%r2, %f22;
	and.b32  	%r11, %r2, 1;
	setp.eq.b32 	%p23, %r11, 1;
	@%p23 bra 	$L__BB10_35;
	mul.f32 	%f27, %f1, 0f3F000000;
	cvt.rmi.f32.f32 	%f91, %f27;
	bra.uni 	$L__BB10_39;
$L__BB10_21:
	setp.eq.s32 	%p5, %r3, 11;
	@%p5 bra 	$L__BB10_36;
	setp.eq.s32 	%p6, %r3, 12;
	mov.f32 	%f91, %f19;
	@%p6 bra 	$L__BB10_23;
	bra.uni 	$L__BB10_39;
$L__BB10_23:
	setp.geu.f32 	%p19, %f1, 0f00000000;
	@%p19 bra 	$L__BB10_37;
	mul.f32 	%f91, %f1, 0f3A83126F;
	bra.uni 	$L__BB10_39;
$L__BB10_25:
	fma.rn.f32 	%f79, %f1, 0fBBBB989D, 0f3F000000;
	cvt.sat.f32.f32 	%f80, %f79;
	mov.f32 	%f81, 0f4B400001;
	mov.f32 	%f82, 0f437C0000;
	fma.rm.f32 	%f83, %f80, %f82, %f81;
	add.f32 	%f84, %f83, 0fCB40007F;
	neg.f32 	%f85, %f84;
	fma.rn.f32 	%f86, %f1, 0fBFB8AA3B, %f85;
	fma.rn.f32 	%f87, %f1, 0fB2A57060, %f86;
	mov.b32 	%r18, %f83;
	shl.b32 	%r19, %r18, 23;
	mov.b32 	%f88, %r19;
	ex2.approx.ftz.f32 	%f89, %f87;
	fma.rn.f32 	%f90, %f89, %f88, 0f3F800000;
	rcp.rn.f32 	%f91, %f90;
	bra.uni 	$L__BB10_39;
$L__BB10_26:
	fma.rn.f32 	%f28, %f1, 0fBBBB989D, 0f3F000000;
	cvt.sat.f32.f32 	%f29, %f28;
	mov.f32 	%f30, 0f4B400001;
	mov.f32 	%f31, 0f437C0000;
	fma.rm.f32 	%f32, %f29, %f31, %f30;
	add.f32 	%f33, %f32, 0fCB40007F;
	neg.f32 	%f34, %f33;
	fma.rn.f32 	%f35, %f1, 0fBFB8AA3B, %f34;
	fma.rn.f32 	%f36, %f1, 0fB2A57060, %f35;
	mov.b32 	%r12, %f32;
	shl.b32 	%r13, %r12, 23;
	mov.b32 	%f37, %r13;
	ex2.approx.ftz.f32 	%f38, %f36;
	fma.rn.f32 	%f39, %f38, %f37, 0f3F800000;
	mov.f32 	%f40, 0f40000000;
	div.rn.f32 	%f41, %f40, %f39;
	add.f32 	%f91, %f41, 0fBF800000;
	bra.uni 	$L__BB10_39;
$L__BB10_27:
	setp.gt.f32 	%p31, %f1, 0f00000000;
	selp.f32 	%f78, 0f3F800000, 0f00000000, %p31;
	mul.f32 	%f91, %f1, %f78;
	bra.uni 	$L__BB10_39;
$L__BB10_28:
	setp.gt.f32 	%p29, %f1, 0f00000000;
	selp.f32 	%f75, 0f3F800000, 0f00000000, %p29;
	mul.f32 	%f76, %f1, %f75;
	fma.rn.f32 	%f91, %f1, 0f3DCCCCCD, %f76;
	bra.uni 	$L__BB10_39;
$L__BB10_29:
	setp.gt.f32 	%p26, %f1, 0f00000000;
	mul.f32 	%f57, %f1, 0f3DCCCCCD;
	selp.f32 	%f91, %f1, %f57, %p26;
	bra.uni 	$L__BB10_39;
$L__BB10_30:
	setp.geu.f32 	%p27, %f1, 0fC0800000;
	@%p27 bra 	$L__BB10_32;
	add.f32 	%f59, %f1, 0f40800000;
	mul.f32 	%f91, %f59, 0f3C23D70A;
	bra.uni 	$L__BB10_39;
$L__BB10_32:
	setp.leu.f32 	%p28, %f1, 0f40800000;
	@%p28 bra 	$L__BB10_34;
	add.f32 	%f58, %f1, 0fC0800000;
	fma.rn.f32 	%f91, %f58, 0f3C23D70A, 0f3F800000;
	bra.uni 	$L__BB10_39;
$L__BB10_34:
	fma.rn.f32 	%f91, %f1, 0f3E000000, 0f3F000000;
	bra.uni 	$L__BB10_39;
$L__BB10_35:
	cvt.rn.f32.s32 	%f23, %r2;
	sub.f32 	%f24, %f1, %f23;
	mul.f32 	%f25, %f1, 0f3F000000;
	cvt.rmi.f32.f32 	%f26, %f25;
	add.f32 	%f91, %f26, %f24;
	bra.uni 	$L__BB10_39;
$L__BB10_36:
	setp.lt.f32 	%p21, %f1, 0fBF800000;
	setp.gt.f32 	%p22, %f1, 0f3F800000;
	selp.f32 	%f21, 0f3F800000, %f1, %p22;
	selp.f32 	%f91, 0fBF800000, %f21, %p21;
	bra.uni 	$L__BB10_39;
$L__BB10_37:
	setp.leu.f32 	%p20, %f1, 0f3F800000;
	mov.f32 	%f91, %f1;
	@%p20 bra 	$L__BB10_39;
	add.f32 	%f20, %f1, 0fBF800000;
	fma.rn.f32 	%f91, %f20, 0f3A83126F, 0f3F800000;
$L__BB10_39:
	st.global.f32 	[%rd1], %f91;
$L__BB10_40:
	ret;

}
	// .globl	_Z28forward_maxpool_layer_kerneliiiiiiiPfS_
.visible .entry _Z28forward_maxpool_layer_kerneliiiiiiiPfS_(
	.param .u32 _Z28forward_maxpool_layer_kerneliiiiiiiPfS__param_0,
	.param .u32 _Z28forward_maxpool_layer_kerneliiiiiiiPfS__param_1,
	.param .u32 _Z28forward_maxpool_layer_kerneliiiiiiiPfS__param_2,
	.param .u32 _Z28forward_maxpool_layer_kerneliiiiiiiPfS__param_3,
	.param .u32 _Z28forward_maxpool_layer_kerneliiiiiiiPfS__param_4,
	.param .u32 _Z28forward_maxpool_layer_kerneliiiiiiiPfS__param_5,
	.param .u32 _Z28forward_maxpool_layer_kerneliiiiiiiPfS__param_6,
	.param .u64 .ptr .align 1 _Z28forward_maxpool_layer_kerneliiiiiiiPfS__param_7,
	.param .u64 .ptr .align 1 _Z28forward_maxpool_layer_kerneliiiiiiiPfS__param_8
)
{
	.reg .pred 	%p<108>;
	.reg .b32 	%r<78>;
	.reg .b32 	%f<101>;
	.reg .b64 	%rd<15>;

	ld.param.u32 	%r33, [_Z28forward_maxpool_layer_kerneliiiiiiiPfS__param_0];
	ld.param.u32 	%r28, [_Z28forward_maxpool_layer_kerneliiiiiiiPfS__param_1];
	ld.param.u32 	%r29, [_Z28forward_maxpool_layer_kerneliiiiiiiPfS__param_2];
	ld.param.u32 	%r30, [_Z28forward_maxpool_layer_kerneliiiiiiiPfS__param_4];
	ld.param.u32 	%r31, [_Z28forward_maxpool_layer_kerneliiiiiiiPfS__param_5];
	ld.param.u32 	%r32, [_Z28forward_maxpool_layer_kerneliiiiiiiPfS__param_6];
	ld.param.u64 	%rd6, [_Z28forward_maxpool_layer_kerneliiiiiiiPfS__param_7];
	ld.param.u64 	%rd5, [_Z28forward_maxpool_layer_kerneliiiiiiiPfS__param_8];
	cvta.to.global.u64 	%rd1, %rd6;
	mov.u32 	%r34, %ctaid.x;
	mov.u32 	%r35, %ctaid.y;
	mov.u32 	%r36, %nctaid.x;
	mad.lo.s32 	%r37, %r35, %r36, %r34;
	mov.u32 	%r38, %ntid.x;
	mov.u32 	%r39, %tid.x;
	mad.lo.s32 	%r1, %r37, %r38, %r39;
	setp.ge.s32 	%p2, %r1, %r33;
	@%p2 bra 	$L__BB11_46;
	shl.b32 	%r40, %r32, 1;
	add.s32 	%r41, %r40, %r28;
	div.s32 	%r42, %r41, %r30;
	add.s32 	%r43, %r40, %r29;
	div.s32 	%r44, %r43, %r30;
	div.s32 	%r45, %r1, %r44;
	mul.lo.s32 	%r46, %r45, %r44;
	sub.s32 	%r2, %r1, %r46;
	div.s32 	%r47, %r45, %r42;
	mul.lo.s32 	%r48, %r47, %r42;
	sub.s32 	%r3, %r45, %r48;
	mad.lo.s32 	%r49, %r47, %r42, %r3;
	mul.lo.s32 	%r5, %r49, %r44;
	setp.lt.s32 	%p3, %r31, 1;
	mov.f32 	%f99, 0fFF800000;
	@%p3 bra 	$L__BB11_45;
	mul.lo.s32 	%r51, %r3, %r30;
	sub.s32 	%r6, %r51, %r32;
	mul.lo.s32 	%r52, %r2, %r30;
	sub.s32 	%r7, %r52, %r32;
	mul.lo.s32 	%r8, %r47, %r28;
	and.b32  	%r9, %r31, 7;
	add.s32 	%r10, %r9, -1;
	and.b32  	%r11, %r31, 3;
	and.b32  	%r12, %r31, 2147483640;
	and.b32  	%r13, %r31, 1;
	mov.f32 	%f99, 0fFF800000;
	mov.b32 	%r73, 0;
$L__BB11_3:
	setp.lt.u32 	%p4, %r31, 8;
	add.s32 	%r54, %r73, %r6;
	add.s32 	%r55, %r54, %r8;
	mul.lo.s32 	%r15, %r55, %r29;
	setp.gt.s32 	%p5, %r54, -1;
	setp.lt.s32 	%p6, %r54, %r28;
	and.pred  	%p1, %p5, %p6;
	mov.b32 	%r76, 0;
	@%p4 bra 	$L__BB11_22;
	mov.b32 	%r74, 0;
$L__BB11_5:
	.pragma "nounroll";
	add.s32 	%r17, %r74, %r7;
	add.s32 	%r57, %r17, %r15;
	setp.gt.s32 	%p7, %r17, -1;
	setp.lt.s32 	%p8, %r17, %r29;
	and.pred  	%p9, %p7, %p8;
	and.pred  	%p11, %p1, %p9;
	mul.wide.s32 	%rd7, %r57, 4;
	add.s64 	%rd2, %rd1, %rd7;
	mov.f32 	%f78, 0fFF800000;
	not.pred 	%p12, %p11;
	@%p12 bra 	$L__BB11_7;
	ld.global.f32 	%f78, [%rd2];
$L__BB11_7:
	setp.gt.f32 	%p13, %f78, %f99;
	selp.f32 	%f5, %f78, %f99, %p13;
	add.s32 	%r58, %r17, 1;
	setp.gt.s32 	%p14, %r58, -1;
	setp.lt.s32 	%p15, %r58, %r29;
	and.pred  	%p16, %p14, %p15;
	and.pred  	%p17, %p1, %p16;
	mov.f32 	%f79, 0fFF800000;
	not.pred 	%p18, %p17;
	@%p18 bra 	$L__BB11_9;
	ld.global.f32 	%f79, [%rd2+4];
$L__BB11_9:
	setp.gt.f32 	%p19, %f79, %f5;
	selp.f32 	%f8, %f79, %f5, %p19;
	add.s32 	%r59, %r17, 2;
	setp.gt.s32 	%p20, %r59, -1;
	setp.lt.s32 	%p21, %r59, %r29;
	and.pred  	%p22, %p20, %p21;
	and.pred  	%p23, %p1, %p22;
	mov.f32 	%f80, 0fFF800000;
	not.pred 	%p24, %p23;
	@%p24 bra 	$L__BB11_11;
	ld.global.f32 	%f80, [%rd2+8];
$L__BB11_11:
	setp.gt.f32 	%p25, %f80, %f8;
	selp.f32 	%f11, %f80, %f8, %p25;
	add.s32 	%r60, %r17, 3;
	setp.gt.s32 	%p26, %r60, -1;
	setp.lt.s32 	%p27, %r60, %r29;
	and.pred  	%p28, %p26, %p27;
	and.pred  	%p29, %p1, %p28;
	mov.f32 	%f81, 0fFF800000;
	not.pred 	%p30, %p29;
	@%p30 bra 	$L__BB11_13;
	ld.global.f32 	%f81, [%rd2+12];
$L__BB11_13:
	setp.gt.f32 	%p31, %f81, %f11;
	selp.f32 	%f14, %f81, %f11, %p31;
	add.s32 	%r61, %r17, 4;
	setp.gt.s32 	%p32, %r61, -1;
	setp.lt.s32 	%p33, %r61, %r29;
	and.pred  	%p34, %p32, %p33;
	and.pred  	%p35, %p1, %p34;
	mov.f32 	%f82, 0fFF800000;
	not.pred 	%p36, %p35;
	@%p36 bra 	$L__BB11_15;
	ld.global.f32 	%f82, [%rd2+16];
$L__BB11_15:
	setp.gt.f32 	%p37, %f82, %f14;
	selp.f32 	%f17, %f82, %f14, %p37;
	add.s32 	%r62, %r17, 5;
	setp.gt.s32 	%p38, %r62, -1;
	setp.lt.s32 	%p39, %r62, %r29;
	and.pred  	%p40, %p38, %p39;
	and.pred  	%p41, %p1, %p40;
	mov.f32 	%f83, 0fFF800000;
	not.pred 	%p42, %p41;
	@%p42 bra 	$L__BB11_17;
	ld.global.f32 	%f83, [%rd2+20];
$L__BB11_17:
	setp.gt.f32 	%p43, %f83, %f17;
	selp.f32 	%f20, %f83, %f17, %p43;
	add.s32 	%r63, %r17, 6;
	setp.gt.s32 	%p44, %r63, -1;
	setp.lt.s32 	%p45, %r63, %r29;
	and.pred  	%p46, %p44, %p45;
	and.pred  	%p47, %p1, %p46;
	mov.f32 	%f84, 0fFF800000;
	not.pred 	%p48, %p47;
	@%p48 bra 	$L__BB11_19;
	ld.global.f32 	%f84, [%rd2+24];
$L__BB11_19:
	setp.gt.f32 	%p49, %f84, %f20;
	selp.f32 	%f23, %f84, %f20, %p49;
	add.s32 	%r64, %r17, 7;
	setp.gt.s32 	%p50, %r64, -1;
	setp.lt.s32 	%p51, %r64, %r29;
	and.pred  	%p52, %p50, %p51;
	and.pred  	%p53, %p1, %p52;
	mov.f32 	%f85, 0fFF800000;
	not.pred 	%p54, %p53;
	@%p54 bra 	$L__BB11_21;
	ld.global.f32 	%f85, [%rd2+28];
$L__BB11_21:
	setp.gt.f32 	%p55, %f85, %f23;
	selp.f32 	%f99, %f85, %f23, %p55;
	add.s32 	%r74, %r74, 8;
	setp.ne.s32 	%p56, %r74, %r12;
	mov.u32 	%r76, %r12;
	@%p56 bra 	$L__BB11_5;
$L__BB11_22:
	setp.eq.s32 	%p57, %r9, 0;
	@%p57 bra 	$L__BB11_44;
	setp.lt.u32 	%p58, %r10, 3;
	@%p58 bra 	$L__BB11_33;
	add.s32 	%r20, %r76, %r7;
	add.s32 	%r65, %r20, %r15;
	setp.gt.s32 	%p59, %r20, -1;
	setp.lt.s32 	%p60, %r20, %r29;
	and.pred  	%p61, %p59, %p60;
	and.pred  	%p63, %p1, %p61;
	mul.wide.s32 	%rd8, %r65, 4;
	add.s64 	%rd3, %rd1, %rd8;
	mov.f32 	%f88, 0fFF800000;
	not.pred 	%p64, %p63;
	@%p64 bra 	$L__BB11_26;
	ld.global.f32 	%f88, [%rd3];
$L__BB11_26:
	setp.gt.f32 	%p65, %f88, %f99;
	selp.f32 	%f31, %f88, %f99, %p65;
	add.s32 	%r66, %r20, 1;
	setp.gt.s32 	%p66, %r66, -1;
	setp.lt.s32 	%p67, %r66, %r29;
	and.pred  	%p68, %p66, %p67;
	and.pred  	%p69, %p1, %p68;
	mov.f32 	%f89, 0fFF800000;
	not.pred 	%p70, %p69;
	@%p70 bra 	$L__BB11_28;
	ld.global.f32 	%f89, [%rd3+4];
$L__BB11_28:
	setp.gt.f32 	%p71, %f89, %f31;
	selp.f32 	%f34, %f89, %f31, %p71;
	add.s32 	%r67, %r20, 2;
	setp.gt.s32 	%p72, %r67, -1;
	setp.lt.s32 	%p73, %r67, %r29;
	and.pred  	%p74, %p72, %p73;
	and.pred  	%p75, %p1, %p74;
	mov.f32 	%f90, 0fFF800000;
	not.pred 	%p76, %p75;
	@%p76 bra 	$L__BB11_30;
	ld.global.f32 	%f90, [%rd3+8];
$L__BB11_30:
	setp.gt.f32 	%p77, %f90, %f34;
	selp.f32 	%f37, %f90, %f34, %p77;
	add.s32 	%r68, %r20, 3;
	setp.gt.s32 	%p78, %r68, -1;
	setp.lt.s32 	%p79, %r68, %r29;
	and.pred  	%p80, %p78, %p79;
	and.pred  	%p81, %p1, %p80;
	mov.f32 	%f91, 0fFF800000;
	not.pred 	%p82, %p81;
	@%p82 bra 	$L__BB11_32;
	ld.global.f32 	%f91, [%rd3+12];
$L__BB11_32:
	setp.gt.f32 	%p83, %f91, %f37;
	selp.f32 	%f99, %f91, %f37, %p83;
	add.s32 	%r76, %r76, 4;
$L__BB11_33:
	setp.eq.s32 	%p84, %r11, 0;
	@%p84 bra 	$L__BB11_44;
	setp.eq.s32 	%p85, %r11, 1;
	@%p85 bra 	$L__BB11_40;
	add.s32 	%r23, %r76, %r7;
	add.s32 	%r69, %r23, %r15;
	setp.gt.s32 	%p86, %r23, -1;
	setp.lt.s32 	%p87, %r23, %r29;
	and.pred  	%p88, %p86, %p87;
	and.pred  	%p90, %p1, %p88;
	mul.wide.s32 	%rd9, %r69, 4;
	add.s64 	%rd4, %rd1, %rd9;
	mov.f32 	%f94, 0fFF800000;
	not.pred 	%p91, %p90;
	@%p91 bra 	$L__BB11_37;
	ld.global.f32 	%f94, [%rd4];
$L__BB11_37:
	setp.gt.f32 	%p92, %f94, %f99;
	selp.f32 	%f45, %f94, %f99, %p92;
	add.s32 	%r70, %r23, 1;
	setp.gt.s32 	%p93, %r70, -1;
	setp.lt.s32 	%p94, %r70, %r29;
	and.pred  	%p95, %p93, %p94;
	and.pred  	%p96, %p1, %p95;
	mov.f32 	%f95, 0fFF800000;
	not.pred 	%p97, %p96;
	@%p97 bra 	$L__BB11_39;
	ld.global.f32 	%f95, [%rd4+4];
$L__BB11_39:
	setp.gt.f32 	%p98, %f95, %f45;
	selp.f32 	%f99, %f95, %f45, %p98;
	add.s32 	%r76, %r76, 2;
$L__BB11_40:
	setp.eq.s32 	%p99, %r13, 0;
	@%p99 bra 	$L__BB11_44;
	add.s32 	%r71, %r76, %r7;
	add.s32 	%r26, %r71, %r15;
	setp.gt.s32 	%p100, %r71, -1;
	setp.lt.s32 	%p101, %r71, %r29;
	and.pred  	%p102, %p100, %p101;
	and.pred  	%p104, %p1, %p102;
	mov.f32 	%f98, 0fFF800000;
	not.pred 	%p105, %p104;
	@%p105 bra 	$L__BB11_43;
	mul.wide.s32 	%rd10, %r26, 4;
	add.s64 	%rd11, %rd1, %rd10;
	ld.global.f32 	%f98, [%rd11];
$L__BB11_43:
	setp.gt.f32 	%p106, %f98, %f99;
	selp.f32 	%f99, %f98, %f99, %p106;
$L__BB11_44:
	add.s32 	%r73, %r73, 1;
	setp.ne.s32 	%p107, %r73, %r31;
	@%p107 bra 	$L__BB11_3;
$L__BB11_45:
	add.s32 	%r72, %r5, %r2;
	cvta.to.global.u64 	%rd12, %rd5;
	mul.wide.s32 	%rd13, %r72, 4;
	add.s64 	%rd14, %rd12, %rd13;
	st.global.f32 	[%rd14], %f99;
$L__BB11_46:
	ret;

}
	// .globl	_Z11copy_kerneliPfiiS_ii
.visible .entry _Z11copy_kerneliPfiiS_ii(
	.param .u32 _Z11copy_kerneliPfiiS_ii_param_0,
	.param .u64 .ptr .align 1 _Z11copy_kerneliPfiiS_ii_param_1,
	.param .u32 _Z11copy_kerneliPfiiS_ii_param_2,
	.param .u32 _Z11copy_kerneliPfiiS_ii_param_3,
	.param .u64 .ptr .align 1 _Z11copy_kerneliPfiiS_ii_param_4,
	.param .u32 _Z11copy_kerneliPfiiS_ii_param_5,
	.param .u32 _Z11copy_kerneliPfiiS_ii_param_6
)
{
	.reg .pred 	%p<2>;
	.reg .b32 	%r<15>;
	.reg .b32 	%f<2>;
	.reg .b64 	%rd<9>;

	ld.param.u32 	%r6, [_Z11copy_kerneliPfiiS_ii_param_0];
	ld.param.u64 	%rd1, [_Z11copy_kerneliPfiiS_ii_param_1];
	ld.param.u32 	%r2, [_Z11copy_kerneliPfiiS_ii_param_2];
	ld.param.u32 	%r3, [_Z11copy_kerneliPfiiS_ii_param_3];
	ld.param.u64 	%rd2, [_Z11copy_kerneliPfiiS_ii_param_4];
	ld.param.u32 	%r4, [_Z11copy_kerneliPfiiS_ii_param_5];
	ld.param.u32 	%r5, [_Z11copy_kerneliPfiiS_ii_param_6];
	mov.u32 	%r7, %ctaid.x;
	mov.u32 	%r8, %ctaid.y;
	mov.u32 	%r9, %nctaid.x;
	mad.lo.s32 	%r10, %r8, %r9, %r7;
	mov.u32 	%r11, %ntid.x;
	mov.u32 	%r12, %tid.x;
	mad.lo.s32 	%r1, %r10, %r11, %r12;
	setp.ge.s32 	%p1, %r1, %r6;
	@%p1 bra 	$L__BB12_2;
	cvta.to.global.u64 	%rd3, %rd1;
	cvta.to.global.u64 	%rd4, %rd2;
	mad.lo.s32 	%r13, %r3, %r1, %r2;
	mul.wide.s32 	%rd5, %r13, 4;
	add.s64 	%rd6, %rd3, %rd5;
	ld.global.f32 	%f1, [%rd6];
	mad.lo.s32 	%r14, %r5, %r1, %r4;
	mul.wide.s32 	%rd7, %r14, 4;
	add.s64 	%rd8, %rd4, %rd7;
	st.global.f32 	[%rd8], %f1;
$L__BB12_2:
	ret;

}
	// .globl	_Z12reorg_kerneliPfiiiiiiS_
.visible .entry _Z12reorg_kerneliPfiiiiiiS_(
	.param .u32 _Z12reorg_kerneliPfiiiiiiS__param_0,
	.param .u64 .ptr .align 1 _Z12reorg_kerneliPfiiiiiiS__param_1,
	.param .u32 _Z12reorg_kerneliPfiiiiiiS__param_2,
	.param .u32 _Z12reorg_kerneliPfiiiiiiS__param_3,
	.param .u32 _Z12reorg_kerneliPfiiiiiiS__param_4,
	.param .u32 _Z12reorg_kerneliPfiiiiiiS__param_5,
	.param .u32 _Z12reorg_kerneliPfiiiiiiS__param_6,
	.param .u32 _Z12reorg_kerneliPfiiiiiiS__param_7,
	.param .u64 .ptr .align 1 _Z12reorg_kerneliPfiiiiiiS__param_8
)
{
	.reg .pred 	%p<3>;
	.reg .b32 	%r<38>;
	.reg .b32 	%f<3>;
	.reg .b64 	%rd<13>;

	ld.param.u32 	%r9, [_Z12reorg_kerneliPfiiiiiiS__param_0];
	ld.param.u64 	%rd3, [_Z12reorg_kerneliPfiiiiiiS__param_1];
	ld.param.u32 	%r3, [_Z12reorg_kerneliPfiiiiiiS__param_2];
	ld.param.u32 	%r4, [_Z12reorg_kerneliPfiiiiiiS__param_3];
	ld.param.u32 	%r5, [_Z12reorg_kerneliPfiiiiiiS__param_4];
	ld.param.u32 	%r6, [_Z12reorg_kerneliPfiiiiiiS__param_5];
	ld.param.u32 	%r7, [_Z12reorg_kerneliPfiiiiiiS__param_6];
	ld.param.u32 	%r8, [_Z12reorg_kerneliPfiiiiiiS__param_7];
	ld.param.u64 	%rd4, [_Z12reorg_kerneliPfiiiiiiS__param_8];
	cvta.to.global.u64 	%rd1, %rd4;
	cvta.to.global.u64 	%rd2, %rd3;
	mov.u32 	%r10, %ctaid.x;
	mov.u32 	%r11, %ctaid.y;
	mov.u32 	%r12, %nctaid.x;
	mad.lo.s32 	%r13, %r11, %r12, %r10;
	mov.u32 	%r14, %ntid.x;
	mov.u32 	%r15, %tid.x;
	mad.lo.s32 	%r1, %r13, %r14, %r15;
	setp.ge.s32 	%p1, %r1, %r9;
	@%p1 bra 	$L__BB13_4;
	div.s32 	%r16, %r1, %r3;
	mul.lo.s32 	%r17, %r16, %r3;
	sub.s32 	%r18, %r1, %r17;
	div.s32 	%r19, %r16, %r4;
	mul.lo.s32 	%r20, %r19, %r4;
	sub.s32 	%r21, %r16, %r20;
	div.s32 	%r22, %r19, %r5;
	mul.lo.s32 	%r23, %r22, %r5;
	sub.s32 	%r24, %r19, %r23;
	rem.s32 	%r25, %r22, %r6;
	mul.lo.s32 	%r26, %r7, %r7;
	div.s32 	%r27, %r5, %r26;
	div.s32 	%r28, %r24, %r27;
	mul.lo.s32 	%r29, %r28, %r27;
	sub.s32 	%r30, %r24, %r29;
	div.s32 	%r31, %r28, %r7;
	mul.lo.s32 	%r32, %r31, %r7;
	sub.s32 	%r33, %r28, %r32;
	mad.lo.s32 	%r34, %r27, %r25, %r30;
	mad.lo.s32 	%r35, %r34, %r4, %r21;
	mad.lo.s32 	%r36, %r35, %r7, %r31;
	mad.lo.s32 	%r37, %r36, %r3, %r18;
	mad.lo.s32 	%r2, %r37, %r7, %r33;
	setp.eq.s32 	%p2, %r8, 0;
	@%p2 bra 	$L__BB13_3;
	mul.wide.s32 	%rd5, %r1, 4;
	add.s64 	%rd6, %rd2, %rd5;
	ld.global.f32 	%f1, [%rd6];
	mul.wide.s32 	%rd7, %r2, 4;
	add.s64 	%rd8, %rd1, %rd7;
	st.global.f32 	[%rd8], %f1;
	bra.uni 	$L__BB13_4;
$L__BB13_3:
	mul.wide.s32 	%rd9, %r2, 4;
	add.s64 	%rd10, %rd2, %rd9;
	ld.global.f32 	%f2, [%rd10];
	mul.wide.s32 	%rd11, %r1, 4;
	add.s64 	%rd12, %rd1, %rd11;
	st.global.f32 	[%rd12], %f2;
$L__BB13_4:
	ret;

}
	// .globl	_Z14softmax_kernelPfiiiiiifS_
.visible .entry _Z14softmax_kernelPfiiiiiifS_(
	.param .u64 .ptr .align 1 _Z14softmax_kernelPfiiiiiifS__param_0,
	.param .u32 _Z14softmax_kernelPfiiiiiifS__param_1,
	.param .u32 _Z14softmax_kernelPfiiiiiifS__param_2,
	.param .u32 _Z14softmax_kernelPfiiiiiifS__param_3,
	.param .u32 _Z14softmax_kernelPfiiiiiifS__param_4,
	.param .u32 _Z14softmax_kernelPfiiiiiifS__param_5,
	.param .u32 _Z14softmax_kernelPfiiiiiifS__param_6,
	.param .f32 _Z14softmax_kernelPfiiiiiifS__param_7,
	.param .u64 .ptr .align 1 _Z14softmax_kernelPfiiiiiifS__param_8
)
{
	.reg .pred 	%p<58>;
	.reg .b32 	%r<168>;
	.reg .b32 	%f<412>;
	.reg .b64 	%rd<120>;

	ld.param.u64 	%rd3, [_Z14softmax_kernelPfiiiiiifS__param_0];
	ld.param.u32 	%r58, [_Z14softmax_kernelPfiiiiiifS__param_1];
	ld.param.u32 	%r63, [_Z14softmax_kernelPfiiiiiifS__param_2];
	ld.param.u32 	%r59, [_Z14softmax_kernelPfiiiiiifS__param_3];
	ld.param.u32 	%r60, [_Z14softmax_kernelPfiiiiiifS__param_4];
	ld.param.u32 	%r61, [_Z14softmax_kernelPfiiiiiifS__param_5];
	ld.param.u32 	%r62, [_Z14softmax_kernelPfiiiiiifS__param_6];
	ld.param.f32 	%f27, [_Z14softmax_kernelPfiiiiiifS__param_7];
	ld.param.u64 	%rd4, [_Z14softmax_kernelPfiiiiiifS__param_8];
	mov.u32 	%r64, %ctaid.x;
	mov.u32 	%r65, %ctaid.y;
	mov.u32 	%r66, %nctaid.x;
	mad.lo.s32 	%r67, %r65, %r66, %r64;
	mov.u32 	%r68, %ntid.x;
	mov.u32 	%r69, %tid.x;
	mad.lo.s32 	%r1, %r67, %r68, %r69;
	mul.lo.s32 	%r70, %r60, %r63;
	setp.ge.s32 	%p1, %r1, %r70;
	@%p1 bra 	$L__BB14_39;
	cvta.to.global.u64 	%rd5, %rd4;
	cvta.to.global.u64 	%rd6, %rd3;
	div.s32 	%r71, %r1, %r60;
	mul.lo.s32 	%r72, %r71, %r60;
	sub.s32 	%r73, %r1, %r72;
	mul.lo.s32 	%r74, %r71, %r59;
	cvt.s64.s32 	%rd7, %r74;
	mul.lo.s32 	%r75, %r73, %r61;
	cvt.s64.s32 	%rd8, %r75;
	add.s64 	%rd9, %rd8, %rd7;
	shl.b64 	%rd10, %rd9, 2;
	add.s64 	%rd1, %rd6, %rd10;
	add.s64 	%rd2, %rd5, %rd10;
	setp.lt.s32 	%p2, %r58, 1;
	mov.f32 	%f402, 0fFF800000;
	@%p2 bra 	$L__BB14_14;
	and.b32  	%r2, %r58, 15;
	setp.lt.u32 	%p3, %r58, 16;
	mov.b32 	%r149, 0;
	mov.f32 	%f402, 0fFF800000;
	@%p3 bra 	$L__BB14_5;
	and.b32  	%r149, %r58, 2147483632;
	neg.s32 	%r155, %r149;
	shl.b32 	%r5, %r62, 4;
	mov.f32 	%f402, 0fFF800000;
	mov.b32 	%r154, 0;
	mul.wide.s32 	%rd13, %r62, 4;
$L__BB14_4:
	.pragma "nounroll";
	mul.wide.s32 	%rd11, %r154, 4;
	add.s64 	%rd12, %rd1, %rd11;
	ld.global.f32 	%f32, [%rd12];
	cvt.rzi.s32.f32 	%r78, %f32;
	cvt.rn.f32.s32 	%f33, %r78;
	setp.lt.f32 	%p4, %f402, %f33;
	selp.f32 	%f34, %f33, %f402, %p4;
	add.s64 	%rd14, %rd12, %rd13;
	ld.global.f32 	%f35, [%rd14];
	cvt.rzi.s32.f32 	%r79, %f35;
	cvt.rn.f32.s32 	%f36, %r79;
	setp.lt.f32 	%p5, %f34, %f36;
	selp.f32 	%f37, %f36, %f34, %p5;
	add.s64 	%rd15, %rd14, %rd13;
	ld.global.f32 	%f38, [%rd15];
	cvt.rzi.s32.f32 	%r80, %f38;
	cvt.rn.f32.s32 	%f39, %r80;
	setp.lt.f32 	%p6, %f37, %f39;
	selp.f32 	%f40, %f39, %f37, %p6;
	add.s64 	%rd16, %rd15, %rd13;
	ld.global.f32 	%f41, [%rd16];
	cvt.rzi.s32.f32 	%r81, %f41;
	cvt.rn.f32.s32 	%f42, %r81;
	setp.lt.f32 	%p7, %f40, %f42;
	selp.f32 	%f43, %f42, %f40, %p7;
	add.s64 	%rd17, %rd16, %rd13;
	ld.global.f32 	%f44, [%rd17];
	cvt.rzi.s32.f32 	%r82, %f44;
	cvt.rn.f32.s32 	%f45, %r82;
	setp.lt.f32 	%p8, %f43, %f45;
	selp.f32 	%f46, %f45, %f43, %p8;
	add.s64 	%rd18, %rd17, %rd13;
	ld.global.f32 	%f47, [%rd18];
	cvt.rzi.s32.f32 	%r83, %f47;
	cvt.rn.f32.s32 	%f48, %r83;
	setp.lt.f32 	%p9, %f46, %f48;
	selp.f32 	%f49, %f48, %f46, %p9;
	add.s64 	%rd19, %rd18, %rd13;
	ld.global.f32 	%f50, [%rd19];
	cvt.rzi.s32.f32 	%r84, %f50;
	cvt.rn.f32.s32 	%f51, %r84;
	setp.lt.f32 	%p10, %f49, %f51;
	selp.f32 	%f52, %f51, %f49, %p10;
	add.s64 	%rd20, %rd19, %rd13;
	ld.global.f32 	%f53, [%rd20];
	cvt.rzi.s32.f32 	%r85, %f53;
	cvt.rn.f32.s32 	%f54, %r85;
	setp.lt.f32 	%p11, %f52, %f54;
	selp.f32 	%f55, %f54, %f52, %p11;
	add.s64 	%rd21, %rd20, %rd13;
	ld.global.f32 	%f56, [%rd21];
	cvt.rzi.s32.f32 	%r86, %f56;
	cvt.rn.f32.s32 	%f57, %r86;
	setp.lt.f32 	%p12, %f55, %f57;
	selp.f32 	%f58, %f57, %f55, %p12;
	add.s64 	%rd22, %rd21, %rd13;
	ld.global.f32 	%f59, [%rd22];
	cvt.rzi.s32.f32 	%r87, %f59;
	cvt.rn.f32.s32 	%f60, %r87;
	setp.lt.f32 	%p13, %f58, %f60;
	selp.f32 	%f61, %f60, %f58, %p13;
	add.s64 	%rd23, %rd22, %rd13;
	ld.global.f32 	%f62, [%rd23];
	cvt.rzi.s32.f32 	%r88, %f62;
	cvt.rn.f32.s32 	%f63, %r88;
	setp.lt.f32 	%p14, %f61, %f63;
	selp.f32 	%f64, %f63, %f61, %p14;
	add.s64 	%rd24, %rd23, %rd13;
	ld.global.f32 	%f65, [%rd24];
	cvt.rzi.s32.f32 	%r89, %f65;
	cvt.rn.f32.s32 	%f66, %r89;
	setp.lt.f32 	%p15, %f64, %f66;
	selp.f32 	%f67, %f66, %f64, %p15;
	add.s64 	%rd25, %rd24, %rd13;
	ld.global.f32 	%f68, [%rd25];
	cvt.rzi.s32.f32 	%r90, %f68;
	cvt.rn.f32.s32 	%f69, %r90;
	setp.lt.f32 	%p16, %f67, %f69;
	selp.f32 	%f70, %f69, %f67, %p16;
	add.s64 	%rd26, %rd25, %rd13;
	ld.global.f32 	%f71, [%rd26];
	cvt.rzi.s32.f32 	%r91, %f71;
	cvt.rn.f32.s32 	%f72, %r91;
	setp.lt.f32 	%p17, %f70, %f72;
	selp.f32 	%f73, %f72, %f70, %p17;
	add.s64 	%rd27, %rd26, %rd13;
	ld.global.f32 	%f74, [%rd27];
	cvt.rzi.s32.f32 	%r92, %f74;
	cvt.rn.f32.s32 	%f75, %r92;
	setp.lt.f32 	%p18, %f73, %f75;
	selp.f32 	%f76, %f75, %f73, %p18;
	add.s64 	%rd28, %rd27, %rd13;
	ld.global.f32 	%f77, [%rd28];
	cvt.rzi.s32.f32 	%r93, %f77;
	cvt.rn.f32.s32 	%f78, %r93;
	setp.lt.f32 	%p19, %f76, %f78;
	selp.f32 	%f402, %f78, %f76, %p19;
	add.s32 	%r155, %r155, 16;
	add.s32 	%r154, %r154, %r5;
	setp.eq.s32 	%p20, %r155, 0;
	@%p20 bra 	$L__BB14_5;
	bra.uni 	$L__BB14_4;
$L__BB14_5:
	setp.eq.s32 	%p21, %r2, 0;
	@%p21 bra 	$L__BB14_14;
	and.b32  	%r7, %r58, 7;
	setp.lt.u32 	%p22, %r2, 8;
	@%p22 bra 	$L__BB14_8;
	mul.lo.s32 	%r94, %r149, %r62;
	mul.wide.s32 	%rd29, %r94, 4;
	add.s64 	%rd30, %rd1, %rd29;
	ld.global.f32 	%f80, [%rd30];
	cvt.rzi.s32.f32 	%r95, %f80;
	cvt.rn.f32.s32 	%f81, %r95;
	setp.lt.f32 	%p23, %f402, %f81;
	selp.f32 	%f82, %f81, %f402, %p23;
	mul.wide.s32 	%rd31, %r62, 4;
	add.s64 	%rd32, %rd30, %rd31;
	ld.global.f32 	%f83, [%rd32];
	cvt.rzi.s32.f32 	%r96, %f83;
	cvt.rn.f32.s32 	%f84, %r96;
	setp.lt.f32 	%p24, %f82, %f84;
	selp.f32 	%f85, %f84, %f82, %p24;
	add.s64 	%rd33, %rd32, %rd31;
	ld.global.f32 	%f86, [%rd33];
	cvt.rzi.s32.f32 	%r97, %f86;
	cvt.rn.f32.s32 	%f87, %r97;
	setp.lt.f32 	%p25, %f85, %f87;
	selp.f32 	%f88, %f87, %f85, %p25;
	add.s64 	%rd34, %rd33, %rd31;
	ld.global.f32 	%f89, [%rd34];
	cvt.rzi.s32.f32 	%r98, %f89;
	cvt.rn.f32.s32 	%f90, %r98;
	setp.lt.f32 	%p26, %f88, %f90;
	selp.f32 	%f91, %f90, %f88, %p26;
	add.s64 	%rd35, %rd34, %rd31;
	ld.global.f32 	%f92, [%rd35];
	cvt.rzi.s32.f32 	%r99, %f92;
	cvt.rn.f32.s32 	%f93, %r99;
	setp.lt.f32 	%p27, %f91, %f93;
	selp.f32 	%f94, %f93, %f91, %p27;
	add.s64 	%rd36, %rd35, %rd31;
	ld.global.f32 	%f95, [%rd36];
	cvt.rzi.s32.f32 	%r100, %f95;
	cvt.rn.f32.s32 	%f96, %r100;
	setp.lt.f32 	%p28, %f94, %f96;
	selp.f32 	%f97, %f96, %f94, %p28;
	add.s64 	%rd37, %rd36, %rd31;
	ld.global.f32 	%f98, [%rd37];
	cvt.rzi.s32.f32 	%r101, %f98;
	cvt.rn.f32.s32 	%f99, %r101;
	setp.lt.f32 	%p29, %f97, %f99;
	selp.f32 	%f100, %f99, %f97, %p29;
	add.s64 	%rd38, %rd37, %rd31;
	ld.global.f32 	%f101, [%rd38];
	cvt.rzi.s32.f32 	%r102, %f101;
	cvt.rn.f32.s32 	%f102, %r102;
	setp.lt.f32 	%p30, %f100, %f102;
	selp.f32 	%f402, %f102, %f100, %p30;
	add.s32 	%r149, %r149, 8;
$L__BB14_8:
	setp.eq.s32 	%p31, %r7, 0;
	@%p31 bra 	$L__BB14_14;
	and.b32  	%r10, %r58, 3;
	setp.lt.u32 	%p32, %r7, 4;
	@%p32 bra 	$L__BB14_11;
	mul.lo.s32 	%r103, %r149, %r62;
	mul.wide.s32 	%rd39, %r103, 4;
	add.s64 	%rd40, %rd1, %rd39;
	ld.global.f32 	%f104, [%rd40];
	cvt.rzi.s32.f32 	%r104, %f104;
	cvt.rn.f32.s32 	%f105, %r104;
	setp.lt.f32 	%p33, %f402, %f105;
	selp.f32 	%f106, %f105, %f402, %p33;
	mul.wide.s32 	%rd41, %r62, 4;
	add.s64 	%rd42, %rd40, %rd41;
	ld.global.f32 	%f107, [%rd42];
	cvt.rzi.s32.f32 	%r105, %f107;
	cvt.rn.f32.s32 	%f108, %r105;
	setp.lt.f32 	%p34, %f106, %f108;
	selp.f32 	%f109, %f108, %f106, %p34;
	add.s64 	%rd43, %rd42, %rd41;
	ld.global.f32 	%f110, [%rd43];
	cvt.rzi.s32.f32 	%r106, %f110;
	cvt.rn.f32.s32 	%f111, %r106;
	setp.lt.f32 	%p35, %f109, %f111;
	selp.f32 	%f112, %f111, %f109, %p35;
	add.s64 	%rd44, %rd43, %rd41;
	ld.global.f32 	%f113, [%rd44];
	cvt.rzi.s32.f32 	%r107, %f113;
	cvt.rn.f32.s32 	%f114, %r107;
	setp.lt.f32 	%p36, %f112, %f114;
	selp.f32 	%f402, %f114, %f112, %p36;
	add.s32 	%r149, %r149, 4;
$L__BB14_11:
	setp.eq.s32 	%p37, %r10, 0;
	@%p37 bra 	$L__BB14_14;
	mul.lo.s32 	%r153, %r149, %r62;
	neg.s32 	%r152, %r10;
$L__BB14_13:
	.pragma "nounroll";
	mul.wide.s32 	%rd45, %r153, 4;
	add.s64 	%rd46, %rd1, %rd45;
	ld.global.f32 	%f115, [%rd46];
	cvt.rzi.s32.f32 	%r108, %f115;
	cvt.rn.f32.s32 	%f116, %r108;
	setp.lt.f32 	%p38, %f402, %f116;
	selp.f32 	%f402, %f116, %f402, %p38;
	add.s32 	%r153, %r153, %r62;
	add.s32 	%r152, %r152, 1;
	setp.ne.s32 	%p39, %r152, 0;
	@%p39 bra 	$L__BB14_13;
$L__BB14_14:
	setp.lt.s32 	%p40, %r58, 1;
	mov.f32 	%f410, 0f00000000;
	@%p40 bra 	$L__BB14_26;
	div.rn.f32 	%f12, %f402, %f27;
	and.b32  	%r19, %r58, 7;
	setp.lt.u32 	%p41, %r58, 8;
	mov.b32 	%r156, 0;
	mov.f32 	%f410, 0f00000000;
	@%p41 bra 	$L__BB14_18;
	and.b32  	%r156, %r58, 2147483640;
	neg.s32 	%r160, %r156;
	shl.b32 	%r22, %r62, 3;
	mov.f32 	%f410, 0f00000000;
	mov.b32 	%r159, 0;
	mul.wide.s32 	%rd50, %r62, 4;
$L__BB14_17:
	.pragma "nounroll";
	mul.wide.s32 	%rd47, %r159, 4;
	add.s64 	%rd48, %rd1, %rd47;
	ld.global.f32 	%f121, [%rd48];
	div.rn.f32 	%f122, %f121, %f27;
	sub.f32 	%f123, %f122, %f12;
	fma.rn.f32 	%f124, %f123, 0f3BBB989D, 0f3F000000;
	cvt.sat.f32.f32 	%f125, %f124;
	mov.f32 	%f126, 0f4B400001;
	mov.f32 	%f127, 0f437C0000;
	fma.rm.f32 	%f128, %f125, %f127, %f126;
	add.f32 	%f129, %f128, 0fCB40007F;
	neg.f32 	%f130, %f129;
	fma.rn.f32 	%f131, %f123, 0f3FB8AA3B, %f130;
	fma.rn.f32 	%f132, %f123, 0f32A57060, %f131;
	mov.b32 	%r111, %f128;
	shl.b32 	%r112, %r111, 23;
	mov.b32 	%f133, %r112;
	ex2.approx.ftz.f32 	%f134, %f132;
	mul.f32 	%f135, %f134, %f133;
	add.f32 	%f136, %f410, %f135;
	add.s64 	%rd49, %rd2, %rd47;
	st.global.f32 	[%rd49], %f135;
	add.s64 	%rd51, %rd48, %rd50;
	ld.global.f32 	%f137, [%rd51];
	div.rn.f32 	%f138, %f137, %f27;
	sub.f32 	%f139, %f138, %f12;
	fma.rn.f32 	%f140, %f139, 0f3BBB989D, 0f3F000000;
	cvt.sat.f32.f32 	%f141, %f140;
	fma.rm.f32 	%f142, %f141, %f127, %f126;
	add.f32 	%f143, %f142, 0fCB40007F;
	neg.f32 	%f144, %f143;
	fma.rn.f32 	%f145, %f139, 0f3FB8AA3B, %f144;
	fma.rn.f32 	%f146, %f139, 0f32A57060, %f145;
	mov.b32 	%r113, %f142;
	shl.b32 	%r114, %r113, 23;
	mov.b32 	%f147, %r114;
	ex2.approx.ftz.f32 	%f148, %f146;
	mul.f32 	%f149, %f148, %f147;
	add.f32 	%f150, %f136, %f149;
	add.s64 	%rd52, %rd49, %rd50;
	st.global.f32 	[%rd52], %f149;
	add.s64 	%rd53, %rd51, %rd50;
	ld.global.f32 	%f151, [%rd53];
	div.rn.f32 	%f152, %f151, %f27;
	sub.f32 	%f153, %f152, %f12;
	fma.rn.f32 	%f154, %f153, 0f3BBB989D, 0f3F000000;
	cvt.sat.f32.f32 	%f155, %f154;
	fma.rm.f32 	%f156, %f155, %f127, %f126;
	add.f32 	%f157, %f156, 0fCB40007F;
	neg.f32 	%f158, %f157;
	fma.rn.f32 	%f159, %f153, 0f3FB8AA3B, %f158;
	fma.rn.f32 	%f160, %f153, 0f32A57060, %f159;
	mov.b32 	%r115, %f156;
	shl.b32 	%r116, %r115, 23;
	mov.b32 	%f161, %r116;
	ex2.approx.ftz.f32 	%f162, %f160;
	mul.f32 	%f163, %f162, %f161;
	add.f32 	%f164, %f150, %f163;
	add.s64 	%rd54, %rd52, %rd50;
	st.global.f32 	[%rd54], %f163;
	add.s64 	%rd55, %rd53, %rd50;
	ld.global.f32 	%f165, [%rd55];
	div.rn.f32 	%f166, %f165, %f27;
	sub.f32 	%f167, %f166, %f12;
	fma.rn.f32 	%f168, %f167, 0f3BBB989D, 0f3F000000;
	cvt.sat.f32.f32 	%f169, %f168;
	fma.rm.f32 	%f170, %f169, %f127, %f126;
	add.f32 	%f171, %f170, 0fCB40007F;
	neg.f32 	%f172, %f171;
	fma.rn.f32 	%f173, %f167, 0f3FB8AA3B, %f172;
	fma.rn.f32 	%f174, %f167, 0f32A57060, %f173;
	mov.b32 	%r117, %f170;
	shl.b32 	%r118, %r117, 23;
	mov.b32 	%f175, %r118;
	ex2.approx.ftz.f32 	%f176, %f174;
	mul.f32 	%f177, %f176, %f175;
	add.f32 	%f178, %f164, %f177;
	add.s64 	%rd56, %rd54, %rd50;
	st.global.f32 	[%rd56], %f177;
	add.s64 	%rd57, %rd55, %rd50;
	ld.global.f32 	%f179, [%rd57];
	div.rn.f32 	%f180, %f179, %f27;
	sub.f32 	%f181, %f180, %f12;
	fma.rn.f32 	%f182, %f181, 0f3BBB989D, 0f3F000000;
	cvt.sat.f32.f32 	%f183, %f182;
	fma.rm.f32 	%f184, %f183, %f127, %f126;
	add.f32 	%f185, %f184, 0fCB40007F;
	neg.f32 	%f186, %f185;
	fma.rn.f32 	%f187, %f181, 0f3FB8AA3B, %f186;
	fma.rn.f32 	%f188, %f181, 0f32A57060, %f187;
	mov.b32 	%r119, %f184;
	shl.b32 	%r120, %r119, 23;
	mov.b32 	%f189, %r120;
	ex2.approx.ftz.f32 	%f190, %f188;
	mul.f32 	%f191, %f190, %f189;
	add.f32 	%f192, %f178, %f191;
	add.s64 	%rd58, %rd56, %rd50;
	st.global.f32 	[%rd58], %f191;
	add.s64 	%rd59, %rd57, %rd50;
	ld.global.f32 	%f193, [%rd59];
	div.rn.f32 	%f194, %f193, %f27;
	sub.f32 	%f195, %f194, %f12;
	fma.rn.f32 	%f196, %f195, 0f3BBB989D, 0f3F000000;
	cvt.sat.f32.f32 	%f197, %f196;
	fma.rm.f32 	%f198, %f197, %f127, %f126;
	add.f32 	%f199, %f198, 0fCB40007F;
	neg.f32 	%f200, %f199;
	fma.rn.f32 	%f201, %f195, 0f3FB8AA3B, %f200;
	fma.rn.f32 	%f202, %f195, 0f32A57060, %f201;
	mov.b32 	%r121, %f198;
	shl.b32 	%r122, %r121, 23;
	mov.b32 	%f203, %r122;
	ex2.approx.ftz.f32 	%f204, %f202;
	mul.f32 	%f205, %f204, %f203;
	add.f32 	%f206, %f192, %f205;
	add.s64 	%rd60, %rd58, %rd50;
	st.global.f32 	[%rd60], %f205;
	add.s64 	%rd61, %rd59, %rd50;
	ld.global.f32 	%f207, [%rd61];
	div.rn.f32 	%f208, %f207, %f27;
	sub.f32 	%f209, %f208, %f12;
	fma.rn.f32 	%f210, %f209, 0f3BBB989D, 0f3F000000;
	cvt.sat.f32.f32 	%f211, %f210;
	fma.rm.f32 	%f212, %f211, %f127, %f126;
	add.f32 	%f213, %f212, 0fCB40007F;
	neg.f32 	%f214, %f213;
	fma.rn.f32 	%f215, %f209, 0f3FB8AA3B, %f214;
	fma.rn.f32 	%f216, %f209, 0f32A57060, %f215;
	mov.b32 	%r123, %f212;
	shl.b32 	%r124, %r123, 23;
	mov.b32 	%f217, %r124;
	ex2.approx.ftz.f32 	%f218, %f216;
	mul.f32 	%f219, %f218, %f217;
	add.f32 	%f220, %f206, %f219;
	add.s64 	%rd62, %rd60, %rd50;
	st.global.f32 	[%rd62], %f219;
	add.s64 	%rd63, %rd61, %rd50;
	ld.global.f32 	%f221, [%rd63];
	div.rn.f32 	%f222, %f221, %f27;
	sub.f32 	%f223, %f222, %f12;
	fma.rn.f32 	%f224, %f223, 0f3BBB989D, 0f3F000000;
	cvt.sat.f32.f32 	%f225, %f224;
	fma.rm.f32 	%f226, %f225, %f127, %f126;
	add.f32 	%f227, %f226, 0fCB40007F;
	neg.f32 	%f228, %f227;
	fma.rn.f32 	%f229, %f223, 0f3FB8AA3B, %f228;
	fma.rn.f32 	%f230, %f223, 0f32A57060, %f229;
	mov.b32 	%r125, %f226;
	shl.b32 	%r126, %r125, 23;
	mov.b32 	%f231, %r126;
	ex2.approx.ftz.f32 	%f232, %f230;
	mul.f32 	%f233, %f232, %f231;
	add.f32 	%f410, %f220, %f233;
	add.s64 	%rd64, %rd62, %rd50;
	st.global.f32 	[%rd64], %f233;
	add.s32 	%r160, %r160, 8;
	add.s32 	%r159, %r159, %r22;
	setp.eq.s32 	%p42, %r160, 0;
	@%p42 bra 	$L__BB14_18;
	bra.uni 	$L__BB14_17;
$L__BB14_18:
	setp.eq.s32 	%p43, %r19, 0;
	@%p43 bra 	$L__BB14_26;
	and.b32  	%r28, %r58, 3;
	setp.lt.u32 	%p44, %r19, 4;
	@%p44 bra 	$L__BB14_21;
	mul.lo.s32 	%r127, %r156, %r62;
	mul.wide.s32 	%rd65, %r127, 4;
	add.s64 	%rd66, %rd1, %rd65;
	ld.global.f32 	%f235, [%rd66];
	div.rn.f32 	%f236, %f235, %f27;
	sub.f32 	%f237, %f236, %f12;
	fma.rn.f32 	%f238, %f237, 0f3BBB989D, 0f3F000000;
	cvt.sat.f32.f32 	%f239, %f238;
	mov.f32 	%f240, 0f4B400001;
	mov.f32 	%f241, 0f437C0000;
	fma.rm.f32 	%f242, %f239, %f241, %f240;
	add.f32 	%f243, %f242, 0fCB40007F;
	neg.f32 	%f244, %f243;
	fma.rn.f32 	%f245, %f237, 0f3FB8AA3B, %f244;
	fma.rn.f32 	%f246, %f237, 0f32A57060, %f245;
	mov.b32 	%r128, %f242;
	shl.b32 	%r129, %r128, 23;
	mov.b32 	%f247, %r129;
	ex2.approx.ftz.f32 	%f248, %f246;
	mul.f32 	%f249, %f248, %f247;
	add.f32 	%f250, %f410, %f249;
	add.s64 	%rd67, %rd2, %rd65;
	st.global.f32 	[%rd67], %f249;
	mul.wide.s32 	%rd68, %r62, 4;
	add.s64 	%rd69, %rd66, %rd68;
	ld.global.f32 	%f251, [%rd69];
	div.rn.f32 	%f252, %f251, %f27;
	sub.f32 	%f253, %f252, %f12;
	fma.rn.f32 	%f254, %f253, 0f3BBB989D, 0f3F000000;
	cvt.sat.f32.f32 	%f255, %f254;
	fma.rm.f32 	%f256, %f255, %f241, %f240;
	add.f32 	%f257, %f256, 0fCB40007F;
	neg.f32 	%f258, %f257;
	fma.rn.f32 	%f259, %f253, 0f3FB8AA3B, %f258;
	fma.rn.f32 	%f260, %f253, 0f32A57060, %f259;
	mov.b32 	%r130, %f256;
	shl.b32 	%r131, %r130, 23;
	mov.b32 	%f261, %r131;
	ex2.approx.ftz.f32 	%f262, %f260;
	mul.f32 	%f263, %f262, %f261;
	add.f32 	%f264, %f250, %f263;
	add.s64 	%rd70, %rd67, %rd68;
	st.global.f32 	[%rd70], %f263;
	add.s64 	%rd71, %rd69, %rd68;
	ld.global.f32 	%f265, [%rd71];
	div.rn.f32 	%f266, %f265, %f27;
	sub.f32 	%f267, %f266, %f12;
	fma.rn.f32 	%f268, %f267, 0f3BBB989D, 0f3F000000;
	cvt.sat.f32.f32 	%f269, %f268;
	fma.rm.f32 	%f270, %f269, %f241, %f240;
	add.f32 	%f271, %f270, 0fCB40007F;
	neg.f32 	%f272, %f271;
	fma.rn.f32 	%f273, %f267, 0f3FB8AA3B, %f272;
	fma.rn.f32 	%f274, %f267, 0f32A57060, %f273;
	mov.b32 	%r132, %f270;
	shl.b32 	%r133, %r132, 23;
	mov.b32 	%f275, %r133;
	ex2.approx.ftz.f32 	%f276, %f274;
	mul.f32 	%f277, %f276, %f275;
	add.f32 	%f278, %f264, %f277;
	add.s64 	%rd72, %rd70, %rd68;
	st.global.f32 	[%rd72], %f277;
	add.s64 	%rd73, %rd71, %rd68;
	ld.global.f32 	%f279, [%rd73];
	div.rn.f32 	%f280, %f279, %f27;
	sub.f32 	%f281, %f280, %f12;
	fma.rn.f32 	%f282, %f281, 0f3BBB989D, 0f3F000000;
	cvt.sat.f32.f32 	%f283, %f282;
	fma.rm.f32 	%f284, %f283, %f241, %f240;
	add.f32 	%f285, %f284, 0fCB40007F;
	neg.f32 	%f286, %f285;
	fma.rn.f32 	%f287, %f281, 0f3FB8AA3B, %f286;
	fma.rn.f32 	%f288, %f281, 0f32A57060, %f287;
	mov.b32 	%r134, %f284;
	shl.b32 	%r135, %r134, 23;
	mov.b32 	%f289, %r135;
	ex2.approx.ftz.f32 	%f290, %f288;
	mul.f32 	%f291, %f290, %f289;
	add.f32 	%f410, %f278, %f291;
	add.s64 	%rd74, %rd72, %rd68;
	st.global.f32 	[%rd74], %f291;
	add.s32 	%r156, %r156, 4;
$L__BB14_21:
	setp.eq.s32 	%p45, %r28, 0;
	@%p45 bra 	$L__BB14_26;
	setp.eq.s32 	%p46, %r28, 1;
	@%p46 bra 	$L__BB14_24;
	mul.lo.s32 	%r136, %r156, %r62;
	mul.wide.s32 	%rd75, %r136, 4;
	add.s64 	%rd76, %rd1, %rd75;
	ld.global.f32 	%f293, [%rd76];
	div.rn.f32 	%f294, %f293, %f27;
	sub.f32 	%f295, %f294, %f12;
	fma.rn.f32 	%f296, %f295, 0f3BBB989D, 0f3F000000;
	cvt.sat.f32.f32 	%f297, %f296;
	mov.f32 	%f298, 0f4B400001;
	mov.f32 	%f299, 0f437C0000;
	fma.rm.f32 	%f300, %f297, %f299, %f298;
	add.f32 	%f301, %f300, 0fCB40007F;
	neg.f32 	%f302, %f301;
	fma.rn.f32 	%f303, %f295, 0f3FB8AA3B, %f302;
	fma.rn.f32 	%f304, %f295, 0f32A57060, %f303;
	mov.b32 	%r137, %f300;
	shl.b32 	%r138, %r137, 23;
	mov.b32 	%f305, %r138;
	ex2.approx.ftz.f32 	%f306, %f304;
	mul.f32 	%f307, %f306, %f305;
	add.f32 	%f308, %f410, %f307;
	add.s64 	%rd77, %rd2, %rd75;
	st.global.f32 	[%rd77], %f307;
	mul.wide.s32 	%rd78, %r62, 4;
	add.s64 	%rd79, %rd76, %rd78;
	ld.global.f32 	%f309, [%rd79];
	div.rn.f32 	%f310, %f309, %f27;
	sub.f32 	%f311, %f310, %f12;
	fma.rn.f32 	%f312, %f311, 0f3BBB989D, 0f3F000000;
	cvt.sat.f32.f32 	%f313, %f312;
	fma.rm.f32 	%f314, %f313, %f299, %f298;
	add.f32 	%f315, %f314, 0fCB40007F;
	neg.f32 	%f316, %f315;
	fma.rn.f32 	%f317, %f311, 0f3FB8AA3B, %f316;
	fma.rn.f32 	%f318, %f311, 0f32A57060, %f317;
	mov.b32 	%r139, %f314;
	shl.b32 	%r140, %r139, 23;
	mov.b32 	%f319, %r140;
	ex2.approx.ftz.f32 	%f320, %f318;
	mul.f32 	%f321, %f320, %f319;
	add.f32 	%f410, %f308, %f321;
	add.s64 	%rd80, %rd77, %rd78;
	st.global.f32 	[%rd80], %f321;
	add.s32 	%r156, %r156, 2;
$L__BB14_24:
	and.b32  	%r141, %r58, 1;
	setp.eq.b32 	%p47, %r141, 1;
	not.pred 	%p48, %p47;
	@%p48 bra 	$L__BB14_26;
	mul.lo.s32 	%r142, %r156, %r62;
	mul.wide.s32 	%rd81, %r142, 4;
	add.s64 	%rd82, %rd1, %rd81;
	ld.global.f32 	%f322, [%rd82];
	div.rn.f32 	%f323, %f322, %f27;
	sub.f32 	%f324, %f323, %f12;
	fma.rn.f32 	%f325, %f324, 0f3BBB989D, 0f3F000000;
	cvt.sat.f32.f32 	%f326, %f325;
	mov.f32 	%f327, 0f4B400001;
	mov.f32 	%f328, 0f437C0000;
	fma.rm.f32 	%f329, %f326, %f328, %f327;
	add.f32 	%f330, %f329, 0fCB40007F;
	neg.f32 	%f331, %f330;
	fma.rn.f32 	%f332, %f324, 0f3FB8AA3B, %f331;
	fma.rn.f32 	%f333, %f324, 0f32A57060, %f332;
	mov.b32 	%r143, %f329;
	shl.b32 	%r144, %r143, 23;
	mov.b32 	%f334, %r144;
	ex2.approx.ftz.f32 	%f335, %f333;
	mul.f32 	%f336, %f335, %f334;
	add.f32 	%f410, %f410, %f336;
	add.s64 	%rd83, %rd2, %rd81;
	st.global.f32 	[%rd83], %f336;
$L__BB14_26:
	setp.lt.s32 	%p49, %r58, 1;
	@%p49 bra 	$L__BB14_39;
	and.b32  	%r33, %r58, 15;
	setp.lt.u32 	%p50, %r58, 16;
	mov.b32 	%r163, 0;
	@%p50 bra 	$L__BB14_30;
	and.b32  	%r163, %r58, 2147483632;
	neg.s32 	%r162, %r163;
	shl.b32 	%r36, %r62, 4;
	mov.b32 	%r161, 0;
	mul.wide.s32 	%rd86, %r62, 4;
$L__BB14_29:
	.pragma "nounroll";
	mul.wide.s32 	%rd84, %r161, 4;
	add.s64 	%rd85, %rd2, %rd84;
	ld.global.f32 	%f337, [%rd85];
	div.rn.f32 	%f338, %f337, %f410;
	st.global.f32 	[%rd85], %f338;
	add.s64 	%rd87, %rd85, %rd86;
	ld.global.f32 	%f339, [%rd87];
	div.rn.f32 	%f340, %f339, %f410;
	st.global.f32 	[%rd87], %f340;
	add.s64 	%rd88, %rd87, %rd86;
	ld.global.f32 	%f341, [%rd88];
	div.rn.f32 	%f342, %f341, %f410;
	st.global.f32 	[%rd88], %f342;
	add.s64 	%rd89, %rd88, %rd86;
	ld.global.f32 	%f343, [%rd89];
	div.rn.f32 	%f344, %f343, %f410;
	st.global.f32 	[%rd89], %f344;
	add.s64 	%rd90, %rd89, %rd86;
	ld.global.f32 	%f345, [%rd90];
	div.rn.f32 	%f346, %f345, %f410;
	st.global.f32 	[%rd90], %f346;
	add.s64 	%rd91, %rd90, %rd86;
	ld.global.f32 	%f347, [%rd91];
	div.rn.f32 	%f348, %f347, %f410;
	st.global.f32 	[%rd91], %f348;
	add.s64 	%rd92, %rd91, %rd86;
	ld.global.f32 	%f349, [%rd92];
	div.rn.f32 	%f350, %f349, %f410;
	st.global.f32 	[%rd92], %f350;
	add.s64 	%rd93, %rd92, %rd86;
	ld.global.f32 	%f351, [%rd93];
	div.rn.f32 	%f352, %f351, %f410;
	st.global.f32 	[%rd93], %f352;
	add.s64 	%rd94, %rd93, %rd86;
	ld.global.f32 	%f353, [%rd94];
	div.rn.f32 	%f354, %f353, %f410;
	st.global.f32 	[%rd94], %f354;
	add.s64 	%rd95, %rd94, %rd86;
	ld.global.f32 	%f355, [%rd95];
	div.rn.f32 	%f356, %f355, %f410;
	st.global.f32 	[%rd95], %f356;
	add.s64 	%rd96, %rd95, %rd86;
	ld.global.f32 	%f357, [%rd96];
	div.rn.f32 	%f358, %f357, %f410;
	st.global.f32 	[%rd96], %f358;
	add.s64 	%rd97, %rd96, %rd86;
	ld.global.f32 	%f359, [%rd97];
	div.rn.f32 	%f360, %f359, %f410;
	st.global.f32 	[%rd97], %f360;
	add.s64 	%rd98, %rd97, %rd86;
	ld.global.f32 	%f361, [%rd98];
	div.rn.f32 	%f362, %f361, %f410;
	st.global.f32 	[%rd98], %f362;
	add.s64 	%rd99, %rd98, %rd86;
	ld.global.f32 	%f363, [%rd99];
	div.rn.f32 	%f364, %f363, %f410;
	st.global.f32 	[%rd99], %f364;
	add.s64 	%rd100, %rd99, %rd86;
	ld.global.f32 	%f365, [%rd100];
	div.rn.f32 	%f366, %f365, %f410;
	st.global.f32 	[%rd100], %f366;
	add.s64 	%rd101, %rd100, %rd86;
	ld.global.f32 	%f367, [%rd101];
	div.rn.f32 	%f368, %f367, %f410;
	st.global.f32 	[%rd101], %f368;
	add.s32 	%r162, %r162, 16;
	add.s32 	%r161, %r161, %r36;
	setp.ne.s32 	%p51, %r162, 0;
	@%p51 bra 	$L__BB14_29;
$L__BB14_30:
	setp.eq.s32 	%p52, %r33, 0;
	@%p52 bra 	$L__BB14_39;
	and.b32  	%r46, %r58, 7;
	setp.lt.u32 	%p53, %r33, 8;
	@%p53 bra 	$L__BB14_33;
	mul.lo.s32 	%r147, %r163, %r62;
	mul.wide.s32 	%rd102, %r147, 4;
	add.s64 	%rd103, %rd2, %rd102;
	ld.global.f32 	%f369, [%rd103];
	div.rn.f32 	%f370, %f369, %f410;
	st.global.f32 	[%rd103], %f370;
	mul.wide.s32 	%rd104, %r62, 4;
	add.s64 	%rd105, %rd103, %rd104;
	ld.global.f32 	%f371, [%rd105];
	div.rn.f32 	%f372, %f371, %f410;
	st.global.f32 	[%rd105], %f372;
	add.s64 	%rd106, %rd105, %rd104;
	ld.global.f32 	%f373, [%rd106];
	div.rn.f32 	%f374, %f373, %f410;
	st.global.f32 	[%rd106], %f374;
	add.s64 	%rd107, %rd106, %rd104;
	ld.global.f32 	%f375, [%rd107];
	div.rn.f32 	%f376, %f375, %f410;
	st.global.f32 	[%rd107], %f376;
	add.s64 	%rd108, %rd107, %rd104;
	ld.global.f32 	%f377, [%rd108];
	div.rn.f32 	%f378, %f377, %f410;
	st.global.f32 	[%rd108], %f378;
	add.s64 	%rd109, %rd108, %rd104;
	ld.global.f32 	%f379, [%rd109];
	div.rn.f32 	%f380, %f379, %f410;
	st.global.f32 	[%rd109], %f380;
	add.s64 	%rd110, %rd109, %rd104;
	ld.global.f32 	%f381, [%rd110];
	div.rn.f32 	%f382, %f381, %f410;
	st.global.f32 	[%rd110], %f382;
	add.s64 	%rd111, %rd110, %rd104;
	ld.global.f32 	%f383, [%rd111];
	div.rn.f32 	%f384, %f383, %f410;
	st.global.f32 	[%rd111], %f384;
	add.s32 	%r163, %r163, 8;
$L__BB14_33:
	setp.eq.s32 	%p54, %r46, 0;
	@%p54 bra 	$L__BB14_39;
	and.b32  	%r49, %r58, 3;
	setp.lt.u32 	%p55, %r46, 4;
	@%p55 bra 	$L__BB14_36;
	mul.lo.s32 	%r148, %r163, %r62;
	mul.wide.s32 	%rd112, %r148, 4;
	add.s64 	%rd113, %rd2, %rd112;
	ld.global.f32 	%f385, [%rd113];
	div.rn.f32 	%f386, %f385, %f410;
	st.global.f32 	[%rd113], %f386;
	mul.wide.s32 	%rd114, %r62, 4;
	add.s64 	%rd115, %rd113, %rd114;
	ld.global.f32 	%f387, [%rd115];
	div.rn.f32 	%f388, %f387, %f410;
	st.global.f32 	[%rd115], %f388;
	add.s64 	%rd116, %rd115, %rd114;
	ld.global.f32 	%f389, [%rd116];
	div.rn.f32 	%f390, %f389, %f410;
	st.global.f32 	[%rd116], %f390;
	add.s64 	%rd117, %rd116, %rd114;
	ld.global.f32 	%f391, [%rd117];
	div.rn.f32 	%f392, %f391, %f410;
	st.global.f32 	[%rd117], %f392;
	add.s32 	%r163, %r163, 4;
$L__BB14_36:
	setp.eq.s32 	%p56, %r49, 0;
	@%p56 bra 	$L__BB14_39;
	mul.lo.s32 	%r167, %r163, %r62;
	neg.s32 	%r166, %r49;
$L__BB14_38:
	.pragma "nounroll";
	mul.wide.s32 	%rd118, %r167, 4;
	add.s64 	%rd119, %rd2, %rd118;
	ld.global.f32 	%f393, [%rd119];
	div.rn.f32 	%f394, %f393, %f410;
	st.global.f32 	[%rd119], %f394;
	add.s32 	%r167, %r167, %r62;
	add.s32 	%r166, %r166, 1;
	setp.ne.s32 	%p57, %r166, 0;
	@%p57 bra 	$L__BB14_38;
$L__BB14_39:
	ret;

}


// ===== COMPILED SASS (sm_100) =====

	.target	sm_100

	.elftype	@"ET_EXEC"


//--------------------- .note.nv.tkinfo           --------------------------
	.section	.note.nv.tkinfo,"",@"SHT_NOTE"
	.sectionflags	@"SHF_NOTE_NV_TKINFO"
	.tkinfo
        /*0018*/ 	.word	0x00000002
        /*0030*/ 	.string	""
        /*0030*/ 	.string	"ptxas"
        /*0030*/ 	.string	"Cuda compilation tools, release 13.0, V13.0.88"
        /*0030*/ 	.string	"Build cuda_13.0.r13.0/compiler.36424714_0"
        /*0030*/ 	.string	"-arch sm_100 -m 64 "



//--------------------- .note.nv.cuinfo           --------------------------
	.section	.note.nv.cuinfo,"",@"SHT_NOTE"
	.sectionflags	@"SHF_NOTE_NV_CUINFO"
        /*0018*/ 	.short	0x0002
        /*001a*/ 	.short	0x0064
        /*001c*/ 	.short	0x0082
	.zero		2


//--------------------- .nv.info                  --------------------------
	.section	.nv.info,"",@"SHT_CUDA_INFO"
	.align	4


	//----- nvinfo : EIATTR_REGCOUNT
	.align		4
        /*0000*/ 	.byte	0x04, 0x2f
        /*0002*/ 	.short	(.L_1 - .L_0)
	.align		4
.L_0:
        /*0004*/ 	.word	index@(_Z21u08_to_f32_3ch_kernelPfPhii)
        /*0008*/ 	.word	0x00000016


	//----- nvinfo : EIATTR_FRAME_SIZE
	.align		4
.L_1:
        /*000c*/ 	.byte	0x04, 0x11
        /*000e*/ 	.short	(.L_3 - .L_2)
	.align		4
.L_2:
        /*0010*/ 	.word	index@($__internal_5_$__cuda_sm3x_div_rn_noftz_f32_slowpath)
        /*0014*/ 	.word	0x00000000


	//----- nvinfo : EIATTR_FRAME_SIZE
	.align		4
.L_3:
        /*0018*/ 	.byte	0x04, 0x11
        /*001a*/ 	.short	(.L_5 - .L_4)
	.align		4
.L_4:
        /*001c*/ 	.word	index@(_Z21u08_to_f32_3ch_kernelPfPhii)
        /*0020*/ 	.word	0x00000000


	//----- nvinfo : EIATTR_REGCOUNT
	.align		4
.L_5:
        /*0024*/ 	.byte	0x04, 0x2f
        /*0026*/ 	.short	(.L_7 - .L_6)
	.align		4
.L_6:
        /*0028*/ 	.word	index@(_Z21resize_image_1_kernelPfS_)
        /*002c*/ 	.word	0x00000010


	//----- nvinfo : EIATTR_FRAME_SIZE
	.align		4
.L_7:
        /*0030*/ 	.byte	0x04, 0x11
        /*0032*/ 	.short	(.L_9 - .L_8)
	.align		4
.L_8:
        /*0034*/ 	.word	index@(_Z21resize_image_1_kernelPfS_)
        /*0038*/ 	.word	0x00000000


	//----- nvinfo : EIATTR_REGCOUNT
	.align		4
.L_9:
        /*003c*/ 	.byte	0x04, 0x2f
        /*003e*/ 	.short	(.L_11 - .L_10)
	.align		4
.L_10:
        /*0040*/ 	.word	index@(_Z21resize_image_2_kernelPfS_)
        /*0044*/ 	.word	0x00000010


	//----- nvinfo : EIATTR_FRAME_SIZE
	.align		4
.L_11:
        /*0048*/ 	.byte	0x04, 0x11
        /*004a*/ 	.short	(.L_13 - .L_12)
	.align		4
.L_12:
        /*004c*/ 	.word	index@(_Z21resize_image_2_kernelPfS_)
        /*0050*/ 	.word	0x00000000


	//----- nvinfo : EIATTR_REGCOUNT
	.align		4
.L_13:
        /*0054*/ 	.byte	0x04, 0x2f
        /*0056*/ 	.short	(.L_15 - .L_14)
	.align		4
.L_14:
        /*0058*/ 	.word	index@(_Z17fill_image_kernelPf)
        /*005c*/ 	.word	0x0000000a


	//----- nvinfo : EIATTR_FRAME_SIZE
	.align		4
.L_15:
        /*0060*/ 	.byte	0x04, 0x11
        /*0062*/ 	.short	(.L_17 - .L_16)
	.align		4
.L_16:
        /*0064*/ 	.word	index@(_Z17fill_image_kernelPf)
        /*0068*/ 	.word	0x00000000


	//----- nvinfo : EIATTR_REGCOUNT
	.align		4
.L_17:
        /*006c*/ 	.byte	0x04, 0x2f
        /*006e*/ 	.short	(.L_19 - .L_18)
	.align		4
.L_18:
        /*0070*/ 	.word	index@(_Z18embed_image_kernelPfS_ii)
        /*0074*/ 	.word	0x0000000e


	//----- nvinfo : EIATTR_FRAME_SIZE
	.align		4
.L_19:
        /*0078*/ 	.byte	0x04, 0x11
        /*007a*/ 	.short	(.L_21 - .L_20)
	.align		4
.L_20:
        /*007c*/ 	.word	index@(_Z18embed_image_kernelPfS_ii)
        /*0080*/ 	.word	0x00000000


	//----- nvinfo : EIATTR_REGCOUNT
	.align		4
.L_21:
        /*0084*/ 	.byte	0x04, 0x2f
        /*0086*/ 	.short	(.L_23 - .L_22)
	.align		4
.L_22:
        /*0088*/ 	.word	index@(_Z11fill_kernelifPfi)
        /*008c*/ 	.word	0x0000000a


	//----- nvinfo : EIATTR_FRAME_SIZE
	.align		4
.L_23:
        /*0090*/ 	.byte	0x04, 0x11
        /*0092*/ 	.short	(.L_25 - .L_24)
	.align		4
.L_24:
        /*0094*/ 	.word	index@(_Z11fill_kernelifPfi)
        /*0098*/ 	.word	0x00000000


	//----- nvinfo : EIATTR_REGCOUNT
	.align		4
.L_25:
        /*009c*/ 	.byte	0x04, 0x2f
        /*009e*/ 	.short	(.L_27 - .L_26)
	.align		4
.L_26:
        /*00a0*/ 	.word	index@(_Z17im2col_gpu_kerneliPKfiiiiiiiPf)
        /*00a4*/ 	.word	0x00000020


	//----- nvinfo : EIATTR_FRAME_SIZE
	.align		4
.L_27:
        /*00a8*/ 	.byte	0x04, 0x11
        /*00aa*/ 	.short	(.L_29 - .L_28)
	.align		4
.L_28:
        /*00ac*/ 	.word	index@(_Z17im2col_gpu_kerneliPKfiiiiiiiPf)
        /*00b0*/ 	.word	0x00000000


	//----- nvinfo : EIATTR_REGCOUNT
	.align		4
.L_29:
        /*00b4*/ 	.byte	0x04, 0x2f
        /*00b6*/ 	.short	(.L_31 - .L_30)
	.align		4
.L_30:
        /*00b8*/ 	.word	index@(_Z16normalize_kerneliPfS_S_iii)
        /*00bc*/ 	.word	0x00000010


	//----- nvinfo : EIATTR_FRAME_SIZE
	.align		4
.L_31:
        /*00c0*/ 	.byte	0x04, 0x11
        /*00c2*/ 	.short	(.L_33 - .L_32)
	.align		4
.L_32:
        /*00c4*/ 	.word	index@($__internal_4_$__cuda_sm3x_div_rn_noftz_f32_slowpath)
        /*00c8*/ 	.word	0x00000000


	//----- nvinfo : EIATTR_FRAME_SIZE
	.align		4
.L_33:
        /*00cc*/ 	.byte	0x04, 0x11
        /*00ce*/ 	.short	(.L_35 - .L_34)
	.align		4
.L_34:
        /*00d0*/ 	.word	index@($__internal_3_$__cuda_sm20_sqrt_rn_f32_slowpath)
        /*00d4*/ 	.word	0x00000000


	//----- nvinfo : EIATTR_FRAME_SIZE
	.align		4
.L_35:
        /*00d8*/ 	.byte	0x04, 0x11
        /*00da*/ 	.short	(.L_37 - .L_36)
	.align		4
.L_36:
        /*00dc*/ 	.word	index@(_Z16normalize_kerneliPfS_S_iii)
        /*00e0*/ 	.word	0x00000000


	//----- nvinfo : EIATTR_REGCOUNT
	.align		4
.L_37:
        /*00e4*/ 	.byte	0x04, 0x2f
        /*00e6*/ 	.short	(.L_39 - .L_38)
	.align		4
.L_38:
        /*00e8*/ 	.word	index@(_Z17scale_bias_kernelPfS_ii)
        /*00ec*/ 	.word	0x0000000c


	//----- nvinfo : EIATTR_FRAME_SIZE
	.align		4
.L_39:
        /*00f0*/ 	.byte	0x04, 0x11
        /*00f2*/ 	.short	(.L_41 - .L_40)
	.align		4
.L_40:
        /*00f4*/ 	.word	index@(_Z17scale_bias_kernelPfS_ii)
        /*00f8*/ 	.word	0x00000000


	//----- nvinfo : EIATTR_REGCOUNT
	.align		4
.L_41:
        /*00fc*/ 	.byte	0x04, 0x2f
        /*00fe*/ 	.short	(.L_43 - .L_42)
	.align		4
.L_42:
        /*0100*/ 	.word	index@(_Z15add_bias_kernelPfS_iii)
        /*0104*/ 	.word	0x0000000e


	//----- nvinfo : EIATTR_FRAME_SIZE
	.align		4
.L_43:
        /*0108*/ 	.byte	0x04, 0x11
        /*010a*/ 	.short	(.L_45 - .L_44)
	.align		4
.L_44:
        /*010c*/ 	.word	index@(_Z15add_bias_kernelPfS_iii)
        /*0110*/ 	.word	0x00000000


	//----- nvinfo : EIATTR_REGCOUNT
	.align		4
.L_45:
        /*0114*/ 	.byte	0x04, 0x2f
        /*0116*/ 	.short	(.L_47 - .L_46)
	.align		4
.L_46:
        /*0118*/ 	.word	index@(_Z21activate_array_kernelPfi10ACTIVATION)
        /*011c*/ 	.word	0x00000010


	//----- nvinfo : EIATTR_FRAME_SIZE
	.align		4
.L_47:
        /*0120*/ 	.byte	0x04, 0x11
        /*0122*/ 	.short	(.L_49 - .L_48)
	.align		4
.L_48:
        /*0124*/ 	.word	index@($__internal_2_$__cuda_sm3x_div_rn_noftz_f32_slowpath)
        /*0128*/ 	.word	0x00000000


	//----- nvinfo : EIATTR_FRAME_SIZE
	.align		4
.L_49:
        /*012c*/ 	.byte	0x04, 0x11
        /*012e*/ 	.short	(.L_51 - .L_50)
	.align		4
.L_50:
        /*0130*/ 	.word	index@($__internal_1_$__cuda_sm20_rcp_rn_f32_slowpath)
        /*0134*/ 	.word	0x00000000


	//----- nvinfo : EIATTR_FRAME_SIZE
	.align		4
.L_51:
        /*0138*/ 	.byte	0x04, 0x11
        /*013a*/ 	.short	(.L_53 - .L_52)
	.align		4
.L_52:
        /*013c*/ 	.word	index@(_Z21activate_array_kernelPfi10ACTIVATION)
        /*0140*/ 	.word	0x00000000


	//----- nvinfo : EIATTR_REGCOUNT
	.align		4
.L_53:
        /*0144*/ 	.byte	0x04, 0x2f
        /*0146*/ 	.short	(.L_55 - .L_54)
	.align		4
.L_54:
        /*0148*/ 	.word	index@(_Z28forward_maxpool_layer_kerneliiiiiiiPfS_)
        /*014c*/ 	.word	0x00000016


	//----- nvinfo : EIATTR_FRAME_SIZE
	.align		4
.L_55:
        /*0150*/ 	.byte	0x04, 0x11
        /*0152*/ 	.short	(.L_57 - .L_56)
	.align		4
.L_56:
        /*0154*/ 	.word	index@(_Z28forward_maxpool_layer_kerneliiiiiiiPfS_)
        /*0158*/ 	.word	0x00000000


	//----- nvinfo : EIATTR_REGCOUNT
	.align		4
.L_57:
        /*015c*/ 	.byte	0x04, 0x2f
        /*015e*/ 	.short	(.L_59 - .L_58)
	.align		4
.L_58:
        /*0160*/ 	.word	index@(_Z11copy_kerneliPfiiS_ii)
        /*0164*/ 	.word	0x0000000a


	//----- nvinfo : EIATTR_FRAME_SIZE
	.align		4
.L_59:
        /*0168*/ 	.byte	0x04, 0x11
        /*016a*/ 	.short	(.L_61 - .L_60)
	.align		4
.L_60:
        /*016c*/ 	.word	index@(_Z11copy_kerneliPfiiS_ii)
        /*0170*/ 	.word	0x00000000


	//----- nvinfo : EIATTR_REGCOUNT
	.align		4
.L_61:
        /*0174*/ 	.byte	0x04, 0x2f
        /*0176*/ 	.short	(.L_63 - .L_62)
	.align		4
.L_62:
        /*0178*/ 	.word	index@(_Z12reorg_kerneliPfiiiiiiS_)
        /*017c*/ 	.word	0x0000001a


	//----- nvinfo : EIATTR_FRAME_SIZE
	.align		4
.L_63:
        /*0180*/ 	.byte	0x04, 0x11
        /*0182*/ 	.short	(.L_65 - .L_64)
	.align		4
.L_64:
        /*0184*/ 	.word	index@(_Z12reorg_kerneliPfiiiiiiS_)
        /*0188*/ 	.word	0x00000000


	//----- nvinfo : EIATTR_REGCOUNT
	.align		4
.L_65:
        /*018c*/ 	.byte	0x04, 0x2f
        /*018e*/ 	.short	(.L_67 - .L_66)
	.align		4
.L_66:
        /*0190*/ 	.word	index@(_Z14softmax_kernelPfiiiiiifS_)
        /*0194*/ 	.word	0x00000020


	//----- nvinfo : EIATTR_FRAME_SIZE
	.align		4
.L_67:
        /*0198*/ 	.byte	0x04, 0x11
        /*019a*/ 	.short	(.L_69 - .L_68)
	.align		4
.L_68:
        /*019c*/ 	.word	index@($__internal_0_$__cuda_sm3x_div_rn_noftz_f32_slowpath)
        /*01a0*/ 	.word	0x00000000


	//----- nvinfo : EIATTR_FRAME_SIZE
	.align		4
.L_69:
        /*01a4*/ 	.byte	0x04, 0x11
        /*01a6*/ 	.short	(.L_71 - .L_70)
	.align		4
.L_70:
        /*01a8*/ 	.word	index@(_Z14softmax_kernelPfiiiiiifS_)
        /*01ac*/ 	.word	0x00000000


	//----- nvinfo : EIATTR_MIN_STACK_SIZE
	.align		4
.L_71:
        /*01b0*/ 	.byte	0x04, 0x12
        /*01b2*/ 	.short	(.L_73 - .L_72)
	.align		4
.L_72:
        /*01b4*/ 	.word	index@(_Z14softmax_kernelPfiiiiiifS_)
        /*01b8*/ 	.word	0x00000000


	//----- nvinfo : EIATTR_MIN_STACK_SIZE
	.align		4
.L_73:
        /*01bc*/ 	.byte	0x04, 0x12
        /*01be*/ 	.short	(.L_75 - .L_74)
	.align		4
.L_74:
        /*01c0*/ 	.word	index@(_Z12reorg_kerneliPfiiiiiiS_)
        /*01c4*/ 	.word	0x00000000


	//----- nvinfo : EIATTR_MIN_STACK_SIZE
	.align		4
.L_75:
        /*01c8*/ 	.byte	0x04, 0x12
        /*01ca*/ 	.short	(.L_77 - .L_76)
	.align		4
.L_76:
        /*01cc*/ 	.word	index@(_Z11copy_kerneliPfiiS_ii)
        /*01d0*/ 	.word	0x00000000


	//----- nvinfo : EIATTR_MIN_STACK_SIZE
	.align		4
.L_77:
        /*01d4*/ 	.byte	0x04, 0x12
        /*01d6*/ 	.short	(.L_79 - .L_78)
	.align		4
.L_78:
        /*01d8*/ 	.word	index@(_Z28forward_maxpool_layer_kerneliiiiiiiPfS_)
        /*01dc*/ 	.word	0x00000000


	//----- nvinfo : EIATTR_MIN_STACK_SIZE
	.align		4
.L_79:
        /*01e0*/ 	.byte	0x04, 0x12
        /*01e2*/ 	.short	(.L_81 - .L_80)
	.align		4
.L_80:
        /*01e4*/ 	.word	index@(_Z21activate_array_kernelPfi10ACTIVATION)
        /*01e8*/ 	.word	0x00000000


	//----- nvinfo : EIATTR_MIN_STACK_SIZE
	.align		4
.L_81:
        /*01ec*/ 	.byte	0x04, 0x12
        /*01ee*/ 	.short	(.L_83 - .L_82)
	.align		4
.L_82:
        /*01f0*/ 	.word	index@(_Z15add_bias_kernelPfS_iii)
        /*01f4*/ 	.word	0x00000000


	//----- nvinfo : EIATTR_MIN_STACK_SIZE
	.align		4
.L_83:
        /*01f8*/ 	.byte	0x04, 0x12
        /*01fa*/ 	.short	(.L_85 - .L_84)
	.align		4
.L_84:
        /*01fc*/ 	.word	index@(_Z17scale_bias_kernelPfS_ii)
        /*0200*/ 	.word	0x00000000


	//----- nvinfo : EIATTR_MIN_STACK_SIZE
	.align		4
.L_85:
        /*0204*/ 	.byte	0x04, 0x12
        /*0206*/ 	.short	(.L_87 - .L_86)
	.align		4
.L_86:
        /*0208*/ 	.word	index@(_Z16normalize_kerneliPfS_S_iii)
        /*020c*/ 	.word	0x00000000


	//----- nvinfo : EIATTR_MIN_STACK_SIZE
	.align		4
.L_87:
        /*0210*/ 	.byte	0x04, 0x12
        /*0212*/ 	.short	(.L_89 - .L_88)
	.align		4
.L_88:
        /*0214*/ 	.word	index@(_Z17im2col_gpu_kerneliPKfiiiiiiiPf)
        /*0218*/ 	.word	0x00000000


	//----- nvinfo : EIATTR_MIN_STACK_SIZE
	.align		4
.L_89:
        /*021c*/ 	.byte	0x04, 0x12
        /*021e*/ 	.short	(.L_91 - .L_90)
	.align		4
.L_90:
        /*0220*/ 	.word	index@(_Z11fill_kernelifPfi)
        /*0224*/ 	.word	0x00000000


	//----- nvinfo : EIATTR_MIN_STACK_SIZE
	.align		4
.L_91:
        /*0228*/ 	.byte	0x04, 0x12
        /*022a*/ 	.short	(.L_93 - .L_92)
	.align		4
.L_92:
        /*022c*/ 	.word	index@(_Z18embed_image_kernelPfS_ii)
        /*0230*/ 	.word	0x00000000


	//----- nvinfo : EIATTR_MIN_STACK_SIZE
	.align		4
.L_93:
        /*0234*/ 	.byte	0x04, 0x12
        /*0236*/ 	.short	(.L_95 - .L_94)
	.align		4
.L_94:
        /*0238*/ 	.word	index@(_Z17fill_image_kernelPf)
        /*023c*/ 	.word	0x00000000


	//----- nvinfo : EIATTR_MIN_STACK_SIZE
	.align		4
.L_95:
        /*0240*/ 	.byte	0x04, 0x12
        /*0242*/ 	.short	(.L_97 - .L_96)
	.align		4
.L_96:
        /*0244*/ 	.word	index@(_Z21resize_image_2_kernelPfS_)
        /*0248*/ 	.word	0x00000000


	//----- nvinfo : EIATTR_MIN_STACK_SIZE
	.align		4
.L_97:
        /*024c*/ 	.byte	0x04, 0x12
        /*024e*/ 	.short	(.L_99 - .L_98)
	.align		4
.L_98:
        /*0250*/ 	.word	index@(_Z21resize_image_1_kernelPfS_)
        /*0254*/ 	.word	0x00000000


	//----- nvinfo : EIATTR_MIN_STACK_SIZE
	.align		4
.L_99:
        /*0258*/ 	.byte	0x04, 0x12
        /*025a*/ 	.short	(.L_101 - .L_100)
	.align		4
.L_100:
        /*025c*/ 	.word	index@(_Z21u08_to_f32_3ch_kernelPfPhii)
        /*0260*/ 	.word	0x00000000
.L_101:


//--------------------- .nv.compat                --------------------------
	.section	.nv.compat,"",@"SHT_CUDA_COMPAT_INFO"
	.align	4
        /*0000*/ 	.byte	0x02, 0x09, 0x00, 0x00, 0x02, 0x02, 0x01, 0x00, 0x02, 0x05, 0x05, 0x00, 0x03, 0x07, 0x01, 0x01
        /*0010*/ 	.byte	0x02, 0x03, 0x00, 0x00, 0x02, 0x06, 0x01, 0x00, 0x04, 0x0b, 0x08, 0x00, 0x01, 0x00, 0x00, 0x00
        /*0020*/ 	.byte	0x00, 0x00, 0x00, 0x00


//--------------------- .nv.info._Z14softmax_kernelPfiiiiiifS_ --------------------------
	.section	.nv.info._Z14softmax_kernelPfiiiiiifS_,"",@"SHT_CUDA_INFO"
	.sectionflags	@""
	.align	4


	//----- nvinfo : EIATTR_CUDA_API_VERSION
	.align		4
        /*0000*/ 	.byte	0x04, 0x37
        /*0002*/ 	.short	(.L_103 - .L_102)
.L_102:
        /*0004*/ 	.word	0x00000082


	//----- nvinfo : EIATTR_KPARAM_INFO
	.align		4
.L_103:
        /*0008*/ 	.byte	0x04, 0x17
        /*000a*/ 	.short	(.L_105 - .L_104)
.L_104:
        /*000c*/ 	.word	0x00000000
        /*0010*/ 	.short	0x0008
        /*0012*/ 	.short	0x0028
        /*0014*/ 	.byte	0x00, 0xf5, 0x21, 0x00


	//----- nvinfo : EIATTR_KPARAM_INFO
	.align		4
.L_105:
        /*0018*/ 	.byte	0x04, 0x17
        /*001a*/ 	.short	(.L_107 - .L_106)
.L_106:
        /*001c*/ 	.word	0x00000000
        /*0020*/ 	.short	0x0007
        /*0022*/ 	.short	0x0020
        /*0024*/ 	.byte	0x00, 0xf0, 0x11, 0x00


	//----- nvinfo : EIATTR_KPARAM_INFO
	.align		4
.L_107:
        /*0028*/ 	.byte	0x04, 0x17
        /*002a*/ 	.short	(.L_109 - .L_108)
.L_108:
        /*002c*/ 	.word	0x00000000
        /*0030*/ 	.short	0x0006
        /*0032*/ 	.short	0x001c
        /*0034*/ 	.byte	0x00, 0xf0, 0x11, 0x00


	//----- nvinfo : EIATTR_KPARAM_INFO
	.align		4
.L_109:
        /*0038*/ 	.byte	0x04, 0x17
        /*003a*/ 	.short	(.L_111 - .L_110)
.L_110:
        /*003c*/ 	.word	0x00000000
        /*0040*/ 	.short	0x0005
        /*0042*/ 	.short	0x0018
        /*0044*/ 	.byte	0x00, 0xf0, 0x11, 0x00


	//----- nvinfo : EIATTR_KPARAM_INFO
	.align		4
.L_111:
        /*0048*/ 	.byte	0x04, 0x17
        /*004a*/ 	.short	(.L_113 - .L_112)
.L_112:
        /*004c*/ 	.word	0x00000000
        /*0050*/ 	.short	0x0004
        /*0052*/ 	.short	0x0014
        /*0054*/ 	.byte	0x00, 0xf0, 0x11, 0x00


	//----- nvinfo : EIATTR_KPARAM_INFO
	.align		4
.L_113:
        /*0058*/ 	.byte	0x04, 0x17
        /*005a*/ 	.short	(.L_115 - .L_114)
.L_114:
        /*005c*/ 	.word	0x00000000
        /*0060*/ 	.short	0x0003
        /*0062*/ 	.short	0x0010
        /*0064*/ 	.byte	0x00, 0xf0, 0x11, 0x00


	//----- nvinfo : EIATTR_KPARAM_INFO
	.align		4
.L_115:
        /*0068*/ 	.byte	0x04, 0x17
        /*006a*/ 	.short	(.L_117 - .L_116)
.L_116:
        /*006c*/ 	.word	0x00000000
        /*0070*/ 	.short	0x0002
        /*0072*/ 	.short	0x000c
        /*0074*/ 	.byte	0x00, 0xf0, 0x11, 0x00


	//----- nvinfo : EIATTR_KPARAM_INFO
	.align		4
.L_117:
        /*0078*/ 	.byte	0x04, 0x17
        /*007a*/ 	.short	(.L_119 - .L_118)
.L_118:
        /*007c*/ 	.word	0x00000000
        /*0080*/ 	.short	0x0001
        /*0082*/ 	.short	0x0008
        /*0084*/ 	.byte	0x00, 0xf0, 0x11, 0x00


	//----- nvinfo : EIATTR_KPARAM_INFO
	.align		4
.L_119:
        /*0088*/ 	.byte	0x04, 0x17
        /*008a*/ 	.short	(.L_121 - .L_120)
.L_120:
        /*008c*/ 	.word	0x00000000
        /*0090*/ 	.short	0x0000
        /*0092*/ 	.short	0x0000
        /*0094*/ 	.byte	0x00, 0xf5, 0x21, 0x00


	//----- nvinfo : EIATTR_SPARSE_MMA_MASK
	.align		4
.L_121:
        /*0098*/ 	.byte	0x03, 0x50
        /*009a*/ 	.short	0x0000


	//----- nvinfo : EIATTR_MAXREG_COUNT
	.align		4
        /*009c*/ 	.byte	0x03, 0x1b
        /*009e*/ 	.short	0x00ff


	//----- nvinfo : EIATTR_MERCURY_ISA_VERSION
	.align		4
        /*00a0*/ 	.byte	0x03, 0x5f
        /*00a2*/ 	.short	0x0101


	//----- nvinfo : EIATTR_VRC_CTA_INIT_COUNT
	.align		4
        /*00a4*/ 	.byte	0x02, 0x4a
	.zero		1
	.zero		1


	//----- nvinfo : EIATTR_EXIT_INSTR_OFFSETS
	.align		4
        /*00a8*/ 	.byte	0x04, 0x1c
        /*00aa*/ 	.short	(.L_123 - .L_122)


	//   ....[0]....
.L_122:
        /*00ac*/ 	.word	0x000000c0


	//   ....[1]....
        /*00b0*/ 	.word	0x000032b0


	//   ....[2]....
        /*00b4*/ 	.word	0x00004570


	//   ....[3]....
        /*00b8*/ 	.word	0x00004f60


	//   ....[4]....
        /*00bc*/ 	.word	0x00005490


	//   ....[5]....
        /*00c0*/ 	.word	0x00005630


	//----- nvinfo : EIATTR_CRS_STACK_SIZE
	.align		4
.L_123:
        /*00c4*/ 	.byte	0x04, 0x1e
        /*00c6*/ 	.short	(.L_125 - .L_124)
.L_124:
        /*00c8*/ 	.word	0x00000000


	//----- nvinfo : EIATTR_CBANK_PARAM_SIZE
	.align		4
.L_125:
        /*00cc*/ 	.byte	0x03, 0x19
        /*00ce*/ 	.short	0x0030


	//----- nvinfo : EIATTR_PARAM_CBANK
	.align		4
        /*00d0*/ 	.byte	0x04, 0x0a
        /*00d2*/ 	.short	(.L_127 - .L_126)
	.align		4
.L_126:
        /*00d4*/ 	.word	index@(.nv.constant0._Z14softmax_kernelPfiiiiiifS_)
        /*00d8*/ 	.short	0x0380
        /*00da*/ 	.short	0x0030


	//----- nvinfo : EIATTR_SW_WAR
	.align		4
.L_127:
        /*00dc*/ 	.byte	0x04, 0x36
        /*00de*/ 	.short	(.L_129 - .L_128)
.L_128:
        /*00e0*/ 	.word	0x00000008
.L_129:


//--------------------- .nv.info._Z12reorg_kerneliPfiiiiiiS_ --------------------------
	.section	.nv.info._Z12reorg_kerneliPfiiiiiiS_,"",@"SHT_CUDA_INFO"
	.sectionflags	@""
	.align	4


	//----- nvinfo : EIATTR_CUDA_API_VERSION
	.align		4
        /*0000*/ 	.byte	0x04, 0x37
        /*0002*/ 	.short	(.L_131 - .L_130)
.L_130:
        /*0004*/ 	.word	0x00000082


	//----- nvinfo : EIATTR_KPARAM_INFO
	.align		4
.L_131:
        /*0008*/ 	.byte	0x04, 0x17
        /*000a*/ 	.short	(.L_133 - .L_132)
.L_132:
        /*000c*/ 	.word	0x00000000
        /*0010*/ 	.short	0x0008
        /*0012*/ 	.short	0x0028
        /*0014*/ 	.byte	0x00, 0xf5, 0x21, 0x00


	//----- nvinfo : EIATTR_KPARAM_INFO
	.align		4
.L_133:
        /*0018*/ 	.byte	0x04, 0x17
        /*001a*/ 	.short	(.L_135 - .L_134)
.L_134:
        /*001c*/ 	.word	0x00000000
        /*0020*/ 	.short	0x0007
        /*0022*/ 	.short	0x0024
        /*0024*/ 	.byte	0x00, 0xf0, 0x11, 0x00


	//----- nvinfo : EIATTR_KPARAM_INFO
	.align		4
.L_135:
        /*0028*/ 	.byte	0x04, 0x17
        /*002a*/ 	.short	(.L_137 - .L_136)
.L_136:
        /*002c*/ 	.word	0x00000000
        /*0030*/ 	.short	0x0006
        /*0032*/ 	.short	0x0020
        /*0034*/ 	.byte	0x00, 0xf0, 0x11, 0x00


	//----- nvinfo : EIATTR_KPARAM_INFO
	.align		4
.L_137:
        /*0038*/ 	.byte	0x04, 0x17
        /*003a*/ 	.short	(.L_139 - .L_138)
.L_138:
        /*003c*/ 	.word	0x00000000
        /*0040*/ 	.short	0x0005
        /*0042*/ 	.short	0x001c
        /*0044*/ 	.byte	0x00, 0xf0, 0x11, 0x00


	//----- nvinfo : EIATTR_KPARAM_INFO
	.align		4
.L_139:
        /*0048*/ 	.byte	0x04, 0x17
        /*004a*/ 	.short	(.L_141 - .L_140)
.L_140:
        /*004c*/ 	.word	0x00000000
        /*0050*/ 	.short	0x0004
        /*0052*/ 	.short	0x0018
        /*0054*/ 	.byte	0x00, 0xf0, 0x11, 0x00


	//----- nvinfo : EIATTR_KPARAM_INFO
	.align		4
.L_141:
        /*0058*/ 	.byte	0x04, 0x17
        /*005a*/ 	.short	(.L_143 - .L_142)
.L_142:
        /*005c*/ 	.word	0x00000000
        /*0060*/ 	.short	0x0003
        /*0062*/ 	.short	0x0014
        /*0064*/ 	.byte	0x00, 0xf0, 0x11, 0x00


	//----- nvinfo : EIATTR_KPARAM_INFO
	.align		4
.L_143:
        /*0068*/ 	.byte	0x04, 0x17
        /*006a*/ 	.short	(.L_145 - .L_144)
.L_144:
        /*006c*/ 	.word	0x00000000
        /*0070*/ 	.short	0x0002
        /*0072*/ 	.short	0x0010
        /*0074*/ 	.byte	0x00, 0xf0, 0x11, 0x00


	//----- nvinfo : EIATTR_KPARAM_INFO
	.align		4
.L_145:
        /*0078*/ 	.byte	0x04, 0x17
        /*007a*/ 	.short	(.L_147 - .L_146)
.L_146:
        /*007c*/ 	.word	0x00000000
        /*0080*/ 	.short	0x0001
        /*0082*/ 	.short	0x0008
        /*0084*/ 	.byte	0x00, 0xf5, 0x21, 0x00


	//----- nvinfo : EIATTR_KPARAM_INFO
	.align		4
.L_147:
        /*0088*/ 	.byte	0x04, 0x17
        /*008a*/ 	.short	(.L_149 - .L_148)
.L_148:
        /*008c*/ 	.word	0x00000000
        /*0090*/ 	.short	0x0000
        /*0092*/ 	.short	0x0000
        /*0094*/ 	.byte	0x00, 0xf0, 0x11, 0x00


	//----- nvinfo : EIATTR_SPARSE_MMA_MASK
	.align		4
.L_149:
        /*0098*/ 	.byte	0x03, 0x50
        /*009a*/ 	.short	0x0000


	//----- nvinfo : EIATTR_MAXREG_COUNT
	.align		4
        /*009c*/ 	.byte	0x03, 0x1b
        /*009e*/ 	.short	0x00ff


	//----- nvinfo : EIATTR_MERCURY_ISA_VERSION
	.align		4
        /*00a0*/ 	.byte	0x03, 0x5f
        /*00a2*/ 	.short	0x0101


	//----- nvinfo : EIATTR_VRC_CTA_INIT_COUNT
	.align		4
        /*00a4*/ 	.byte	0x02, 0x4a
	.zero		1
	.zero		1


	//----- nvinfo : EIATTR_EXIT_INSTR_OFFSETS
	.align		4
        /*00a8*/ 	.byte	0x04, 0x1c
        /*00aa*/ 	.short	(.L_151 - .L_150)


	//   ....[0]....
.L_150:
        /*00ac*/ 	.word	0x000000a0


	//   ....[1]....
        /*00b0*/ 	.word	0x00000d30


	//   ....[2]....
        /*00b4*/ 	.word	0x00000da0


	//----- nvinfo : EIATTR_CBANK_PARAM_SIZE
	.align		4
.L_151:
        /*00b8*/ 	.byte	0x03, 0x19
        /*00ba*/ 	.short	0x0030


	//----- nvinfo : EIATTR_PARAM_CBANK
	.align		4
        /*00bc*/ 	.byte	0x04, 0x0a
        /*00be*/ 	.short	(.L_153 - .L_152)
	.align		4
.L_152:
        /*00c0*/ 	.word	index@(.nv.constant0._Z12reorg_kerneliPfiiiiiiS_)
        /*00c4*/ 	.short	0x0380
        /*00c6*/ 	.short	0x0030


	//----- nvinfo : EIATTR_SW_WAR
	.align		4
.L_153:
        /*00c8*/ 	.byte	0x04, 0x36
        /*00ca*/ 	.short	(.L_155 - .L_154)
.L_154:
        /*00cc*/ 	.word	0x00000008
.L_155:


//--------------------- .nv.info._Z11copy_kerneliPfiiS_ii --------------------------
	.section	.nv.info._Z11copy_kerneliPfiiS_ii,"",@"SHT_CUDA_INFO"
	.sectionflags	@""
	.align	4


	//----- nvinfo : EIATTR_CUDA_API_VERSION
	.align		4
        /*0000*/ 	.byte	0x04, 0x37
        /*0002*/ 	.short	(.L_157 - .L_156)
.L_156:
        /*0004*/ 	.word	0x00000082


	//----- nvinfo : EIATTR_KPARAM_INFO
	.align		4
.L_157:
        /*0008*/ 	.byte	0x04, 0x17
        /*000a*/ 	.short	(.L_159 - .L_158)
.L_158:
        /*000c*/ 	.word	0x00000000
        /*0010*/ 	.short	0x0006
        /*0012*/ 	.short	0x0024
        /*0014*/ 	.byte	0x00, 0xf0, 0x11, 0x00


	//----- nvinfo : EIATTR_KPARAM_INFO
	.align		4
.L_159:
        /*0018*/ 	.byte	0x04, 0x17
        /*001a*/ 	.short	(.L_161 - .L_160)
.L_160:
        /*001c*/ 	.word	0x00000000
        /*0020*/ 	.short	0x0005
        /*0022*/ 	.short	0x0020
        /*0024*/ 	.byte	0x00, 0xf0, 0x11, 0x00


	//----- nvinfo : EIATTR_KPARAM_INFO
	.align		4
.L_161:
        /*0028*/ 	.byte	0x04, 0x17
        /*002a*/ 	.short	(.L_163 - .L_162)
.L_162:
        /*002c*/ 	.word	0x00000000
        /*0030*/ 	.short	0x0004
        /*0032*/ 	.short	0x0018
        /*0034*/ 	.byte	0x00, 0xf5, 0x21, 0x00


	//----- nvinfo : EIATTR_KPARAM_INFO
	.align		4
.L_163:
        /*0038*/ 	.byte	0x04, 0x17
        /*003a*/ 	.short	(.L_165 - .L_164)
.L_164:
        /*003c*/ 	.word	0x00000000
        /*0040*/ 	.short	0x0003
        /*0042*/ 	.short	0x0014
        /*0044*/ 	.byte	0x00, 0xf0, 0x11, 0x00


	//----- nvinfo : EIATTR_KPARAM_INFO
	.align		4
.L_165:
        /*0048*/ 	.byte	0x04, 0x17
        /*004a*/ 	.short	(.L_167 - .L_166)
.L_166:
        /*004c*/ 	.word	0x00000000
        /*0050*/ 	.short	0x0002
        /*0052*/ 	.short	0x0010
        /*0054*/ 	.byte	0x00, 0xf0, 0x11, 0x00


	//----- nvinfo : EIATTR_KPARAM_INFO
	.align		4
.L_167:
        /*0058*/ 	.byte	0x04, 0x17
        /*005a*/ 	.short	(.L_169 - .L_168)
.L_168:
        /*005c*/ 	.word	0x00000000
        /*0060*/ 	.short	0x0001
        /*0062*/ 	.short	0x0008
        /*0064*/ 	.byte	0x00, 0xf5, 0x21, 0x00


	//----- nvinfo : EIATTR_KPARAM_INFO
	.align		4
.L_169:
        /*0068*/ 	.byte	0x04, 0x17
        /*006a*/ 	.short	(.L_171 - .L_170)
.L_170:
        /*006c*/ 	.word	0x00000000
        /*0070*/ 	.short	0x0000
        /*0072*/ 	.short	0x0000
        /*0074*/ 	.byte	0x00, 0xf0, 0x11, 0x00


	//----- nvinfo : EIATTR_SPARSE_MMA_MASK
	.align		4
.L_171:
        /*0078*/ 	.byte	0x03, 0x50
        /*007a*/ 	.short	0x0000


	//----- nvinfo : EIATTR_MAXREG_COUNT
	.align		4
        /*007c*/ 	.byte	0x03, 0x1b
        /*007e*/ 	.short	0x00ff


	//----- nvinfo : EIATTR_MERCURY_ISA_VERSION
	.align		4
        /*0080*/ 	.byte	0x03, 0x5f
        /*0082*/ 	.short	0x0101


	//----- nvinfo : EIATTR_VRC_CTA_INIT_COUNT
	.align		4
        /*0084*/ 	.byte	0x02, 0x4a
	.zero		1
	.zero		1


	//----- nvinfo : EIATTR_EXIT_INSTR_OFFSETS
	.align		4
        /*0088*/ 	.byte	0x04, 0x1c
        /*008a*/ 	.short	(.L_173 - .L_172)


	//   ....[0]....
.L_172:
        /*008c*/ 	.word	0x000000a0


	//   ....[1]....
        /*0090*/ 	.word	0x00000160


	//----- nvinfo : EIATTR_CBANK_PARAM_SIZE
	.align		4
.L_173:
        /*0094*/ 	.byte	0x03, 0x19
        /*0096*/ 	.short	0x0028


	//----- nvinfo : EIATTR_PARAM_CBANK
	.align		4
        /*0098*/ 	.byte	0x04, 0x0a
        /*009a*/ 	.short	(.L_175 - .L_174)
	.align		4
.L_174:
        /*009c*/ 	.word	index@(.nv.constant0._Z11copy_kerneliPfiiS_ii)
        /*00a0*/ 	.short	0x0380
        /*00a2*/ 	.short	0x0028


	//----- nvinfo : EIATTR_SW_WAR
	.align		4
.L_175:
        /*00a4*/ 	.byte	0x04, 0x36
        /*00a6*/ 	.short	(.L_177 - .L_176)
.L_176:
        /*00a8*/ 	.word	0x00000008
.L_177:


//--------------------- .nv.info._Z28forward_maxpool_layer_kerneliiiiiiiPfS_ --------------------------
	.section	.nv.info._Z28forward_maxpool_layer_kerneliiiiiiiPfS_,"",@"SHT_CUDA_INFO"
	.sectionflags	@""
	.align	4


	//----- nvinfo : EIATTR_CUDA_API_VERSION
	.align		4
        /*0000*/ 	.byte	0x04, 0x37
        /*0002*/ 	.short	(.L_179 - .L_178)
.L_178:
        /*0004*/ 	.word	0x00000082


	//----- nvinfo : EIATTR_KPARAM_INFO
	.align		4
.L_179:
        /*0008*/ 	.byte	0x04, 0x17
        /*000a*/ 	.short	(.L_181 - .L_180)
.L_180:
        /*000c*/ 	.word	0x00000000
        /*0010*/ 	.short	0x0008
        /*0012*/ 	.short	0x0028
        /*0014*/ 	.byte	0x00, 0xf5, 0x21, 0x00


	//----- nvinfo : EIATTR_KPARAM_INFO
	.align		4
.L_181:
        /*0018*/ 	.byte	0x04, 0x17
        /*001a*/ 	.short	(.L_183 - .L_182)
.L_182:
        /*001c*/ 	.word	0x00000000
        /*0020*/ 	.short	0x0007
        /*0022*/ 	.short	0x0020
        /*0024*/ 	.byte	0x00, 0xf5, 0x21, 0x00


	//----- nvinfo : EIATTR_KPARAM_INFO
	.align		4
.L_183:
        /*0028*/ 	.byte	0x04, 0x17
        /*002a*/ 	.short	(.L_185 - .L_184)
.L_184:
        /*002c*/ 	.word	0x00000000
        /*0030*/ 	.short	0x0006
        /*0032*/ 	.short	0x0018
        /*0034*/ 	.byte	0x00, 0xf0, 0x11, 0x00


	//----- nvinfo : EIATTR_KPARAM_INFO
	.align		4
.L_185:
        /*0038*/ 	.byte	0x04, 0x17
        /*003a*/ 	.short	(.L_187 - .L_186)
.L_186:
        /*003c*/ 	.word	0x00000000
        /*0040*/ 	.short	0x0005
        /*0042*/ 	.short	0x0014
        /*0044*/ 	.byte	0x00, 0xf0, 0x11, 0x00


	//----- nvinfo : EIATTR_KPARAM_INFO
	.align		4
.L_187:
        /*0048*/ 	.byte	0x04, 0x17
        /*004a*/ 	.short	(.L_189 - .L_188)
.L_188:
        /*004c*/ 	.word	0x00000000
        /*0050*/ 	.short	0x0004
        /*0052*/ 	.short	0x0010
        /*0054*/ 	.byte	0x00, 0xf0, 0x11, 0x00


	//----- nvinfo : EIATTR_KPARAM_INFO
	.align		4
.L_189:
        /*0058*/ 	.byte	0x04, 0x17
        /*005a*/ 	.short	(.L_191 - .L_190)
.L_190:
        /*005c*/ 	.word	0x00000000
        /*0060*/ 	.short	0x0003
        /*0062*/ 	.short	0x000c
        /*0064*/ 	.byte	0x00, 0xf0, 0x11, 0x00


	//----- nvinfo : EIATTR_KPARAM_INFO
	.align		4
.L_191:
        /*0068*/ 	.byte	0x04, 0x17
        /*006a*/ 	.short	(.L_193 - .L_192)
.L_192:
        /*006c*/ 	.word	0x00000000
        /*0070*/ 	.short	0x0002
        /*0072*/ 	.short	0x0008
        /*0074*/ 	.byte	0x00, 0xf0, 0x11, 0x00


	//----- nvinfo : EIATTR_KPARAM_INFO
	.align		4
.L_193:
        /*0078*/ 	.byte	0x04, 0x17
        /*007a*/ 	.short	(.L_195 - .L_194)
.L_194:
        /*007c*/ 	.word	0x00000000
        /*0080*/ 	.short	0x0001
        /*0082*/ 	.short	0x0004
        /*0084*/ 	.byte	0x00, 0xf0, 0x11, 0x00


	//----- nvinfo : EIATTR_KPARAM_INFO
	.align		4
.L_195:
        /*0088*/ 	.byte	0x04, 0x17
        /*008a*/ 	.short	(.L_197 - .L_196)
.L_196:
        /*008c*/ 	.word	0x00000000
        /*0090*/ 	.short	0x0000
        /*0092*/ 	.short	0x0000
        /*0094*/ 	.byte	0x00, 0xf0, 0x11, 0x00


	//----- nvinfo : EIATTR_SPARSE_MMA_MASK
	.align		4
.L_197:
        /*0098*/ 	.byte	0x03, 0x50
        /*009a*/ 	.short	0x0000


	//----- nvinfo : EIATTR_MAXREG_COUNT
	.align		4
        /*009c*/ 	.byte	0x03, 0x1b
        /*009e*/ 	.short	0x00ff


	//----- nvinfo : EIATTR_MERCURY_ISA_VERSION
	.align		4
        /*00a0*/ 	.byte	0x03, 0x5f
        /*00a2*/ 	.short	0x0101


	//----- nvinfo : EIATTR_VRC_CTA_INIT_COUNT
	.align		4
        /*00a4*/ 	.byte	0x02, 0x4a
	.zero		1
	.zero		1


	//----- nvinfo : EIATTR_EXIT_INSTR_OFFSETS
	.align		4
        /*00a8*/ 	.byte	0x04, 0x1c
        /*00aa*/ 	.short	(.L_199 - .L_198)


	//   ....[0]....
.L_198:
        /*00ac*/ 	.word	0x000000a0


	//   ....[1]....
        /*00b0*/ 	.word	0x000012d0


	//----- nvinfo : EIATTR_CRS_STACK_SIZE
	.align		4
.L_199:
        /*00b4*/ 	.byte	0x04, 0x1e
        /*00b6*/ 	.short	(.L_201 - .L_200)
.L_200:
        /*00b8*/ 	.word	0x00000000


	//----- nvinfo : EIATTR_CBANK_PARAM_SIZE
	.align		4
.L_201:
        /*00bc*/ 	.byte	0x03, 0x19
        /*00be*/ 	.short	0x0030


	//----- nvinfo : EIATTR_PARAM_CBANK
	.align		4
        /*00c0*/ 	.byte	0x04, 0x0a
        /*00c2*/ 	.short	(.L_203 - .L_202)
	.align		4
.L_202:
        /*00c4*/ 	.word	index@(.nv.constant0._Z28forward_maxpool_layer_kerneliiiiiiiPfS_)
        /*00c8*/ 	.short	0x0380
        /*00ca*/ 	.short	0x0030


	//----- nvinfo : EIATTR_SW_WAR
	.align		4
.L_203:
        /*00cc*/ 	.byte	0x04, 0x36
        /*00ce*/ 	.short	(.L_205 - .L_204)
.L_204:
        /*00d0*/ 	.word	0x00000008
.L_205:


//--------------------- .nv.info._Z21activate_array_kernelPfi10ACTIVATION --------------------------
	.section	.nv.info._Z21activate_array_kernelPfi10ACTIVATION,"",@"SHT_CUDA_INFO"
	.sectionflags	@""
	.align	4


	//----- nvinfo : EIATTR_CUDA_API_VERSION
	.align		4
        /*0000*/ 	.byte	0x04, 0x37
        /*0002*/ 	.short	(.L_207 - .L_206)
.L_206:
        /*0004*/ 	.word	0x00000082


	//----- nvinfo : EIATTR_KPARAM_INFO
	.align		4
.L_207:
        /*0008*/ 	.byte	0x04, 0x17
        /*000a*/ 	.short	(.L_209 - .L_208)
.L_208:
        /*000c*/ 	.word	0x00000000
        /*0010*/ 	.short	0x0002
        /*0012*/ 	.short	0x000c
        /*0014*/ 	.byte	0x00, 0xf0, 0x11, 0x00


	//----- nvinfo : EIATTR_KPARAM_INFO
	.align		4
.L_209:
        /*0018*/ 	.byte	0x04, 0x17
        /*001a*/ 	.short	(.L_211 - .L_210)
.L_210:
        /*001c*/ 	.word	0x00000000
        /*0020*/ 	.short	0x0001
        /*0022*/ 	.short	0x0008
        /*0024*/ 	.byte	0x00, 0xf0, 0x11, 0x00


	//----- nvinfo : EIATTR_KPARAM_INFO
	.align		4
.L_211:
        /*0028*/ 	.byte	0x04, 0x17
        /*002a*/ 	.short	(.L_213 - .L_212)
.L_212:
        /*002c*/ 	.word	0x00000000
        /*0030*/ 	.short	0x0000
        /*0032*/ 	.short	0x0000
        /*0034*/ 	.byte	0x00, 0xf5, 0x21, 0x00


	//----- nvinfo : EIATTR_SPARSE_MMA_MASK
	.align		4
.L_213:
        /*0038*/ 	.byte	0x03, 0x50
        /*003a*/ 	.short	0x0000


	//----- nvinfo : EIATTR_MAXREG_COUNT
	.align		4
        /*003c*/ 	.byte	0x03, 0x1b
        /*003e*/ 	.short	0x00ff


	//----- nvinfo : EIATTR_MERCURY_ISA_VERSION
	.align		4
        /*0040*/ 	.byte	0x03, 0x5f
        /*0042*/ 	.short	0x0101


	//----- nvinfo : EIATTR_VRC_CTA_INIT_COUNT
	.align		4
        /*0044*/ 	.byte	0x02, 0x4a
	.zero		1
	.zero		1


	//----- nvinfo : EIATTR_EXIT_INSTR_OFFSETS
	.align		4
        /*0048*/ 	.byte	0x04, 0x1c
        /*004a*/ 	.short	(.L_215 - .L_214)


	//   ....[0]....
.L_214:
        /*004c*/ 	.word	0x000000a0


	//   ....[1]....
        /*0050*/ 	.word	0x00000cb0


	//----- nvinfo : EIATTR_INDIRECT_BRANCH_TARGETS
	.align		4
.L_215:
        /*0054*/ 	.byte	0x04, 0x34
        /*0056*/ 	.short	(.L_217 - .L_216)


	//   ....[0]....
.L_216:
        /*0058*/ 	.word	.L_x_221@srel
        /*005c*/ 	.short	0x0
        /*005e*/ 	.short	0x0
        /*0060*/ 	.word	0x3
        /*0064*/ 	.word	.L_x_222@srel
        /*0068*/ 	.word	.L_x_223@srel
        /*006c*/ 	.word	.L_x_224@srel


	//   ....[1]....
        /*0070*/ 	.word	.L_x_225@srel
        /*0074*/ 	.short	0x0
        /*0076*/ 	.short	0x0
        /*0078*/ 	.word	0x3
        /*007c*/ 	.word	.L_x_226@srel
        /*0080*/ 	.word	.L_x_227@srel
        /*0084*/ 	.word	.L_x_228@srel


	//----- nvinfo : EIATTR_CRS_STACK_SIZE
	.align		4
.L_217:
        /*0088*/ 	.byte	0x04, 0x1e
        /*008a*/ 	.short	(.L_219 - .L_218)
.L_218:
        /*008c*/ 	.word	0x00000000


	//----- nvinfo : EIATTR_CBANK_PARAM_SIZE
	.align		4
.L_219:
        /*0090*/ 	.byte	0x03, 0x19
        /*0092*/ 	.short	0x0010


	//----- nvinfo : EIATTR_PARAM_CBANK
	.align		4
        /*0094*/ 	.byte	0x04, 0x0a
        /*0096*/ 	.short	(.L_221 - .L_220)
	.align		4
.L_220:
        /*0098*/ 	.word	index@(.nv.constant0._Z21activate_array_kernelPfi10ACTIVATION)
        /*009c*/ 	.short	0x0380
        /*009e*/ 	.short	0x0010


	//----- nvinfo : EIATTR_SW_WAR
	.align		4
.L_221:
        /*00a0*/ 	.byte	0x04, 0x36
        /*00a2*/ 	.short	(.L_223 - .L_222)
.L_222:
        /*00a4*/ 	.word	0x00000008
.L_223:


//--------------------- .nv.info._Z15add_bias_kernelPfS_iii --------------------------
	.section	.nv.info._Z15add_bias_kernelPfS_iii,"",@"SHT_CUDA_INFO"
	.sectionflags	@""
	.align	4


	//----- nvinfo : EIATTR_CUDA_API_VERSION
	.align		4
        /*0000*/ 	.byte	0x04, 0x37
        /*0002*/ 	.short	(.L_225 - .L_224)
.L_224:
        /*0004*/ 	.word	0x00000082


	//----- nvinfo : EIATTR_KPARAM_INFO
	.align		4
.L_225:
        /*0008*/ 	.byte	0x04, 0x17
        /*000a*/ 	.short	(.L_227 - .L_226)
.L_226:
        /*000c*/ 	.word	0x00000000
        /*0010*/ 	.short	0x0004
        /*0012*/ 	.short	0x0018
        /*0014*/ 	.byte	0x00, 0xf0, 0x11, 0x00


	//----- nvinfo : EIATTR_KPARAM_INFO
	.align		4
.L_227:
        /*0018*/ 	.byte	0x04, 0x17
        /*001a*/ 	.short	(.L_229 - .L_228)
.L_228:
        /*001c*/ 	.word	0x00000000
        /*0020*/ 	.short	0x0003
        /*0022*/ 	.short	0x0014
        /*0024*/ 	.byte	0x00, 0xf0, 0x11, 0x00


	//----- nvinfo : EIATTR_KPARAM_INFO
	.align		4
.L_229:
        /*0028*/ 	.byte	0x04, 0x17
        /*002a*/ 	.short	(.L_231 - .L_230)
.L_230:
        /*002c*/ 	.word	0x00000000
        /*0030*/ 	.short	0x0002
        /*0032*/ 	.short	0x0010
        /*0034*/ 	.byte	0x00, 0xf0, 0x11, 0x00


	//----- nvinfo : EIATTR_KPARAM_INFO
	.align		4
.L_231:
        /*0038*/ 	.byte	0x04, 0x17
        /*003a*/ 	.short	(.L_233 - .L_232)
.L_232:
        /*003c*/ 	.word	0x00000000
        /*0040*/ 	.short	0x0001
        /*0042*/ 	.short	0x0008
        /*0044*/ 	.byte	0x00, 0xf5, 0x21, 0x00


	//----- nvinfo : EIATTR_KPARAM_INFO
	.align		4
.L_233:
        /*0048*/ 	.byte	0x04, 0x17
        /*004a*/ 	.short	(.L_235 - .L_234)
.L_234:
        /*004c*/ 	.word	0x00000000
        /*0050*/ 	.short	0x0000
        /*0052*/ 	.short	0x0000
        /*0054*/ 	.byte	0x00, 0xf5, 0x21, 0x00


	//----- nvinfo : EIATTR_SPARSE_MMA_MASK
	.align		4
.L_235:
        /*0058*/ 	.byte	0x03, 0x50
        /*005a*/ 	.short	0x0000


	//----- nvinfo : EIATTR_MAXREG_COUNT
	.align		4
        /*005c*/ 	.byte	0x03, 0x1b
        /*005e*/ 	.short	0x00ff


	//----- nvinfo : EIATTR_MERCURY_ISA_VERSION
	.align		4
        /*0060*/ 	.byte	0x03, 0x5f
        /*0062*/ 	.short	0x0101


	//----- nvinfo : EIATTR_VRC_CTA_INIT_COUNT
	.align		4
        /*0064*/ 	.byte	0x02, 0x4a
	.zero		1
	.zero		1


	//----- nvinfo : EIATTR_EXIT_INSTR_OFFSETS
	.align		4
        /*0068*/ 	.byte	0x04, 0x1c
        /*006a*/ 	.short	(.L_237 - .L_236)


	//   ....[0]....
.L_236:
        /*006c*/ 	.word	0x000000d0


	//   ....[1]....
        /*0070*/ 	.word	0x00000440


	//----- nvinfo : EIATTR_CBANK_PARAM_SIZE
	.align		4
.L_237:
        /*0074*/ 	.byte	0x03, 0x19
        /*0076*/ 	.short	0x001c


	//----- nvinfo : EIATTR_PARAM_CBANK
	.align		4
        /*0078*/ 	.byte	0x04, 0x0a
        /*007a*/ 	.short	(.L_239 - .L_238)
	.align		4
.L_238:
        /*007c*/ 	.word	index@(.nv.constant0._Z15add_bias_kernelPfS_iii)
        /*0080*/ 	.short	0x0380
        /*0082*/ 	.short	0x001c


	//----- nvinfo : EIATTR_SW_WAR
	.align		4
.L_239:
        /*0084*/ 	.byte	0x04, 0x36
        /*0086*/ 	.short	(.L_241 - .L_240)
.L_240:
        /*0088*/ 	.word	0x00000008
.L_241:


//--------------------- .nv.info._Z17scale_bias_kernelPfS_ii --------------------------
	.section	.nv.info._Z17scale_bias_kernelPfS_ii,"",@"SHT_CUDA_INFO"
	.sectionflags	@""
	.align	4


	//----- nvinfo : EIATTR_CUDA_API_VERSION
	.align		4
        /*0000*/ 	.byte	0x04, 0x37
        /*0002*/ 	.short	(.L_243 - .L_242)
.L_242:
        /*0004*/ 	.word	0x00000082


	//----- nvinfo : EIATTR_KPARAM_INFO
	.align		4
.L_243:
        /*0008*/ 	.byte	0x04, 0x17
        /*000a*/ 	.short	(.L_245 - .L_244)
.L_244:
        /*000c*/ 	.word	0x00000000
        /*0010*/ 	.short	0x0003
        /*0012*/ 	.short	0x0014
        /*0014*/ 	.byte	0x00, 0xf0, 0x11, 0x00


	//----- nvinfo : EIATTR_KPARAM_INFO
	.align		4
.L_245:
        /*0018*/ 	.byte	0x04, 0x17
        /*001a*/ 	.short	(.L_247 - .L_246)
.L_246:
        /*001c*/ 	.word	0x00000000
        /*0020*/ 	.short	0x0002
        /*0022*/ 	.short	0x0010
        /*0024*/ 	.byte	0x00, 0xf0, 0x11, 0x00


	//----- nvinfo : EIATTR_KPARAM_INFO
	.align		4
.L_247:
        /*0028*/ 	.byte	0x04, 0x17
        /*002a*/ 	.short	(.L_249 - .L_248)
.L_248:
        /*002c*/ 	.word	0x00000000
        /*0030*/ 	.short	0x0001
        /*0032*/ 	.short	0x0008
        /*0034*/ 	.byte	0x00, 0xf5, 0x21, 0x00


	//----- nvinfo : EIATTR_KPARAM_INFO
	.align		4
.L_249:
        /*0038*/ 	.byte	0x04, 0x17
        /*003a*/ 	.short	(.L_251 - .L_250)
.L_250:
        /*003c*/ 	.word	0x00000000
        /*0040*/ 	.short	0x0000
        /*0042*/ 	.short	0x0000
        /*0044*/ 	.byte	0x00, 0xf5, 0x21, 0x00


	//----- nvinfo : EIATTR_SPARSE_MMA_MASK
	.align		4
.L_251:
        /*0048*/ 	.byte	0x03, 0x50
        /*004a*/ 	.short	0x0000


	//----- nvinfo : EIATTR_MAXREG_COUNT
	.align		4
        /*004c*/ 	.byte	0x03, 0x1b
        /*004e*/ 	.short	0x00ff


	//----- nvinfo : EIATTR_MERCURY_ISA_VERSION
	.align		4
        /*0050*/ 	.byte	0x03, 0x5f
        /*0052*/ 	.short	0x0101


	//----- nvinfo : EIATTR_VRC_CTA_INIT_COUNT
	.align		4
        /*0054*/ 	.byte	0x02, 0x4a
	.zero		1
	.zero		1


	//----- nvinfo : EIATTR_EXIT_INSTR_OFFSETS
	.align		4
        /*0058*/ 	.byte	0x04, 0x1c
        /*005a*/ 	.short	(.L_253 - .L_252)


	//   ....[0]....
.L_252:
        /*005c*/ 	.word	0x00000070


	//   ....[1]....
        /*0060*/ 	.word	0x00000160


	//----- nvinfo : EIATTR_CBANK_PARAM_SIZE
	.align		4
.L_253:
        /*0064*/ 	.byte	0x03, 0x19
        /*0066*/ 	.short	0x0018


	//----- nvinfo : EIATTR_PARAM_CBANK
	.align		4
        /*0068*/ 	.byte	0x04, 0x0a
        /*006a*/ 	.short	(.L_255 - .L_254)
	.align		4
.L_254:
        /*006c*/ 	.word	index@(.nv.constant0._Z17scale_bias_kernelPfS_ii)
        /*0070*/ 	.short	0x0380
        /*0072*/ 	.short	0x0018


	//----- nvinfo : EIATTR_SW_WAR
	.align		4
.L_255:
        /*0074*/ 	.byte	0x04, 0x36
        /*0076*/ 	.short	(.L_257 - .L_256)
.L_256:
        /*0078*/ 	.word	0x00000008
.L_257:


//--------------------- .nv.info._Z16normalize_kerneliPfS_S_iii --------------------------
	.section	.nv.info._Z16normalize_kerneliPfS_S_iii,"",@"SHT_CUDA_INFO"
	.sectionflags	@""
	.align	4


	//----- nvinfo : EIATTR_CUDA_API_VERSION
	.align		4
        /*0000*/ 	.byte	0x04, 0x37
        /*0002*/ 	.short	(.L_259 - .L_258)
.L_258:
        /*0004*/ 	.word	0x00000082


	//----- nvinfo : EIATTR_KPARAM_INFO
	.align		4
.L_259:
        /*0008*/ 	.byte	0x04, 0x17
        /*000a*/ 	.short	(.L_261 - .L_260)
.L_260:
        /*000c*/ 	.word	0x00000000
        /*0010*/ 	.short	0x0006
        /*0012*/ 	.short	0x0028
        /*0014*/ 	.byte	0x00, 0xf0, 0x11, 0x00


	//----- nvinfo : EIATTR_KPARAM_INFO
	.align		4
.L_261:
        /*0018*/ 	.byte	0x04, 0x17
        /*001a*/ 	.short	(.L_263 - .L_262)
.L_262:
        /*001c*/ 	.word	0x00000000
        /*0020*/ 	.short	0x0005
        /*0022*/ 	.short	0x0024
        /*0024*/ 	.byte	0x00, 0xf0, 0x11, 0x00


	//----- nvinfo : EIATTR_KPARAM_INFO
	.align		4
.L_263:
        /*0028*/ 	.byte	0x04, 0x17
        /*002a*/ 	.short	(.L_265 - .L_264)
.L_264:
        /*002c*/ 	.word	0x00000000
        /*0030*/ 	.short	0x0004
        /*0032*/ 	.short	0x0020
        /*0034*/ 	.byte	0x00, 0xf0, 0x11, 0x00


	//----- nvinfo : EIATTR_KPARAM_INFO
	.align		4
.L_265:
        /*0038*/ 	.byte	0x04, 0x17
        /*003a*/ 	.short	(.L_267 - .L_266)
.L_266:
        /*003c*/ 	.word	0x00000000
        /*0040*/ 	.short	0x0003
        /*0042*/ 	.short	0x0018
        /*0044*/ 	.byte	0x00, 0xf5, 0x21, 0x00


	//----- nvinfo : EIATTR_KPARAM_INFO
	.align		4
.L_267:
        /*0048*/ 	.byte	0x04, 0x17
        /*004a*/ 	.short	(.L_269 - .L_268)
.L_268:
        /*004c*/ 	.word	0x00000000
        /*0050*/ 	.short	0x0002
        /*0052*/ 	.short	0x0010
        /*0054*/ 	.byte	0x00, 0xf5, 0x21, 0x00


	//----- nvinfo : EIATTR_KPARAM_INFO
	.align		4
.L_269:
        /*0058*/ 	.byte	0x04, 0x17
        /*005a*/ 	.short	(.L_271 - .L_270)
.L_270:
        /*005c*/ 	.word	0x00000000
        /*0060*/ 	.short	0x0001
        /*0062*/ 	.short	0x0008
        /*0064*/ 	.byte	0x00, 0xf5, 0x21, 0x00


	//----- nvinfo : EIATTR_KPARAM_INFO
	.align		4
.L_271:
        /*0068*/ 	.byte	0x04, 0x17
        /*006a*/ 	.short	(.L_273 - .L_272)
.L_272:
        /*006c*/ 	.word	0x00000000
        /*0070*/ 	.short	0x0000
        /*0072*/ 	.short	0x0000
        /*0074*/ 	.byte	0x00, 0xf0, 0x11, 0x00


	//----- nvinfo : EIATTR_SPARSE_MMA_MASK
	.align		4
.L_273:
        /*0078*/ 	.byte	0x03, 0x50
        /*007a*/ 	.short	0x0000


	//----- nvinfo : EIATTR_MAXREG_COUNT
	.align		4
        /*007c*/ 	.byte	0x03, 0x1b
        /*007e*/ 	.short	0x00ff


	//----- nvinfo : EIATTR_MERCURY_ISA_VERSION
	.align		4
        /*0080*/ 	.byte	0x03, 0x5f
        /*0082*/ 	.short	0x0101


	//----- nvinfo : EIATTR_VRC_CTA_INIT_COUNT
	.align		4
        /*0084*/ 	.byte	0x02, 0x4a
	.zero		1
	.zero		1


	//----- nvinfo : EIATTR_EXIT_INSTR_OFFSETS
	.align		4
        /*0088*/ 	.byte	0x04, 0x1c
        /*008a*/ 	.short	(.L_275 - .L_274)


	//   ....[0]....
.L_274:
        /*008c*/ 	.word	0x000000a0


	//   ....[1]....
        /*0090*/ 	.word	0x00000630


	//----- nvinfo : EIATTR_CRS_STACK_SIZE
	.align		4
.L_275:
        /*0094*/ 	.byte	0x04, 0x1e
        /*0096*/ 	.short	(.L_277 - .L_276)
.L_276:
        /*0098*/ 	.word	0x00000000


	//----- nvinfo : EIATTR_CBANK_PARAM_SIZE
	.align		4
.L_277:
        /*009c*/ 	.byte	0x03, 0x19
        /*009e*/ 	.short	0x002c


	//----- nvinfo : EIATTR_PARAM_CBANK
	.align		4
        /*00a0*/ 	.byte	0x04, 0x0a
        /*00a2*/ 	.short	(.L_279 - .L_278)
	.align		4
.L_278:
        /*00a4*/ 	.word	index@(.nv.constant0._Z16normalize_kerneliPfS_S_iii)
        /*00a8*/ 	.short	0x0380
        /*00aa*/ 	.short	0x002c


	//----- nvinfo : EIATTR_SW_WAR
	.align		4
.L_279:
        /*00ac*/ 	.byte	0x04, 0x36
        /*00ae*/ 	.short	(.L_281 - .L_280)
.L_280:
        /*00b0*/ 	.word	0x00000008
.L_281:


//--------------------- .nv.info._Z17im2col_gpu_kerneliPKfiiiiiiiPf --------------------------
	.section	.nv.info._Z17im2col_gpu_kerneliPKfiiiiiiiPf,"",@"SHT_CUDA_INFO"
	.sectionflags	@""
	.align	4


	//----- nvinfo : EIATTR_CUDA_API_VERSION
	.align		4
        /*0000*/ 	.byte	0x04, 0x37
        /*0002*/ 	.short	(.L_283 - .L_282)
.L_282:
        /*0004*/ 	.word	0x00000082


	//----- nvinfo : EIATTR_KPARAM_INFO
	.align		4
.L_283:
        /*0008*/ 	.byte	0x04, 0x17
        /*000a*/ 	.short	(.L_285 - .L_284)
.L_284:
        /*000c*/ 	.word	0x00000000
        /*0010*/ 	.short	0x0009
        /*0012*/ 	.short	0x0030
        /*0014*/ 	.byte	0x00, 0xf5, 0x21, 0x00


	//----- nvinfo : EIATTR_KPARAM_INFO
	.align		4
.L_285:
        /*0018*/ 	.byte	0x04, 0x17
        /*001a*/ 	.short	(.L_287 - .L_286)
.L_286:
        /*001c*/ 	.word	0x00000000
        /*0020*/ 	.short	0x0008
        /*0022*/ 	.short	0x0028
        /*0024*/ 	.byte	0x00, 0xf0, 0x11, 0x00


	//----- nvinfo : EIATTR_KPARAM_INFO
	.align		4
.L_287:
        /*0028*/ 	.byte	0x04, 0x17
        /*002a*/ 	.short	(.L_289 - .L_288)
.L_288:
        /*002c*/ 	.word	0x00000000
        /*0030*/ 	.short	0x0007
        /*0032*/ 	.short	0x0024
        /*0034*/ 	.byte	0x00, 0xf0, 0x11, 0x00


	//----- nvinfo : EIATTR_KPARAM_INFO
	.align		4
.L_289:
        /*0038*/ 	.byte	0x04, 0x17
        /*003a*/ 	.short	(.L_291 - .L_290)
.L_290:
        /*003c*/ 	.word	0x00000000
        /*0040*/ 	.short	0x0006
        /*0042*/ 	.short	0x0020
        /*0044*/ 	.byte	0x00, 0xf0, 0x11, 0x00


	//----- nvinfo : EIATTR_KPARAM_INFO
	.align		4
.L_291:
        /*0048*/ 	.byte	0x04, 0x17
        /*004a*/ 	.short	(.L_293 - .L_292)
.L_292:
        /*004c*/ 	.word	0x00000000
        /*0050*/ 	.short	0x0005
        /*0052*/ 	.short	0x001c
        /*0054*/ 	.byte	0x00, 0xf0, 0x11, 0x00


	//----- nvinfo : EIATTR_KPARAM_INFO
	.align		4
.L_293:
        /*0058*/ 	.byte	0x04, 0x17
        /*005a*/ 	.short	(.L_295 - .L_294)
.L_294:
        /*005c*/ 	.word	0x00000000
        /*0060*/ 	.short	0x0004
        /*0062*/ 	.short	0x0018
        /*0064*/ 	.byte	0x00, 0xf0, 0x11, 0x00


	//----- nvinfo : EIATTR_KPARAM_INFO
	.align		4
.L_295:
        /*0068*/ 	.byte	0x04, 0x17
        /*006a*/ 	.short	(.L_297 - .L_296)
.L_296:
        /*006c*/ 	.word	0x00000000
        /*0070*/ 	.short	0x0003
        /*0072*/ 	.short	0x0014
        /*0074*/ 	.byte	0x00, 0xf0, 0x11, 0x00


	//----- nvinfo : EIATTR_KPARAM_INFO
	.align		4
.L_297:
        /*0078*/ 	.byte	0x04, 0x17
        /*007a*/ 	.short	(.L_299 - .L_298)
.L_298:
        /*007c*/ 	.word	0x00000000
        /*0080*/ 	.short	0x0002
        /*0082*/ 	.short	0x0010
        /*0084*/ 	.byte	0x00, 0xf0, 0x11, 0x00


	//----- nvinfo : EIATTR_KPARAM_INFO
	.align		4
.L_299:
        /*0088*/ 	.byte	0x04, 0x17
        /*008a*/ 	.short	(.L_301 - .L_300)
.L_300:
        /*008c*/ 	.word	0x00000000
        /*0090*/ 	.short	0x0001
        /*0092*/ 	.short	0x0008
        /*0094*/ 	.byte	0x00, 0xf5, 0x21, 0x00


	//----- nvinfo : EIATTR_KPARAM_INFO
	.align		4
.L_301:
        /*0098*/ 	.byte	0x04, 0x17
        /*009a*/ 	.short	(.L_303 - .L_302)
.L_302:
        /*009c*/ 	.word	0x00000000
        /*00a0*/ 	.short	0x0000
        /*00a2*/ 	.short	0x0000
        /*00a4*/ 	.byte	0x00, 0xf0, 0x11, 0x00


	//----- nvinfo : EIATTR_SPARSE_MMA_MASK
	.align		4
.L_303:
        /*00a8*/ 	.byte	0x03, 0x50
        /*00aa*/ 	.short	0x0000


	//----- nvinfo : EIATTR_MAXREG_COUNT
	.align		4
        /*00ac*/ 	.byte	0x03, 0x1b
        /*00ae*/ 	.short	0x00ff


	//----- nvinfo : EIATTR_MERCURY_ISA_VERSION
	.align		4
        /*00b0*/ 	.byte	0x03, 0x5f
        /*00b2*/ 	.short	0x0101


	//----- nvinfo : EIATTR_VRC_CTA_INIT_COUNT
	.align		4
        /*00b4*/ 	.byte	0x02, 0x4a
	.zero		1
	.zero		1


	//----- nvinfo : EIATTR_EXIT_INSTR_OFFSETS
	.align		4
        /*00b8*/ 	.byte	0x04, 0x1c
        /*00ba*/ 	.short	(.L_305 - .L_304)


	//   ....[0]....
.L_304:
        /*00bc*/ 	.word	0x00000070


	//   ....[1]....
        /*00c0*/ 	.word	0x000000a0


	//   ....[2]....
        /*00c4*/ 	.word	0x00001310


	//----- nvinfo : EIATTR_CRS_STACK_SIZE
	.align		4
.L_305:
        /*00c8*/ 	.byte	0x04, 0x1e
        /*00ca*/ 	.short	(.L_307 - .L_306)
.L_306:
        /*00cc*/ 	.word	0x00000000


	//----- nvinfo : EIATTR_CBANK_PARAM_SIZE
	.align		4
.L_307:
        /*00d0*/ 	.byte	0x03, 0x19
        /*00d2*/ 	.short	0x0038


	//----- nvinfo : EIATTR_PARAM_CBANK
	.align		4
        /*00d4*/ 	.byte	0x04, 0x0a
        /*00d6*/ 	.short	(.L_309 - .L_308)
	.align		4
.L_308:
        /*00d8*/ 	.word	index@(.nv.constant0._Z17im2col_gpu_kerneliPKfiiiiiiiPf)
        /*00dc*/ 	.short	0x0380
        /*00de*/ 	.short	0x0038


	//----- nvinfo : EIATTR_SW_WAR
	.align		4
.L_309:
        /*00e0*/ 	.byte	0x04, 0x36
        /*00e2*/ 	.short	(.L_311 - .L_310)
.L_310:
        /*00e4*/ 	.word	0x00000008
.L_311:


//--------------------- .nv.info._Z11fill_kernelifPfi --------------------------
	.section	.nv.info._Z11fill_kernelifPfi,"",@"SHT_CUDA_INFO"
	.sectionflags	@""
	.align	4


	//----- nvinfo : EIATTR_CUDA_API_VERSION
	.align		4
        /*0000*/ 	.byte	0x04, 0x37
        /*0002*/ 	.short	(.L_313 - .L_312)
.L_312:
        /*0004*/ 	.word	0x00000082


	//----- nvinfo : EIATTR_KPARAM_INFO
	.align		4
.L_313:
        /*0008*/ 	.byte	0x04, 0x17
        /*000a*/ 	.short	(.L_315 - .L_314)
.L_314:
        /*000c*/ 	.word	0x00000000
        /*0010*/ 	.short	0x0003
        /*0012*/ 	.short	0x0010
        /*0014*/ 	.byte	0x00, 0xf0, 0x11, 0x00


	//----- nvinfo : EIATTR_KPARAM_INFO
	.align		4
.L_315:
        /*0018*/ 	.byte	0x04, 0x17
        /*001a*/ 	.short	(.L_317 - .L_316)
.L_316:
        /*001c*/ 	.word	0x00000000
        /*0020*/ 	.short	0x0002
        /*0022*/ 	.short	0x0008
        /*0024*/ 	.byte	0x00, 0xf5, 0x21, 0x00


	//----- nvinfo : EIATTR_KPARAM_INFO
	.align		4
.L_317:
        /*0028*/ 	.byte	0x04, 0x17
        /*002a*/ 	.short	(.L_319 - .L_318)
.L_318:
        /*002c*/ 	.word	0x00000000
        /*0030*/ 	.short	0x0001
        /*0032*/ 	.short	0x0004
        /*0034*/ 	.byte	0x00, 0xf0, 0x11, 0x00


	//----- nvinfo : EIATTR_KPARAM_INFO
	.align		4
.L_319:
        /*0038*/ 	.byte	0x04, 0x17
        /*003a*/ 	.short	(.L_321 - .L_320)
.L_320:
        /*003c*/ 	.word	0x00000000
        /*0040*/ 	.short	0x0000
        /*0042*/ 	.short	0x0000
        /*0044*/ 	.byte	0x00, 0xf0, 0x11, 0x00


	//----- nvinfo : EIATTR_SPARSE_MMA_MASK
	.align		4
.L_321:
        /*0048*/ 	.byte	0x03, 0x50
        /*004a*/ 	.short	0x0000


	//----- nvinfo : EIATTR_MAXREG_COUNT
	.align		4
        /*004c*/ 	.byte	0x03, 0x1b
        /*004e*/ 	.short	0x00ff


	//----- nvinfo : EIATTR_MERCURY_ISA_VERSION
	.align		4
        /*0050*/ 	.byte	0x03, 0x5f
        /*0052*/ 	.short	0x0101


	//----- nvinfo : EIATTR_VRC_CTA_INIT_COUNT
	.align		4
        /*0054*/ 	.byte	0x02, 0x4a
	.zero		1
	.zero		1


	//----- nvinfo : EIATTR_EXIT_INSTR_OFFSETS
	.align		4
        /*0058*/ 	.byte	0x04, 0x1c
        /*005a*/ 	.short	(.L_323 - .L_322)


	//   ....[0]....
.L_322:
        /*005c*/ 	.word	0x000000a0


	//   ....[1]....
        /*0060*/ 	.word	0x00000120


	//----- nvinfo : EIATTR_CBANK_PARAM_SIZE
	.align		4
.L_323:
        /*0064*/ 	.byte	0x03, 0x19
        /*0066*/ 	.short	0x0014


	//----- nvinfo : EIATTR_PARAM_CBANK
	.align		4
        /*0068*/ 	.byte	0x04, 0x0a
        /*006a*/ 	.short	(.L_325 - .L_324)
	.align		4
.L_324:
        /*006c*/ 	.word	index@(.nv.constant0._Z11fill_kernelifPfi)
        /*0070*/ 	.short	0x0380
        /*0072*/ 	.short	0x0014


	//----- nvinfo : EIATTR_SW_WAR
	.align		4
.L_325:
        /*0074*/ 	.byte	0x04, 0x36
        /*0076*/ 	.short	(.L_327 - .L_326)
.L_326:
        /*0078*/ 	.word	0x00000008
.L_327:


//--------------------- .nv.info._Z18embed_image_kernelPfS_ii --------------------------
	.section	.nv.info._Z18embed_image_kernelPfS_ii,"",@"SHT_CUDA_INFO"
	.sectionflags	@""
	.align	4


	//----- nvinfo : EIATTR_CUDA_API_VERSION
	.align		4
        /*0000*/ 	.byte	0x04, 0x37
        /*0002*/ 	.short	(.L_329 - .L_328)
.L_328:
        /*0004*/ 	.word	0x00000082


	//----- nvinfo : EIATTR_KPARAM_INFO
	.align		4
.L_329:
        /*0008*/ 	.byte	0x04, 0x17
        /*000a*/ 	.short	(.L_331 - .L_330)
.L_330:
        /*000c*/ 	.word	0x00000000
        /*0010*/ 	.short	0x0003
        /*0012*/ 	.short	0x0014
        /*0014*/ 	.byte	0x00, 0xf0, 0x11, 0x00


	//----- nvinfo : EIATTR_KPARAM_INFO
	.align		4
.L_331:
        /*0018*/ 	.byte	0x04, 0x17
        /*001a*/ 	.short	(.L_333 - .L_332)
.L_332:
        /*001c*/ 	.word	0x00000000
        /*0020*/ 	.short	0x0002
        /*0022*/ 	.short	0x0010
        /*0024*/ 	.byte	0x00, 0xf0, 0x11, 0x00


	//----- nvinfo : EIATTR_KPARAM_INFO
	.align		4
.L_333:
        /*0028*/ 	.byte	0x04, 0x17
        /*002a*/ 	.short	(.L_335 - .L_334)
.L_334:
        /*002c*/ 	.word	0x00000000
        /*0030*/ 	.short	0x0001
        /*0032*/ 	.short	0x0008
        /*0034*/ 	.byte	0x00, 0xf5, 0x21, 0x00


	//----- nvinfo : EIATTR_KPARAM_INFO
	.align		4
.L_335:
        /*0038*/ 	.byte	0x04, 0x17
        /*003a*/ 	.short	(.L_337 - .L_336)
.L_336:
        /*003c*/ 	.word	0x00000000
        /*0040*/ 	.short	0x0000
        /*0042*/ 	.short	0x0000
        /*0044*/ 	.byte	0x00, 0xf5, 0x21, 0x00


	//----- nvinfo : EIATTR_SPARSE_MMA_MASK
	.align		4
.L_337:
        /*0048*/ 	.byte	0x03, 0x50
        /*004a*/ 	.short	0x0000


	//----- nvinfo : EIATTR_MAXREG_COUNT
	.align		4
        /*004c*/ 	.byte	0x03, 0x1b
        /*004e*/ 	.short	0x00ff


	//----- nvinfo : EIATTR_MERCURY_ISA_VERSION
	.align		4
        /*0050*/ 	.byte	0x03, 0x5f
        /*0052*/ 	.short	0x0101


	//----- nvinfo : EIATTR_VRC_CTA_INIT_COUNT
	.align		4
        /*0054*/ 	.byte	0x02, 0x4a
	.zero		1
	.zero		1


	//----- nvinfo : EIATTR_EXIT_INSTR_OFFSETS
	.align		4
        /*0058*/ 	.byte	0x04, 0x1c
        /*005a*/ 	.short	(.L_339 - .L_338)


	//   ....[0]....
.L_338:
        /*005c*/ 	.word	0x000000b0


	//   ....[1]....
        /*0060*/ 	.word	0x000001c0


	//----- nvinfo : EIATTR_CBANK_PARAM_SIZE
	.align		4
.L_339:
        /*0064*/ 	.byte	0x03, 0x19
        /*0066*/ 	.short	0x0018


	//----- nvinfo : EIATTR_PARAM_CBANK
	.align		4
        /*0068*/ 	.byte	0x04, 0x0a
        /*006a*/ 	.short	(.L_341 - .L_340)
	.align		4
.L_340:
        /*006c*/ 	.word	index@(.nv.constant0._Z18embed_image_kernelPfS_ii)
        /*0070*/ 	.short	0x0380
        /*0072*/ 	.short	0x0018


	//----- nvinfo : EIATTR_SW_WAR
	.align		4
.L_341:
        /*0074*/ 	.byte	0x04, 0x36
        /*0076*/ 	.short	(.L_343 - .L_342)
.L_342:
        /*0078*/ 	.word	0x00000008
.L_343:


//--------------------- .nv.info._Z17fill_image_kernelPf --------------------------
	.section	.nv.info._Z17fill_image_kernelPf,"",@"SHT_CUDA_INFO"
	.sectionflags	@""
	.align	4


	//----- nvinfo : EIATTR_CUDA_API_VERSION
	.align		4
        /*0000*/ 	.byte	0x04, 0x37
        /*0002*/ 	.short	(.L_345 - .L_344)
.L_344:
        /*0004*/ 	.word	0x00000082


	//----- nvinfo : EIATTR_KPARAM_INFO
	.align		4
.L_345:
        /*0008*/ 	.byte	0x04, 0x17
        /*000a*/ 	.short	(.L_347 - .L_346)
.L_346:
        /*000c*/ 	.word	0x00000000
        /*0010*/ 	.short	0x0000
        /*0012*/ 	.short	0x0000
        /*0014*/ 	.byte	0x00, 0xf5, 0x21, 0x00


	//----- nvinfo : EIATTR_SPARSE_MMA_MASK
	.align		4
.L_347:
        /*0018*/ 	.byte	0x03, 0x50
        /*001a*/ 	.short	0x0000


	//----- nvinfo : EIATTR_MAXREG_COUNT
	.align		4
        /*001c*/ 	.byte	0x03, 0x1b
        /*001e*/ 	.short	0x00ff


	//----- nvinfo : EIATTR_MERCURY_ISA_VERSION
	.align		4
        /*0020*/ 	.byte	0x03, 0x5f
        /*0022*/ 	.short	0x0101


	//----- nvinfo : EIATTR_VRC_CTA_INIT_COUNT
	.align		4
        /*0024*/ 	.byte	0x02, 0x4a
	.zero		1
	.zero		1


	//----- nvinfo : EIATTR_EXIT_INSTR_OFFSETS
	.align		4
        /*0028*/ 	.byte	0x04, 0x1c
        /*002a*/ 	.short	(.L_349 - .L_348)


	//   ....[0]....
.L_348:
        /*002c*/ 	.word	0x000000b0


	//   ....[1]....
        /*0030*/ 	.word	0x00000140


	//----- nvinfo : EIATTR_CBANK_PARAM_SIZE
	.align		4
.L_349:
        /*0034*/ 	.byte	0x03, 0x19
        /*0036*/ 	.short	0x0008


	//----- nvinfo : EIATTR_PARAM_CBANK
	.align		4
        /*0038*/ 	.byte	0x04, 0x0a
        /*003a*/ 	.short	(.L_351 - .L_350)
	.align		4
.L_350:
        /*003c*/ 	.word	index@(.nv.constant0._Z17fill_image_kernelPf)
        /*0040*/ 	.short	0x0380
        /*0042*/ 	.short	0x0008


	//----- nvinfo : EIATTR_SW_WAR
	.align		4
.L_351:
        /*0044*/ 	.byte	0x04, 0x36
        /*0046*/ 	.short	(.L_353 - .L_352)
.L_352:
        /*0048*/ 	.word	0x00000008
.L_353:


//--------------------- .nv.info._Z21resize_image_2_kernelPfS_ --------------------------
	.section	.nv.info._Z21resize_image_2_kernelPfS_,"",@"SHT_CUDA_INFO"
	.sectionflags	@""
	.align	4


	//----- nvinfo : EIATTR_CUDA_API_VERSION
	.align		4
        /*0000*/ 	.byte	0x04, 0x37
        /*0002*/ 	.short	(.L_355 - .L_354)
.L_354:
        /*0004*/ 	.word	0x00000082


	//----- nvinfo : EIATTR_KPARAM_INFO
	.align		4
.L_355:
        /*0008*/ 	.byte	0x04, 0x17
        /*000a*/ 	.short	(.L_357 - .L_356)
.L_356:
        /*000c*/ 	.word	0x00000000
        /*0010*/ 	.short	0x0001
        /*0012*/ 	.short	0x0008
        /*0014*/ 	.byte	0x00, 0xf5, 0x21, 0x00


	//----- nvinfo : EIATTR_KPARAM_INFO
	.align		4
.L_357:
        /*0018*/ 	.byte	0x04, 0x17
        /*001a*/ 	.short	(.L_359 - .L_358)
.L_358:
        /*001c*/ 	.word	0x00000000
        /*0020*/ 	.short	0x0000
        /*0022*/ 	.short	0x0000
        /*0024*/ 	.byte	0x00, 0xf5, 0x21, 0x00


	//----- nvinfo : EIATTR_SPARSE_MMA_MASK
	.align		4
.L_359:
        /*0028*/ 	.byte	0x03, 0x50
        /*002a*/ 	.short	0x0000


	//----- nvinfo : EIATTR_MAXREG_COUNT
	.align		4
        /*002c*/ 	.byte	0x03, 0x1b
        /*002e*/ 	.short	0x00ff


	//----- nvinfo : EIATTR_MERCURY_ISA_VERSION
	.align		4
        /*0030*/ 	.byte	0x03, 0x5f
        /*0032*/ 	.short	0x0101


	//----- nvinfo : EIATTR_VRC_CTA_INIT_COUNT
	.align		4
        /*0034*/ 	.byte	0x02, 0x4a
	.zero		1
	.zero		1


	//----- nvinfo : EIATTR_EXIT_INSTR_OFFSETS
	.align		4
        /*0038*/ 	.byte	0x04, 0x1c
        /*003a*/ 	.short	(.L_361 - .L_360)


	//   ....[0]....
.L_360:
        /*003c*/ 	.word	0x000000b0


	//   ....[1]....
        /*0040*/ 	.word	0x000002b0


	//----- nvinfo : EIATTR_CBANK_PARAM_SIZE
	.align		4
.L_361:
        /*0044*/ 	.byte	0x03, 0x19
        /*0046*/ 	.short	0x0010


	//----- nvinfo : EIATTR_PARAM_CBANK
	.align		4
        /*0048*/ 	.byte	0x04, 0x0a
        /*004a*/ 	.short	(.L_363 - .L_362)
	.align		4
.L_362:
        /*004c*/ 	.word	index@(.nv.constant0._Z21resize_image_2_kernelPfS_)
        /*0050*/ 	.short	0x0380
        /*0052*/ 	.short	0x0010


	//----- nvinfo : EIATTR_SW_WAR
	.align		4
.L_363:
        /*0054*/ 	.byte	0x04, 0x36
        /*0056*/ 	.short	(.L_365 - .L_364)
.L_364:
        /*0058*/ 	.word	0x00000008
.L_365:


//--------------------- .nv.info._Z21resize_image_1_kernelPfS_ --------------------------
	.section	.nv.info._Z21resize_image_1_kernelPfS_,"",@"SHT_CUDA_INFO"
	.sectionflags	@""
	.align	4


	//----- nvinfo : EIATTR_CUDA_API_VERSION
	.align		4
        /*0000*/ 	.byte	0x04, 0x37
        /*0002*/ 	.short	(.L_367 - .L_366)
.L_366:
        /*0004*/ 	.word	0x00000082


	//----- nvinfo : EIATTR_KPARAM_INFO
	.align		4
.L_367:
        /*0008*/ 	.byte	0x04, 0x17
        /*000a*/ 	.short	(.L_369 - .L_368)
.L_368:
        /*000c*/ 	.word	0x00000000
        /*0010*/ 	.short	0x0001
        /*0012*/ 	.short	0x0008
        /*0014*/ 	.byte	0x00, 0xf5, 0x21, 0x00


	//----- nvinfo : EIATTR_KPARAM_INFO
	.align		4
.L_369:
        /*0018*/ 	.byte	0x04, 0x17
        /*001a*/ 	.short	(.L_371 - .L_370)
.L_370:
        /*001c*/ 	.word	0x00000000
        /*0020*/ 	.short	0x0000
        /*0022*/ 	.short	0x0000
        /*0024*/ 	.byte	0x00, 0xf5, 0x21, 0x00


	//----- nvinfo : EIATTR_SPARSE_MMA_MASK
	.align		4
.L_371:
        /*0028*/ 	.byte	0x03, 0x50
        /*002a*/ 	.short	0x0000


	//----- nvinfo : EIATTR_MAXREG_COUNT
	.align		4
        /*002c*/ 	.byte	0x03, 0x1b
        /*002e*/ 	.short	0x00ff


	//----- nvinfo : EIATTR_MERCURY_ISA_VERSION
	.align		4
        /*0030*/ 	.byte	0x03, 0x5f
        /*0032*/ 	.short	0x0101


	//----- nvinfo : EIATTR_VRC_CTA_INIT_COUNT
	.align		4
        /*0034*/ 	.byte	0x02, 0x4a
	.zero		1
	.zero		1


	//----- nvinfo : EIATTR_EXIT_INSTR_OFFSETS
	.align		4
        /*0038*/ 	.byte	0x04, 0x1c
        /*003a*/ 	.short	(.L_373 - .L_372)


	//   ....[0]....
.L_372:
        /*003c*/ 	.word	0x000000b0


	//   ....[1]....
        /*0040*/ 	.word	0x00000280


	//----- nvinfo : EIATTR_CBANK_PARAM_SIZE
	.align		4
.L_373:
        /*0044*/ 	.byte	0x03, 0x19
        /*0046*/ 	.short	0x0010


	//----- nvinfo : EIATTR_PARAM_CBANK
	.align		4
        /*0048*/ 	.byte	0x04, 0x0a
        /*004a*/ 	.short	(.L_375 - .L_374)
	.align		4
.L_374:
        /*004c*/ 	.word	index@(.nv.constant0._Z21resize_image_1_kernelPfS_)
        /*0050*/ 	.short	0x0380
        /*0052*/ 	.short	0x0010


	//----- nvinfo : EIATTR_SW_WAR
	.align		4
.L_375:
        /*0054*/ 	.byte	0x04, 0x36
        /*0056*/ 	.short	(.L_377 - .L_376)
.L_376:
        /*0058*/ 	.word	0x00000008
.L_377:


//--------------------- .nv.info._Z21u08_to_f32_3ch_kernelPfPhii --------------------------
	.section	.nv.info._Z21u08_to_f32_3ch_kernelPfPhii,"",@"SHT_CUDA_INFO"
	.sectionflags	@""
	.align	4


	//----- nvinfo : EIATTR_CUDA_API_VERSION
	.align		4
        /*0000*/ 	.byte	0x04, 0x37
        /*0002*/ 	.short	(.L_379 - .L_378)
.L_378:
        /*0004*/ 	.word	0x00000082


	//----- nvinfo : EIATTR_KPARAM_INFO
	.align		4
.L_379:
        /*0008*/ 	.byte	0x04, 0x17
        /*000a*/ 	.short	(.L_381 - .L_380)
.L_380:
        /*000c*/ 	.word	0x00000000
        /*0010*/ 	.short	0x0003
        /*0012*/ 	.short	0x0014
        /*0014*/ 	.byte	0x00, 0xf0, 0x11, 0x00


	//----- nvinfo : EIATTR_KPARAM_INFO
	.align		4
.L_381:
        /*0018*/ 	.byte	0x04, 0x17
        /*001a*/ 	.short	(.L_383 - .L_382)
.L_382:
        /*001c*/ 	.word	0x00000000
        /*0020*/ 	.short	0x0002
        /*0022*/ 	.short	0x0010
        /*0024*/ 	.byte	0x00, 0xf0, 0x11, 0x00


	//----- nvinfo : EIATTR_KPARAM_INFO
	.align		4
.L_383:
        /*0028*/ 	.byte	0x04, 0x17
        /*002a*/ 	.short	(.L_385 - .L_384)
.L_384:
        /*002c*/ 	.word	0x00000000
        /*0030*/ 	.short	0x0001
        /*0032*/ 	.short	0x0008
        /*0034*/ 	.byte	0x00, 0xf5, 0x21, 0x00


	//----- nvinfo : EIATTR_KPARAM_INFO
	.align		4
.L_385:
        /*0038*/ 	.byte	0x04, 0x17
        /*003a*/ 	.short	(.L_387 - .L_386)
.L_386:
        /*003c*/ 	.word	0x00000000
        /*0040*/ 	.short	0x0000
        /*0042*/ 	.short	0x0000
        /*0044*/ 	.byte	0x00, 0xf5, 0x21, 0x00


	//----- nvinfo : EIATTR_SPARSE_MMA_MASK
	.align		4
.L_387:
        /*0048*/ 	.byte	0x03, 0x50
        /*004a*/ 	.short	0x0000


	//----- nvinfo : EIATTR_MAXREG_COUNT
	.align		4
        /*004c*/ 	.byte	0x03, 0x1b
        /*004e*/ 	.short	0x00ff


	//----- nvinfo : EIATTR_MERCURY_ISA_VERSION
	.align		4
        /*0050*/ 	.byte	0x03, 0x5f
        /*0052*/ 	.short	0x0101


	//----- nvinfo : EIATTR_VRC_CTA_INIT_COUNT
	.align		4
        /*0054*/ 	.byte	0x02, 0x4a
	.zero		1
	.zero		1


	//----- nvinfo : EIATTR_EXIT_INSTR_OFFSETS
	.align		4
        /*0058*/ 	.byte	0x04, 0x1c
        /*005a*/ 	.short	(.L_389 - .L_388)


	//   ....[0]....
.L_388:
        /*005c*/ 	.word	0x000000c0


	//   ....[1]....
        /*0060*/ 	.word	0x00000500


	//----- nvinfo : EIATTR_CRS_STACK_SIZE
	.align		4
.L_389:
        /*0064*/ 	.byte	0x04, 0x1e
        /*0066*/ 	.short	(.L_391 - .L_390)
.L_390:
        /*0068*/ 	.word	0x00000000


	//----- nvinfo : EIATTR_CBANK_PARAM_SIZE
	.align		4
.L_391:
        /*006c*/ 	.byte	0x03, 0x19
        /*006e*/ 	.short	0x0018


	//----- nvinfo : EIATTR_PARAM_CBANK
	.align		4
        /*0070*/ 	.byte	0x04, 0x0a
        /*0072*/ 	.short	(.L_393 - .L_392)
	.align		4
.L_392:
        /*0074*/ 	.word	index@(.nv.constant0._Z21u08_to_f32_3ch_kernelPfPhii)
        /*0078*/ 	.short	0x0380
        /*007a*/ 	.short	0x0018


	//----- nvinfo : EIATTR_SW_WAR
	.align		4
.L_393:
        /*007c*/ 	.byte	0x04, 0x36
        /*007e*/ 	.short	(.L_395 - .L_394)
.L_394:
        /*0080*/ 	.word	0x00000008
.L_395:


//--------------------- .nv.callgraph             --------------------------
	.section	.nv.callgraph,"",@"SHT_CUDA_CALLGRAPH"
	.align	4
	.sectionentsize	8
	.align		4
        /*0000*/ 	.word	0x00000000
	.align		4
        /*0004*/ 	.word	0xffffffff
	.align		4
        /*0008*/ 	.word	0x00000000
	.align		4
        /*000c*/ 	.word	0xfffffffe
	.align		4
        /*0010*/ 	.word	0x00000000
	.align		4
        /*0014*/ 	.word	0xfffffffd
	.align		4
        /*0018*/ 	.word	0x00000000
	.align		4
        /*001c*/ 	.word	0xfffffffc


//--------------------- .nv.constant2._Z21activate_array_kernelPfi10ACTIVATION --------------------------
	.section	.nv.constant2._Z21activate_array_kernelPfi10ACTIVATION,"a",@progbits
	.sectionflags	@""
	.align	4
.nv.constant2._Z21activate_array_kernelPfi10ACTIVATION:
        /*0000*/ 	.byte	0x10, 0x02, 0x00, 0x00, 0x90, 0x03, 0x00, 0x00, 0xa0, 0x01, 0x00, 0x00, 0xf0, 0x07, 0x00, 0x00
        /*0010*/ 	.byte	0xb0, 0x07, 0x00, 0x00, 0x90, 0x06, 0x00, 0x00


//--------------------- .text._Z14softmax_kernelPfiiiiiifS_ --------------------------
	.section	.text._Z14softmax_kernelPfiiiiiifS_,"ax",@progbits
	.align	128
        .global         _Z14softmax_kernelPfiiiiiifS_
        .type           _Z14softmax_kernelPfiiiiiifS_,@function
        .size           _Z14softmax_kernelPfiiiiiifS_,(.L_x_229 - _Z14softmax_kernelPfiiiiiifS_)
        .other          _Z14softmax_kernelPfiiiiiifS_,@"STO_CUDA_ENTRY STV_DEFAULT"
_Z14softmax_kernelPfiiiiiifS_:
.text._Z14softmax_kernelPfiiiiiifS_:
[----:B------:R-:W-:Y:S01]  /*0000*/  LDC R1, c[0x0][0x37c] ;  /* 0x0000df00ff017b82 */ /* 0x000fe20000000800 */
[----:B------:R-:W0:Y:S07]  /*0010*/  S2R R5, SR_TID.X ;  /* 0x0000000000057919 */ /* 0x000e2e0000002100 */
[----:B------:R-:W-:Y:S01]  /*0020*/  S2UR UR4, SR_CTAID.X ;  /* 0x00000000000479c3 */ /* 0x000fe20000002500 */
[----:B------:R-:W1:Y:S01]  /*0030*/  LDCU UR6, c[0x0][0x370] ;  /* 0x00006e00ff0677ac */ /* 0x000e620008000800 */
[----:B------:R-:W2:Y:S06]  /*0040*/  LDCU UR7, c[0x0][0x38c] ;  /* 0x00007180ff0777ac */ /* 0x000eac0008000800 */
[----:B------:R-:W1:Y:S08]  /*0050*/  S2UR UR5, SR_CTAID.Y ;  /* 0x00000000000579c3 */ /* 0x000e700000002600 */
[----:B------:R-:W2:Y:S08]  /*0060*/  LDC R7, c[0x0][0x394] ;  /* 0x0000e500ff077b82 */ /* 0x000eb00000000800 */
[----:B------:R-:W0:Y:S01]  /*0070*/  LDC R0, c[0x0][0x360] ;  /* 0x0000d800ff007b82 */ /* 0x000e220000000800 */
[----:B-1----:R-:W-:Y:S01]  /*0080*/  UIMAD UR4, UR5, UR6, UR4 ;  /* 0x00000006050472a4 */ /* 0x002fe2000f8e0204 */
[----:B--2---:R-:W-:-:S05]  /*0090*/  IMAD R3, R7, UR7, RZ ;  /* 0x0000000707037c24 */ /* 0x004fca000f8e02ff */
[----:B0-----:R-:W-:-:S05]  /*00a0*/  IMAD R0, R0, UR4, R5 ;  /* 0x0000000400007c24 */ /* 0x001fca000f8e0205 */
[----:B------:R-:W-:-:S13]  /*00b0*/  ISETP.GE.AND P0, PT, R0, R3, PT ;  /* 0x000000030000720c */ /* 0x000fda0003f06270 */
[----:B------:R-:W-:Y:S05]  /*00c0*/  @P0 EXIT ;  /* 0x000000000000094d */ /* 0x000fea0003800000 */
[----:B------:R-:W-:Y:S01]  /*00d0*/  IABS R5, R7 ;  /* 0x0000000700057213 */ /* 0x000fe20000000000 */
[----:B------:R-:W0:Y:S03]  /*00e0*/  LDCU UR5, c[0x0][0x398] ;  /* 0x00007300ff0577ac */ /* 0x000e260008000800 */
[----:B------:R-:W1:Y:S01]  /*00f0*/  I2F.RP R4, R5 ;  /* 0x0000000500047306 */ /* 0x000e620000209400 */
[----:B------:R-:W2:Y:S01]  /*0100*/  LDCU UR4, c[0x0][0x390] ;  /* 0x00007200ff0477ac */ /* 0x000ea20008000800 */
[----:B------:R-:W3:Y:S01]  /*0110*/  LDCU.64 UR6, c[0x0][0x380] ;  /* 0x00007000ff0677ac */ /* 0x000ee20008000a00 */
[----:B------:R-:W4:Y:S01]  /*0120*/  LDCU.64 UR10, c[0x0][0x3a8] ;  /* 0x00007500ff0a77ac */ /* 0x000f220008000a00 */
[----:B------:R-:W0:Y:S04]  /*0130*/  LDCU.64 UR8, c[0x0][0x358] ;  /* 0x00006b00ff0877ac */ /* 0x000e280008000a00 */
[----:B-1----:R-:W1:Y:S02]  /*0140*/  MUFU.RCP R4, R4 ;  /* 0x0000000400047308 */ /* 0x002e640000001000 */
[----:B-1----:R-:W-:-:S06]  /*0150*/  IADD3 R2, PT, PT, R4, 0xffffffe, RZ ;  /* 0x0ffffffe04027810 */ /* 0x002fcc0007ffe0ff */
[----:B------:R1:W5:Y:S02]  /*0160*/  F2I.FTZ.U32.TRUNC.NTZ R3, R2 ;  /* 0x0000000200037305 */ /* 0x000364000021f000 */
[----:B-1----:R-:W-:Y:S01]  /*0170*/  HFMA2 R2, -RZ, RZ, 0, 0 ;  /* 0x00000000ff027431 */ /* 0x002fe200000001ff */
[----:B-----5:R-:W-:-:S05]  /*0180*/  IADD3 R6, PT, PT, RZ, -R3, RZ ;  /* 0x80000003ff067210 */ /* 0x020fca0007ffe0ff */
[----:B------:R-:W-:Y:S01]  /*0190*/  IMAD R9, R6, R5, RZ ;  /* 0x0000000506097224 */ /* 0x000fe200078e02ff */
[----:B------:R-:W-:-:S03]  /*01a0*/  IABS R6, R0 ;  /* 0x0000000000067213 */ /* 0x000fc60000000000 */
[----:B------:R-:W-:Y:S01]  /*01b0*/  IMAD.HI.U32 R3, R3, R9, R2 ;  /* 0x0000000903037227 */ /* 0x000fe200078e0002 */
[----:B------:R-:W-:-:S04]  /*01c0*/  LOP3.LUT R2, R0, R7, RZ, 0x3c, !PT ;  /* 0x0000000700027212 */ /* 0x000fc800078e3cff */
[----:B------:R-:W-:Y:S01]  /*01d0*/  ISETP.GE.AND P2, PT, R2, RZ, PT ;  /* 0x000000ff0200720c */ /* 0x000fe20003f46270 */
[----:B------:R-:W-:-:S05]  /*01e0*/  IMAD.HI.U32 R3, R3, R6, RZ ;  /* 0x0000000603037227 */ /* 0x000fca00078e00ff */
[----:B------:R-:W-:-:S05]  /*01f0*/  IADD3 R4, PT, PT, -R3, RZ, RZ ;  /* 0x000000ff03047210 */ /* 0x000fca0007ffe1ff */
[----:B------:R-:W-:-:S05]  /*0200*/  IMAD R4, R5, R4, R6 ;  /* 0x0000000405047224 */ /* 0x000fca00078e0206 */
[----:B------:R-:W-:-:S13]  /*0210*/  ISETP.GT.U32.AND P1, PT, R5, R4, PT ;  /* 0x000000040500720c */ /* 0x000fda0003f24070 */
[-C--:B------:R-:W-:Y:S02]  /*0220*/  @!P1 IADD3 R4, PT, PT, R4, -R5.reuse, RZ ;  /* 0x8000000504049210 */ /* 0x080fe40007ffe0ff */
[----:B------:R-:W-:Y:S02]  /*0230*/  @!P1 IADD3 R3, PT, PT, R3, 0x1, RZ ;  /* 0x0000000103039810 */ /* 0x000fe40007ffe0ff */
[----:B------:R-:W-:Y:S02]  /*0240*/  ISETP.GE.U32.AND P0, PT, R4, R5, PT ;  /* 0x000000050400720c */ /* 0x000fe40003f06070 */
[----:B------:R-:W-:-:S11]  /*0250*/  ISETP.NE.AND P1, PT, R7, RZ, PT ;  /* 0x000000ff0700720c */ /* 0x000fd60003f25270 */
[----:B------:R-:W-:-:S04]  /*0260*/  @P0 IADD3 R3, PT, PT, R3, 0x1, RZ ;  /* 0x0000000103030810 */ /* 0x000fc80007ffe0ff */
[----:B------:R-:W-:Y:S02]  /*0270*/  @!P2 IADD3 R3, PT, PT, -R3, RZ, RZ ;  /* 0x000000ff0303a210 */ /* 0x000fe40007ffe1ff */
[----:B------:R-:W-:-:S04]  /*0280*/  @!P1 LOP3.LUT R3, RZ, R7, RZ, 0x33, !PT ;  /* 0x00000007ff039212 */ /* 0x000fc800078e33ff */
[C---:B------:R-:W-:Y:S01]  /*0290*/  IADD3 R2, PT, PT, -R3.reuse, RZ, RZ ;  /* 0x000000ff03027210 */ /* 0x040fe20007ffe1ff */
[----:B--2---:R-:W-:-:S04]  /*02a0*/  IMAD R3, R3, UR4, RZ ;  /* 0x0000000403037c24 */ /* 0x004fc8000f8e02ff */
[----:B------:R-:W-:-:S04]  /*02b0*/  IMAD R0, R7, R2, R0 ;  /* 0x0000000207007224 */ /* 0x000fc800078e0200 */
[----:B0-----:R-:W-:Y:S01]  /*02c0*/  IMAD R0, R0, UR5, RZ ;  /* 0x0000000500007c24 */ /* 0x001fe2000f8e02ff */
[----:B------:R-:W0:Y:S04]  /*02d0*/  LDCU UR5, c[0x0][0x388] ;  /* 0x00007100ff0577ac */ /* 0x000e280008000800 */
[----:B------:R-:W-:Y:S02]  /*02e0*/  SHF.R.S32.HI R2, RZ, 0x1f, R0 ;  /* 0x0000001fff027819 */ /* 0x000fe40000011400 */
[----:B------:R-:W-:-:S04]  /*02f0*/  IADD3 R0, P0, PT, R3, R0, RZ ;  /* 0x0000000003007210 */ /* 0x000fc80007f1e0ff */
[----:B------:R-:W-:Y:S02]  /*0300*/  SHF.L.U32 R12, R0, 0x2, RZ ;  /* 0x00000002000c7819 */ /* 0x000fe400000006ff */
[----:B------:R-:W-:Y:S02]  /*0310*/  LEA.HI.X.SX32 R3, R3, R2, 0x1, P0 ;  /* 0x0000000203037211 */ /* 0x000fe400000f0eff */
[----:B---3--:R-:W-:Y:S02]  /*0320*/  IADD3 R14, P0, PT, R12, UR6, RZ ;  /* 0x000000060c0e7c10 */ /* 0x008fe4000ff1e0ff */
[----:B------:R-:W-:Y:S01]  /*0330*/  SHF.L.U64.HI R0, R0, 0x2, R3 ;  /* 0x0000000200007819 */ /* 0x000fe20000010203 */
[----:B0-----:R-:W-:Y:S01]  /*0340*/  UISETP.GE.AND UP0, UPT, UR5, 0x1, UPT ;  /* 0x000000010500788c */ /* 0x001fe2000bf06270 */
[----:B----4-:R-:W-:Y:S02]  /*0350*/  IADD3 R12, P1, PT, R12, UR10, RZ ;  /* 0x0000000a0c0c7c10 */ /* 0x010fe4000ff3e0ff */
[----:B------:R-:W-:-:S02]  /*0360*/  IADD3.X R15, PT, PT, R0, UR7, RZ, P0, !PT ;  /* 0x00000007000f7c10 */ /* 0x000fc400087fe4ff */
[----:B------:R-:W-:Y:S02]  /*0370*/  IADD3.X R13, PT, PT, R0, UR11, RZ, P1, !PT ;  /* 0x0000000b000d7c10 */ /* 0x000fe40008ffe4ff */
[----:B------:R-:W-:Y:S02]  /*0380*/  MOV R3, 0xff800000 ;  /* 0xff80000000037802 */ /* 0x000fe40000000f00 */
[----:B------:R-:W-:Y:S05]  /*0390*/  BRA.U !UP0, `(.L_x_0) ;  /* 0x0000000d085c7547 */ /* 0x000fea000b800000 */
[----:B------:R-:W-:Y:S01]  /*03a0*/  UISETP.GE.U32.AND UP1, UPT, UR5, 0x10, UPT ;  /* 0x000000100500788c */ /* 0x000fe2000bf26070 */
[----:B------:R-:W-:Y:S01]  /*03b0*/  MOV R3, 0xff800000 ;  /* 0xff80000000037802 */ /* 0x000fe20000000f00 */
[----:B------:R-:W-:Y:S01]  /*03c0*/  ULOP3.LUT UR6, UR5, 0xf, URZ, 0xc0, !UPT ;  /* 0x0000000f05067892 */ /* 0x000fe2000f8ec0ff */
[----:B------:R-:W-:-:S03]  /*03d0*/  UMOV UR4, URZ ;  /* 0x000000ff00047c82 */ /* 0x000fc60008000000 */
[----:B------:R-:W-:-:S03]  /*03e0*/  UISETP.NE.AND UP0, UPT, UR6, URZ, UPT ;  /* 0x000000ff0600728c */ /* 0x000fc6000bf05270 */
[----:B------:R-:W-:Y:S08]  /*03f0*/  BRA.U !UP1, `(.L_x_1) ;  /* 0x0000000509a47547 */ /* 0x000ff0000b800000 */
[----:B------:R-:W0:Y:S01]  /*0400*/  LDC R0, c[0x0][0x39c] ;  /* 0x0000e700ff007b82 */ /* 0x000e220000000800 */
[----:B------:R-:W-:Y:S01]  /*0410*/  HFMA2 R5, -RZ, RZ, 0, 0 ;  /* 0x00000000ff057431 */ /* 0x000fe200000001ff */
[----:B------:R-:W-:Y:S01]  /*0420*/  ULOP3.LUT UR4, UR5, 0x7ffffff0, URZ, 0xc0, !UPT ;  /* 0x7ffffff005047892 */ /* 0x000fe2000f8ec0ff */
[----:B------:R-:W-:-:S03]  /*0430*/  MOV R3, 0xff800000 ;  /* 0xff80000000037802 */ /* 0x000fc60000000f00 */
[----:B------:R-:W-:-:S12]  /*0440*/  UIADD3 UR5, UPT, UPT, -UR4, URZ, URZ ;  /* 0x000000ff04057290 */ /* 0x000fd8000fffe1ff */
.L_x_2:
[----:B------:R-:W-:-:S05]  /*0450*/  IMAD.WIDE R10, R5, 0x4, R14 ;  /* 0x00000004050a7825 */ /* 0x000fca00078e020e */
[----:B------:R-:W2:Y:S01]  /*0460*/  LDG.E R4, desc[UR8][R10.64] ;  /* 0x000000080a047981 */ /* 0x000ea2000c1e1900 */
[----:B0-----:R-:W-:-:S05]  /*0470*/  IMAD.WIDE R16, R0, 0x4, R10 ;  /* 0x0000000400107825 */ /* 0x001fca00078e020a */
[----:B------:R-:W3:Y:S01]  /*0480*/  LDG.E R2, desc[UR8][R16.64] ;  /* 0x0000000810027981 */ /* 0x000ee2000c1e1900 */
[----:B------:R-:W-:-:S05]  /*0490*/  IMAD.WIDE R18, R0, 0x4, R16 ;  /* 0x0000000400127825 */ /* 0x000fca00078e0210 */
[----:B------:R0:W4:Y:S01]  /*04a0*/  LDG.E R6, desc[UR8][R18.64] ;  /* 0x0000000812067981 */ /* 0x000122000c1e1900 */
[----:B------:R-:W-:-:S05]  /*04b0*/  IMAD.WIDE R20, R0, 0x4, R18 ;  /* 0x0000000400147825 */ /* 0x000fca00078e0212 */
[----:B------:R1:W5:Y:S01]  /*04c0*/  LDG.E R7, desc[UR8][R20.64] ;  /* 0x0000000814077981 */ /* 0x000362000c1e1900 */
[----:B------:R-:W-:-:S05]  /*04d0*/  IMAD.WIDE R28, R0, 0x4, R20 ;  /* 0x00000004001c7825 */ /* 0x000fca00078e0214 */
[----:B------:R-:W5:Y:S01]  /*04e0*/  LDG.E R8, desc[UR8][R28.64] ;  /* 0x000000081c087981 */ /* 0x000f62000c1e1900 */
[----:B0-----:R-:W-:-:S05]  /*04f0*/  IMAD.WIDE R18, R0, 0x4, R28 ;  /* 0x0000000400127825 */ /* 0x001fca00078e021c */
[----:B------:R-:W5:Y:S01]  /*0500*/  LDG.E R9, desc[UR8][R18.64] ;  /* 0x0000000812097981 */ /* 0x000f62000c1e1900 */
[----:B-1----:R-:W-:-:S05]  /*0510*/  IMAD.WIDE R20, R0, 0x4, R18 ;  /* 0x0000000400147825 */ /* 0x002fca00078e0212 */
[----:B------:R-:W5:Y:S01]  /*0520*/  LDG.E R27, desc[UR8][R20.64] ;  /* 0x00000008141b7981 */ /* 0x000f62000c1e1900 */
[----:B------:R-:W-:-:S05]  /*0530*/  IMAD.WIDE R22, R0, 0x4, R20 ;  /* 0x0000000400167825 */ /* 0x000fca00078e0214 */
[----:B------:R0:W5:Y:S02]  /*0540*/  LDG.E R26, desc[UR8][R22.64] ;  /* 0x00000008161a7981 */ /* 0x000164000c1e1900 */
[----:B0-----:R-:W-:-:S05]  /*0550*/  IMAD.WIDE R22, R0, 0x4, R22 ;  /* 0x0000000400167825 */ /* 0x001fca00078e0216 */
[----:B------:R-:W5:Y:S01]  /*0560*/  LDG.E R11, desc[UR8][R22.64] ;  /* 0x00000008160b7981 */ /* 0x000f62000c1e1900 */
[----:B------:R-:W-:-:S05]  /*0570*/  IMAD.WIDE R24, R0, 0x4, R22 ;  /* 0x0000000400187825 */ /* 0x000fca00078e0216 */
[----:B------:R-:W5:Y:S01]  /*0580*/  LDG.E R10, desc[UR8][R24.64] ;  /* 0x00000008180a7981 */ /* 0x000f62000c1e1900 */
[----:B------:R-:W-:-:S05]  /*0590*/  IMAD.WIDE R16, R0, 0x4, R24 ;  /* 0x0000000400107825 */ /* 0x000fca00078e0218 */
[----:B------:R0:W5:Y:S02]  /*05a0*/  LDG.E R28, desc[UR8][R16.64] ;  /* 0x00000008101c7981 */ /* 0x000164000c1e1900 */
[----:B0-----:R-:W-:-:S05]  /*05b0*/  IMAD.WIDE R16, R0, 0x4, R16 ;  /* 0x0000000400107825 */ /* 0x001fca00078e0210 */
[----:B------:R0:W5:Y:S01]  /*05c0*/  LDG.E R29, desc[UR8][R16.64] ;  /* 0x00000008101d7981 */ /* 0x000162000c1e1900 */
[----:B------:R-:W-:-:S05]  /*05d0*/  IMAD.WIDE R18, R0, 0x4, R16 ;  /* 0x0000000400127825 */ /* 0x000fca00078e0210 */
[----:B------:R-:W5:Y:S01]  /*05e0*/  LDG.E R16, desc[UR8][R18.64] ;  /* 0x0000000812107981 */ /* 0x000f62000c1e1900 */
[----:B------:R-:W-:-:S04]  /*05f0*/  IMAD.WIDE R20, R0, 0x4, R18 ;  /* 0x0000000400147825 */ /* 0x000fc800078e0212 */
[C---:B------:R-:W-:Y:S01]  /*0600*/  IMAD.WIDE R22, R0.reuse, 0x4, R20 ;  /* 0x0000000400167825 */ /* 0x040fe200078e0214 */
[----:B------:R1:W5:Y:S04]  /*0610*/  LDG.E R18, desc[UR8][R20.64] ;  /* 0x0000000814127981 */ /* 0x000368000c1e1900 */
[----:B------:R-:W5:Y:S01]  /*0620*/  LDG.E R19, desc[UR8][R22.64] ;  /* 0x0000000816137981 */ /* 0x000f62000c1e1900 */
[----:B------:R-:W-:-:S06]  /*0630*/  IMAD.WIDE R24, R0, 0x4, R22 ;  /* 0x0000000400187825 */ /* 0x000fcc00078e0216 */
[----:B------:R-:W5:Y:S01]  /*0640*/  LDG.E R24, desc[UR8][R24.64] ;  /* 0x0000000818187981 */ /* 0x000f62000c1e1900 */
[----:B------:R-:W-:Y:S01]  /*0650*/  UIADD3 UR5, UPT, UPT, UR5, 0x10, URZ ;  /* 0x0000001005057890 */ /* 0x000fe2000fffe0ff */
[----:B------:R-:W-:-:S03]  /*0660*/  LEA R5, R0, R5, 0x4 ;  /* 0x0000000500057211 */ /* 0x000fc600078e20ff */
[----:B------:R-:W-:Y:S01]  /*0670*/  UISETP.NE.AND UP1, UPT, UR5, URZ, UPT ;  /* 0x000000ff0500728c */ /* 0x000fe2000bf25270 */
[----:B--2---:R-:W0:Y:S08]  /*0680*/  F2I.TRUNC.NTZ R4, R4 ;  /* 0x0000000400047305 */ /* 0x004e30000020f100 */
[----:B---3--:R-:W1:Y:S01]  /*0690*/  F2I.TRUNC.NTZ R2, R2 ;  /* 0x0000000200027305 */ /* 0x008e62000020f100 */
[----:B0-----:R-:W-:-:S07]  /*06a0*/  I2FP.F32.S32 R17, R4 ;  /* 0x0000000400117245 */ /* 0x001fce0000201400 */
[----:B----4-:R-:W0:Y:S01]  /*06b0*/  F2I.TRUNC.NTZ R6, R6 ;  /* 0x0000000600067305 */ /* 0x010e22000020f100 */
[----:B------:R-:W-:-:S04]  /*06c0*/  FSETP.GEU.AND P0, PT, R3, R17, PT ;  /* 0x000000110300720b */ /* 0x000fc80003f0e000 */
[----:B------:R-:W-:-:S03]  /*06d0*/  FSEL R3, R17, R3, !P0 ;  /* 0x0000000311037208 */ /* 0x000fc60004000000 */
[----:B-----5:R-:W2:Y:S01]  /*06e0*/  F2I.TRUNC.NTZ R7, R7 ;  /* 0x0000000700077305 */ /* 0x020ea2000020f100 */
[----:B-1----:R-:W-:-:S04]  /*06f0*/  I2FP.F32.S32 R20, R2 ;  /* 0x0000000200147245 */ /* 0x002fc80000201400 */
[----:B------:R-:W-:-:S03]  /*0700*/  FSETP.GEU.AND P0, PT, R3, R20, PT ;  /* 0x000000140300720b */ /* 0x000fc60003f0e000 */
[----:B------:R-:W1:Y:S01]  /*0710*/  F2I.TRUNC.NTZ R8, R8 ;  /* 0x0000000800087305 */ /* 0x000e62000020f100 */
[----:B------:R-:W-:Y:S02]  /*0720*/  FSEL R3, R20, R3, !P0 ;  /* 0x0000000314037208 */ /* 0x000fe40004000000 */
[----:B0-----:R-:W-:-:S04]  /*0730*/  I2FP.F32.S32 R20, R6 ;  /* 0x0000000600147245 */ /* 0x001fc80000201400 */
[----:B------:R-:W-:Y:S01]  /*0740*/  FSETP.GEU.AND P0, PT, R3, R20, PT ;  /* 0x000000140300720b */ /* 0x000fe20003f0e000 */
[----:B------:R-:W0:Y:S01]  /*0750*/  F2I.TRUNC.NTZ R9, R9 ;  /* 0x0000000900097305 */ /* 0x000e22000020f100 */
[----:B--2---:R-:W-:Y:S02]  /*0760*/  I2FP.F32.S32 R2, R7 ;  /* 0x0000000700027245 */ /* 0x004fe40000201400 */
[----:B------:R-:W-:-:S04]  /*0770*/  FSEL R3, R20, R3, !P0 ;  /* 0x0000000314037208 */ /* 0x000fc80004000000 */
[----:B------:R-:W-:Y:S01]  /*0780*/  FSETP.GEU.AND P0, PT, R3, R2, PT ;  /* 0x000000020300720b */ /* 0x000fe20003f0e000 */
[----:B------:R-:W2:Y:S03]  /*0790*/  F2I.TRUNC.NTZ R27, R27 ;  /* 0x0000001b001b7305 */ /* 0x000ea6000020f100 */
[----:B------:R-:W-:Y:S02]  /*07a0*/  FSEL R2, R2, R3, !P0 ;  /* 0x0000000302027208 */ /* 0x000fe40004000000 */
[----:B-1----:R-:W-:-:S03]  /*07b0*/  I2FP.F32.S32 R3, R8 ;  /* 0x0000000800037245 */ /* 0x002fc60000201400 */
[----:B------:R-:W1:Y:S01]  /*07c0*/  F2I.TRUNC.NTZ R26, R26 ;  /* 0x0000001a001a7305 */ /* 0x000e62000020f100 */
[----:B------:R-:W-:-:S04]  /*07d0*/  FSETP.GEU.AND P0, PT, R2, R3, PT ;  /* 0x000000030200720b */ /* 0x000fc80003f0e000 */
[----:B------:R-:W-:Y:S02]  /*07e0*/  FSEL R2, R3, R2, !P0 ;  /* 0x0000000203027208 */ /* 0x000fe40004000000 */
[----:B0-----:R-:W-:Y:S01]  /*07f0*/  I2FP.F32.S32 R3, R9 ;  /* 0x0000000900037245 */ /* 0x001fe20000201400 */
[----:B------:R-:W0:Y:S03]  /*0800*/  F2I.TRUNC.NTZ R11, R11 ;  /* 0x0000000b000b7305 */ /* 0x000e26000020f100 */
[----:B------:R-:W-:-:S04]  /*0810*/  FSETP.GEU.AND P0, PT, R2, R3, PT ;  /* 0x000000030200720b */ /* 0x000fc80003f0e000 */
[----:B------:R-:W-:Y:S01]  /*0820*/  FSEL R2, R3, R2, !P0 ;  /* 0x0000000203027208 */ /* 0x000fe20004000000 */
[----:B------:R-:W3:Y:S01]  /*0830*/  F2I.TRUNC.NTZ R10, R10 ;  /* 0x0000000a000a7305 */ /* 0x000ee2000020f100 */
[----:B--2---:R-:W-:-:S04]  /*0840*/  I2FP.F32.S32 R3, R27 ;  /* 0x0000001b00037245 */ /* 0x004fc80000201400 */
[----:B------:R-:W-:-:S03]  /*0850*/  FSETP.GEU.AND P0, PT, R2, R3, PT ;  /* 0x000000030200720b */ /* 0x000fc60003f0e000 */
[----:B------:R-:W2:Y:S01]  /*0860*/  F2I.TRUNC.NTZ R28, R28 ;  /* 0x0000001c001c7305 */ /* 0x000ea2000020f100 */
[----:B------:R-:W-:Y:S02]  /*0870*/  FSEL R2, R3, R2, !P0 ;  /* 0x0000000203027208 */ /* 0x000fe40004000000 */
[----:B-1----:R-:W-:-:S04]  /*0880*/  I2FP.F32.S32 R3, R26 ;  /* 0x0000001a00037245 */ /* 0x002fc80000201400 */
[----:B------:R-:W-:Y:S01]  /*0890*/  FSETP.GEU.AND P0, PT, R2, R3, PT ;  /* 0x000000030200720b */ /* 0x000fe20003f0e000 */
[----:B------:R-:W1:Y:S03]  /*08a0*/  F2I.TRUNC.NTZ R29, R29 ;  /* 0x0000001d001d7305 */ /* 0x000e66000020f100 */
[----:B------:R-:W-:Y:S02]  /*08b0*/  FSEL R2, R3, R2, !P0 ;  /* 0x0000000203027208 */ /* 0x000fe40004000000 */
[----:B0-----:R-:W-:-:S03]  /*08c0*/  I2FP.F32.S32 R3, R11 ;  /* 0x0000000b00037245 */ /* 0x001fc60000201400 */
[----:B------:R-:W-:Y:S01]  /*08d0*/  F2I.TRUNC.NTZ R16, R16 ;  /* 0x0000001000107305 */ /* 0x000fe2000020f100 */
[----:B------:R-:W-:-:S04]  /*08e0*/  FSETP.GEU.AND P0, PT, R2, R3, PT ;  /* 0x000000030200720b */ /* 0x000fc80003f0e000 */
[----:B------:R-:W-:Y:S02]  /*08f0*/  FSEL R2, R3, R2, !P0 ;  /* 0x0000000203027208 */ /* 0x000fe40004000000 */
[----:B---3--:R-:W-:Y:S01]  /*0900*/  I2FP.F32.S32 R3, R10 ;  /* 0x0000000a00037245 */ /* 0x008fe20000201400 */
[----:B------:R-:W-:Y:S03]  /*0910*/  F2I.TRUNC.NTZ R18, R18 ;  /* 0x0000001200127305 */ /* 0x000fe6000020f100 */
[----:B------:R-:W-:-:S04]  /*0920*/  FSETP.GEU.AND P0, PT, R2, R3, PT ;  /* 0x000000030200720b */ /* 0x000fc80003f0e000 */
[----:B------:R-:W-:Y:S01]  /*0930*/  FSEL R2, R3, R2, !P0 ;  /* 0x0000000203027208 */ /* 0x000fe20004000000 */
[----:B------:R-:W0:Y:S01]  /*0940*/  F2I.TRUNC.NTZ R19, R19 ;  /* 0x0000001300137305 */ /* 0x000e22000020f100 */
[----:B--2---:R-:W-:-:S04]  /*0950*/  I2FP.F32.S32 R3, R28 ;  /* 0x0000001c00037245 */ /* 0x004fc80000201400 */
[----:B------:R-:W-:-:S03]  /*0960*/  FSETP.GEU.AND P0, PT, R2, R3, PT ;  /* 0x000000030200720b */ /* 0x000fc60003f0e000 */
[----:B------:R-:W2:Y:S01]  /*0970*/  F2I.TRUNC.NTZ R24, R24 ;  /* 0x0000001800187305 */ /* 0x000ea2000020f100 */
[----:B------:R-:W-:Y:S02]  /*0980*/  FSEL R2, R3, R2, !P0 ;  /* 0x0000000203027208 */ /* 0x000fe40004000000 */
[----:B-1----:R-:W-:-:S04]  /*0990*/  I2FP.F32.S32 R3, R29 ;  /* 0x0000001d00037245 */ /* 0x002fc80000201400 */
[----:B------:R-:W-:Y:S02]  /*09a0*/  FSETP.GEU.AND P0, PT, R2, R3, PT ;  /* 0x000000030200720b */ /* 0x000fe40003f0e000 */
[----:B0-----:R-:W-:Y:S02]  /*09b0*/  I2FP.F32.S32 R7, R19 ;  /* 0x0000001300077245 */ /* 0x001fe40000201400 */
[----:B------:R-:W-:Y:S02]  /*09c0*/  FSEL R2, R3, R2, !P0 ;  /* 0x0000000203027208 */ /* 0x000fe40004000000 */
[----:B------:R-:W-:-:S04]  /*09d0*/  I2FP.F32.S32 R3, R16 ;  /* 0x0000001000037245 */ /* 0x000fc80000201400 */
[----:B------:R-:W-:-:S04]  /*09e0*/  FSETP.GEU.AND P0, PT, R2, R3, PT ;  /* 0x000000030200720b */ /* 0x000fc80003f0e000 */
[----:B------:R-:W-:Y:S02]  /*09f0*/  FSEL R2, R3, R2, !P0 ;  /* 0x0000000203027208 */ /* 0x000fe40004000000 */
[----:B------:R-:W-:-:S04]  /*0a00*/  I2FP.F32.S32 R3, R18 ;  /* 0x0000001200037245 */ /* 0x000fc80000201400 */
[----:B------:R-:W-:-:S04]  /*0a10*/  FSETP.GEU.AND P0, PT, R2, R3, PT ;  /* 0x000000030200720b */ /* 0x000fc80003f0e000 */
[----:B------:R-:W-:Y:S02]  /*0a20*/  FSEL R2, R3, R2, !P0 ;  /* 0x0000000203027208 */ /* 0x000fe40004000000 */
[----:B--2---:R-:W-:Y:S02]  /*0a30*/  I2FP.F32.S32 R3, R24 ;  /* 0x0000001800037245 */ /* 0x004fe40000201400 */
[----:B------:R-:W-:-:S04]  /*0a40*/  FSETP.GEU.AND P0, PT, R2, R7, PT ;  /* 0x000000070200720b */ /* 0x000fc80003f0e000 */
[----:B------:R-:W-:-:S04]  /*0a50*/  FSEL R2, R7, R2, !P0 ;  /* 0x0000000207027208 */ /* 0x000fc80004000000 */
[----:B------:R-:W-:-:S04]  /*0a60*/  FSETP.GEU.AND P0, PT, R2, R3, PT ;  /* 0x000000030200720b */ /* 0x000fc80003f0e000 */
[----:B------:R-:W-:Y:S01]  /*0a70*/  FSEL R3, R3, R2, !P0 ;  /* 0x0000000203037208 */ /* 0x000fe20004000000 */
[----:B------:R-:W-:Y:S08]  /*0a80*/  BRA.U UP1, `(.L_x_2) ;  /* 0xfffffff901707547 */ /* 0x000ff0000b83ffff */
.L_x_1:
[----:B------:R-:W-:Y:S05]  /*0a90*/  BRA.U !UP0, `(.L_x_0) ;  /* 0x00000005089c7547 */ /* 0x000fea000b800000 */
[----:B------:R-:W0:Y:S01]  /*0aa0*/  LDCU UR5, c[0x0][0x388] ;  /* 0x00007100ff0577ac */ /* 0x000e220008000800 */
[----:B------:R-:W-:Y:S02]  /*0ab0*/  UISETP.GE.U32.AND UP0, UPT, UR6, 0x8, UPT ;  /* 0x000000080600788c */ /* 0x000fe4000bf06070 */
[----:B0-----:R-:W-:-:S04]  /*0ac0*/  ULOP3.LUT UR7, UR5, 0x7, URZ, 0xc0, !UPT ;  /* 0x0000000705077892 */ /* 0x001fc8000f8ec0ff */
[----:B------:R-:W-:-:S03]  /*0ad0*/  UISETP.NE.AND UP1, UPT, UR7, URZ, UPT ;  /* 0x000000ff0700728c */ /* 0x000fc6000bf25270 */
[----:B------:R-:W-:Y:S08]  /*0ae0*/  BRA.U !UP0, `(.L_x_3) ;  /* 0x0000000108cc7547 */ /* 0x000ff0000b800000 */
[----:B------:R-:W0:Y:S02]  /*0af0*/  LDC R27, c[0x0][0x39c] ;  /* 0x0000e700ff1b7b82 */ /* 0x000e240000000800 */
[----:B0-----:R-:W-:-:S04]  /*0b00*/  IMAD R5, R27, UR4, RZ ;  /* 0x000000041b057c24 */ /* 0x001fc8000f8e02ff */
[----:B------:R-:W-:-:S05]  /*0b10*/  IMAD.WIDE R4, R5, 0x4, R14 ;  /* 0x0000000405047825 */ /* 0x000fca00078e020e */
[----:B------:R-:W2:Y:S01]  /*0b20*/  LDG.E R6, desc[UR8][R4.64] ;  /* 0x0000000804067981 */ /* 0x000ea2000c1e1900 */
[----:B------:R-:W-:-:S05]  /*0b30*/  IMAD.WIDE R8, R27, 0x4, R4 ;  /* 0x000000041b087825 */ /* 0x000fca00078e0204 */
[----:B------:R0:W3:Y:S01]  /*0b40*/  LDG.E R24, desc[UR8][R8.64] ;  /* 0x0000000808187981 */ /* 0x0000e2000c1e1900 */
[----:B------:R-:W-:-:S05]  /*0b50*/  IMAD.WIDE R10, R27, 0x4, R8 ;  /* 0x000000041b0a7825 */ /* 0x000fca00078e0208 */
[----:B------:R1:W4:Y:S01]  /*0b60*/  LDG.E R25, desc[UR8][R10.64] ;  /* 0x000000080a197981 */ /* 0x000322000c1e1900 */
[----:B------:R-:W-:-:S05]  /*0b70*/  IMAD.WIDE R16, R27, 0x4, R10 ;  /* 0x000000041b107825 */ /* 0x000fca00078e020a */
[----:B------:R-:W5:Y:S01]  /*0b80*/  LDG.E R7, desc[UR8][R16.64] ;  /* 0x0000000810077981 */ /* 0x000f62000c1e1900 */
[----:B------:R-:W-:-:S05]  /*0b90*/  IMAD.WIDE R18, R27, 0x4, R16 ;  /* 0x000000041b127825 */ /* 0x000fca00078e0210 */
[----:B------:R-:W5:Y:S01]  /*0ba0*/  LDG.E R0, desc[UR8][R18.64] ;  /* 0x0000000812007981 */ /* 0x000f62000c1e1900 */
[----:B------:R-:W-:-:S05]  /*0bb0*/  IMAD.WIDE R20, R27, 0x4, R18 ;  /* 0x000000041b147825 */ /* 0x000fca00078e0212 */
[----:B------:R-:W5:Y:S01]  /*0bc0*/  LDG.E R2, desc[UR8][R20.64] ;  /* 0x0000000814027981 */ /* 0x000f62000c1e1900 */
[----:B------:R-:W-:-:S05]  /*0bd0*/  IMAD.WIDE R22, R27, 0x4, R20 ;  /* 0x000000041b167825 */ /* 0x000fca00078e0214 */
[----:B------:R-:W5:Y:S01]  /*0be0*/  LDG.E R4, desc[UR8][R22.64] ;  /* 0x0000000816047981 */ /* 0x000f62000c1e1900 */
[----:B0-----:R-:W-:-:S05]  /*0bf0*/  IMAD.WIDE R8, R27, 0x4, R22 ;  /* 0x000000041b087825 */ /* 0x001fca00078e0216 */
[----:B------:R0:W5:Y:S01]  /*0c00*/  LDG.E R5, desc[UR8][R8.64] ;  /* 0x0000000808057981 */ /* 0x000162000c1e1900 */
[----:B------:R-:W-:Y:S01]  /*0c10*/  UIADD3 UR4, UPT, UPT, UR4, 0x8, URZ ;  /* 0x0000000804047890 */ /* 0x000fe2000fffe0ff */
[----:B--2---:R-:W1:Y:S08]  /*0c20*/  F2I.TRUNC.NTZ R6, R6 ;  /* 0x0000000600067305 */ /* 0x004e70000020f100 */
[----:B---3--:R-:W2:Y:S01]  /*0c30*/  F2I.TRUNC.NTZ R24, R24 ;  /* 0x0000001800187305 */ /* 0x008ea2000020f100 */
[----:B-1----:R-:W-:-:S07]  /*0c40*/  I2FP.F32.S32 R10, R6 ;  /* 0x00000006000a7245 */ /* 0x002fce0000201400 */
[----:B----4-:R-:W0:Y:S01]  /*0c50*/  F2I.TRUNC.NTZ R25, R25 ;  /* 0x0000001900197305 */ /* 0x010e22000020f100 */
[----:B------:R-:W-:-:S04]  /*0c60*/  FSETP.GEU.AND P0, PT, R3, R10, PT ;  /* 0x0000000a0300720b */ /* 0x000fc80003f0e000 */
[----:B------:R-:W-:-:S03]  /*0c70*/  FSEL R3, R10, R3, !P0 ;  /* 0x000000030a037208 */ /* 0x000fc60004000000 */
[----:B-----5:R-:W1:Y:S01]  /*0c80*/  F2I.TRUNC.NTZ R7, R7 ;  /* 0x0000000700077305 */ /* 0x020e62000020f100 */
[----:B--2---:R-:W-:-:S04]  /*0c90*/  I2FP.F32.S32 R10, R24 ;  /* 0x00000018000a7245 */ /* 0x004fc80000201400 */
[----:B------:R-:W-:Y:S02]  /*0ca0*/  FSETP.GEU.AND P0, PT, R3, R10, PT ;  /* 0x0000000a0300720b */ /* 0x000fe40003f0e000 */
[----:B0-----:R-:W-:Y:S01]  /*0cb0*/  I2FP.F32.S32 R8, R25 ;  /* 0x0000001900087245 */ /* 0x001fe20000201400 */
[----:B------:R-:W0:Y:S01]  /*0cc0*/  F2I.TRUNC.NTZ R0, R0 ;  /* 0x0000000000007305 */ /* 0x000e22000020f100 */
[----:B------:R-:W-:-:S04]  /*0cd0*/  FSEL R3, R10, R3, !P0 ;  /* 0x000000030a037208 */ /* 0x000fc80004000000 */
[----:B------:R-:W-:Y:S02]  /*0ce0*/  FSETP.GEU.AND P0, PT, R3, R8, PT ;  /* 0x000000080300720b */ /* 0x000fe40003f0e000 */
[----:B-1----:R-:W-:Y:S01]  /*0cf0*/  I2FP.F32.S32 R6, R7 ;  /* 0x0000000700067245 */ /* 0x002fe20000201400 */
[----:B------:R-:W1:Y:S01]  /*0d00*/  F2I.TRUNC.NTZ R2, R2 ;  /* 0x0000000200027305 */ /* 0x000e62000020f100 */
[----:B------:R-:W-:-:S04]  /*0d10*/  FSEL R3, R8, R3, !P0 ;  /* 0x0000000308037208 */ /* 0x000fc80004000000 */
[----:B------:R-:W-:-:S03]  /*0d20*/  FSETP.GEU.AND P0, PT, R3, R6, PT ;  /* 0x000000060300720b */ /* 0x000fc60003f0e000 */
[----:B------:R-:W2:Y:S01]  /*0d30*/  F2I.TRUNC.NTZ R4, R4 ;  /* 0x0000000400047305 */ /* 0x000ea2000020f100 */
[----:B------:R-:W-:Y:S02]  /*0d40*/  FSEL R3, R6, R3, !P0 ;  /* 0x0000000306037208 */ /* 0x000fe40004000000 */
[----:B0-----:R-:W-:-:S04]  /*0d50*/  I2FP.F32.S32 R6, R0 ;  /* 0x0000000000067245 */ /* 0x001fc80000201400 */
[----:B------:R-:W-:Y:S01]  /*0d60*/  FSETP.GEU.AND P0, PT, R3, R6, PT ;  /* 0x000000060300720b */ /* 0x000fe20003f0e000 */
[----:B------:R-:W0:Y:S01]  /*0d70*/  F2I.TRUNC.NTZ R5, R5 ;  /* 0x0000000500057305 */ /* 0x000e22000020f100 */
[----:B-1----:R-:W-:Y:S02]  /*0d80*/  I2FP.F32.S32 R0, R2 ;  /* 0x0000000200007245 */ /* 0x002fe40000201400 */
[----:B------:R-:W-:-:S04]  /*0d90*/  FSEL R3, R6, R3, !P0 ;  /* 0x0000000306037208 */ /* 0x000fc80004000000 */
[----:B------:R-:W-:Y:S02]  /*0da0*/  FSETP.GEU.AND P0, PT, R3, R0, PT ;  /* 0x000000000300720b */ /* 0x000fe40003f0e000 */
[----:B--2---:R-:W-:Y:S02]  /*0db0*/  I2FP.F32.S32 R7, R4 ;  /* 0x0000000400077245 */ /* 0x004fe40000201400 */
[----:B------:R-:W-:-:S04]  /*0dc0*/  FSEL R0, R0, R3, !P0 ;  /* 0x0000000300007208 */ /* 0x000fc80004000000 */
[----:B------:R-:W-:Y:S02]  /*0dd0*/  FSETP.GEU.AND P0, PT, R0, R7, PT ;  /* 0x000000070000720b */ /* 0x000fe40003f0e000 */
[----:B0-----:R-:W-:Y:S02]  /*0de0*/  I2FP.F32.S32 R3, R5 ;  /* 0x0000000500037245 */ /* 0x001fe40000201400 */
[----:B------:R-:W-:-:S04]  /*0df0*/  FSEL R0, R7, R0, !P0 ;  /* 0x0000000007007208 */ /* 0x000fc80004000000 */
[----:B------:R-:W-:-:S04]  /*0e00*/  FSETP.GEU.AND P0, PT, R0, R3, PT ;  /* 0x000000030000720b */ /* 0x000fc80003f0e000 */
[----:B------:R-:W-:-:S09]  /*0e10*/  FSEL R3, R3, R0, !P0 ;  /* 0x0000000003037208 */ /* 0x000fd20004000000 */
.L_x_3:
[----:B------:R-:W-:Y:S05]  /*0e20*/  BRA.U !UP1, `(.L_x_0) ;  /* 0x0000000109b87547 */ /* 0x000fea000b800000 */
[----:B------:R-:W-:Y:S02]  /*0e30*/  UISETP.GE.U32.AND UP0, UPT, UR7, 0x4, UPT ;  /* 0x000000040700788c */ /* 0x000fe4000bf06070 */
[----:B------:R-:W-:-:S04]  /*0e40*/  ULOP3.LUT UR5, UR5, 0x3, URZ, 0xc0, !UPT ;  /* 0x0000000305057892 */ /* 0x000fc8000f8ec0ff */
[----:B------:R-:W-:-:S03]  /*0e50*/  UISETP.NE.AND UP1, UPT, UR5, URZ, UPT ;  /* 0x000000ff0500728c */ /* 0x000fc6000bf25270 */
[----:B------:R-:W-:Y:S08]  /*0e60*/  BRA.U !UP0, `(.L_x_4) ;  /* 0x00000001086c7547 */ /* 0x000ff0000b800000 */
[----:B------:R-:W0:Y:S02]  /*0e70*/  LDC R11, c[0x0][0x39c] ;  /* 0x0000e700ff0b7b82 */ /* 0x000e240000000800 */
[----:B0-----:R-:W-:-:S04]  /*0e80*/  IMAD R5, R11, UR4, RZ ;  /* 0x000000040b057c24 */ /* 0x001fc8000f8e02ff */
[----:B------:R-:W-:-:S05]  /*0e90*/  IMAD.WIDE R4, R5, 0x4, R14 ;  /* 0x0000000405047825 */ /* 0x000fca00078e020e */
[----:B------:R-:W2:Y:S01]  /*0ea0*/  LDG.E R0, desc[UR8][R4.64] ;  /* 0x0000000804007981 */ /* 0x000ea2000c1e1900 */
[----:B------:R-:W-:-:S05]  /*0eb0*/  IMAD.WIDE R6, R11, 0x4, R4 ;  /* 0x000000040b067825 */ /* 0x000fca00078e0204 */
[----:B------:R-:W3:Y:S01]  /*0ec0*/  LDG.E R16, desc[UR8][R6.64] ;  /* 0x0000000806107981 */ /* 0x000ee2000c1e1900 */
[----:B------:R-:W-:-:S05]  /*0ed0*/  IMAD.WIDE R8, R11, 0x4, R6 ;  /* 0x000000040b087825 */ /* 0x000fca00078e0206 */
[----:B------:R-:W4:Y:S01]  /*0ee0*/  LDG.E R17, desc[UR8][R8.64] ;  /* 0x0000000808117981 */ /* 0x000f22000c1e1900 */
[----:B------:R-:W-:-:S06]  /*0ef0*/  IMAD.WIDE R10, R11, 0x4, R8 ;  /* 0x000000040b0a7825 */ /* 0x000fcc00078e0208 */
[----:B------:R-:W5:Y:S01]  /*0f00*/  LDG.E R10, desc[UR8][R10.64] ;  /* 0x000000080a0a7981 */ /* 0x000f62000c1e1900 */
[----:B------:R-:W-:Y:S01]  /*0f10*/  UIADD3 UR4, UPT, UPT, UR4, 0x4, URZ ;  /* 0x0000000404047890 */ /* 0x000fe2000fffe0ff */
        /* <DEDUP_REMOVED lines=8> */
[----:B------:R-:W-:Y:S02]  /*0fa0*/  FSETP.GEU.AND P0, PT, R2, R3, PT ;  /* 0x000000030200720b */ /* 0x000fe40003f0e000 */
[----:B0-----:R-:W-:Y:S02]  /*0fb0*/  I2FP.F32.S32 R5, R17 ;  /* 0x0000001100057245 */ /* 0x001fe40000201400 */
[----:B------:R-:W-:-:S04]  /*0fc0*/  FSEL R2, R3, R2, !P0 ;  /* 0x0000000203027208 */ /* 0x000fc80004000000 */
[----:B------:R-:W-:Y:S02]  /*0fd0*/  FSETP.GEU.AND P0, PT, R2, R5, PT ;  /* 0x000000050200720b */ /* 0x000fe40003f0e000 */
[----:B--2---:R-:W-:Y:S02]  /*0fe0*/  I2FP.F32.S32 R3, R4 ;  /* 0x0000000400037245 */ /* 0x004fe40000201400 */
[----:B------:R-:W-:-:S04]  /*0ff0*/  FSEL R2, R5, R2, !P0 ;  /* 0x0000000205027208 */ /* 0x000fc80004000000 */
[----:B------:R-:W-:-:S04]  /*1000*/  FSETP.GEU.AND P0, PT, R2, R3, PT ;  /* 0x000000030200720b */ /* 0x000fc80003f0e000 */
[----:B------:R-:W-:-:S09]  /*1010*/  FSEL R3, R3, R2, !P0 ;  /* 0x0000000203037208 */ /* 0x000fd20004000000 */
.L_x_4:
[----:B------:R-:W-:Y:S05]  /*1020*/  BRA.U !UP1, `(.L_x_0) ;  /* 0x0000000109387547 */ /* 0x000fea000b800000 */
[----:B------:R-:W0:Y:S01]  /*1030*/  LDCU UR6, c[0x0][0x39c] ;  /* 0x00007380ff0677ac */ /* 0x000e220008000800 */
[----:B------:R-:W-:Y:S02]  /*1040*/  UIADD3 UR5, UPT, UPT, -UR5, URZ, URZ ;  /* 0x000000ff05057290 */ /* 0x000fe4000fffe1ff */
[----:B0-----:R-:W-:-:S06]  /*1050*/  UIMAD UR4, UR4, UR6, URZ ;  /* 0x00000006040472a4 */ /* 0x001fcc000f8e02ff */
[----:B------:R-:W-:-:S07]  /*1060*/  MOV R7, UR4 ;  /* 0x0000000400077c02 */ /* 0x000fce0008000f00 */
.L_x_5:
[----:B------:R-:W-:-:S06]  /*1070*/  IMAD.WIDE R4, R7, 0x4, R14 ;  /* 0x0000000407047825 */ /* 0x000fcc00078e020e */
[----:B------:R-:W2:Y:S01]  /*1080*/  LDG.E R4, desc[UR8][R4.64] ;  /* 0x0000000804047981 */ /* 0x000ea2000c1e1900 */
[----:B------:R-:W-:Y:S01]  /*1090*/  UIADD3 UR5, UPT, UPT, UR5, 0x1, URZ ;  /* 0x0000000105057890 */ /* 0x000fe2000fffe0ff */
[----:B------:R-:W-:-:S03]  /*10a0*/  IADD3 R7, PT, PT, R7, UR6, RZ ;  /* 0x0000000607077c10 */ /* 0x000fc6000fffe0ff */
[----:B------:R-:W-:Y:S01]  /*10b0*/  UISETP.NE.AND UP0, UPT, UR5, URZ, UPT ;  /* 0x000000ff0500728c */ /* 0x000fe2000bf05270 */
[----:B--2---:R-:W0:Y:S02]  /*10c0*/  F2I.TRUNC.NTZ R0, R4 ;  /* 0x0000000400007305 */ /* 0x004e24000020f100 */
[----:B0-----:R-:W-:-:S04]  /*10d0*/  I2FP.F32.S32 R0, R0 ;  /* 0x0000000000007245 */ /* 0x001fc80000201400 */
[----:B------:R-:W-:-:S04]  /*10e0*/  FSETP.GEU.AND P0, PT, R3, R0, PT ;  /* 0x000000000300720b */ /* 0x000fc80003f0e000 */
[----:B------:R-:W-:Y:S01]  /*10f0*/  FSEL R3, R0, R3, !P0 ;  /* 0x0000000300037208 */ /* 0x000fe20004000000 */
[----:B------:R-:W-:Y:S08]  /*1100*/  BRA.U UP0, `(.L_x_5) ;  /* 0xfffffffd00d87547 */ /* 0x000ff0000b83ffff */
.L_x_0:
[----:B------:R-:W0:Y:S01]  /*1110*/  LDCU UR4, c[0x0][0x388] ;  /* 0x00007100ff0477ac */ /* 0x000e220008000800 */
[----:B------:R-:W-:Y:S01]  /*1120*/  MOV R21, RZ ;  /* 0x000000ff00157202 */ /* 0x000fe20000000f00 */
[----:B0-----:R-:W-:-:S09]  /*1130*/  UISETP.GE.AND UP0, UPT, UR4, 0x1, UPT ;  /* 0x000000010400788c */ /* 0x001fd2000bf06270 */
[----:B------:R-:W-:Y:S05]  /*1140*/  BRA.U !UP0, `(.L_x_6) ;  /* 0x0000002108507547 */ /* 0x000fea000b800000 */
[----:B------:R-:W0:Y:S01]  /*1150*/  LDC R2, c[0x0][0x3a0] ;  /* 0x0000e800ff027b82 */ /* 0x000e220000000800 */
[----:B------:R-:W-:Y:S01]  /*1160*/  BSSY.RECONVERGENT B2, `(.L_x_7) ;  /* 0x000000e000027945 */ /* 0x000fe20003800200 */
[----:B0-----:R-:W0:Y:S08]  /*1170*/  MUFU.RCP R4, R2 ;  /* 0x0000000200047308 */ /* 0x001e300000001000 */
[----:B------:R-:W1:Y:S01]  /*1180*/  FCHK P0, R3, R2 ;  /* 0x0000000203007302 */ /* 0x000e620000000000 */
[----:B0-----:R-:W-:-:S04]  /*1190*/  FFMA R5, R4, -R2, 1 ;  /* 0x3f80000004057423 */ /* 0x001fc80000000802 */
[----:B------:R-:W-:-:S04]  /*11a0*/  FFMA R4, R4, R5, R4 ;  /* 0x0000000504047223 */ /* 0x000fc80000000004 */
[----:B------:R-:W-:-:S04]  /*11b0*/  FFMA R0, R4, R3, RZ ;  /* 0x0000000304007223 */ /* 0x000fc800000000ff */
[----:B------:R-:W-:-:S04]  /*11c0*/  FFMA R5, R0, -R2, R3 ;  /* 0x8000000200057223 */ /* 0x000fc80000000003 */
[----:B------:R-:W-:Y:S01]  /*11d0*/  FFMA R4, R4, R5, R0 ;  /* 0x0000000504047223 */ /* 0x000fe20000000000 */
[----:B-1----:R-:W-:Y:S06]  /*11e0*/  @!P0 BRA `(.L_x_8) ;  /* 0x0000000000148947 */ /* 0x002fec0003800000 */
[----:B------:R-:W0:Y:S01]  /*11f0*/  LDCU UR4, c[0x0][0x3a0] ;  /* 0x00007400ff0477ac */ /* 0x000e220008000800 */
[----:B------:R-:W-:Y:S02]  /*1200*/  MOV R2, 0x1230 ;  /* 0x0000123000027802 */ /* 0x000fe40000000f00 */
[----:B0-----:R-:W-:-:S07]  /*1210*/  MOV R0, UR4 ;  /* 0x0000000400007c02 */ /* 0x001fce0008000f00 */
[----:B------:R-:W-:Y:S05]  /*1220*/  CALL.REL.NOINC `($__internal_0_$__cuda_sm3x_div_rn_noftz_f32_slowpath) ;  /* 0x0000004400047944 */ /* 0x000fea0003c00000 */
[----:B------:R-:W-:-:S07]  /*1230*/  MOV R4, R0 ;  /* 0x0000000000047202 */ /* 0x000fce0000000f00 */
.L_x_8:
[----:B------:R-:W-:Y:S05]  /*1240*/  BSYNC.RECONVERGENT B2 ;  /* 0x0000000000027941 */ /* 0x000fea0003800200 */
.L_x_7:
[----:B------:R-:W0:Y:S01]  /*1250*/  LDCU UR5, c[0x0][0x388] ;  /* 0x00007100ff0577ac */ /* 0x000e220008000800 */
[----:B------:R-:W-:Y:S01]  /*1260*/  HFMA2 R21, -RZ, RZ, 0, 0 ;  /* 0x00000000ff157431 */ /* 0x000fe200000001ff */
[----:B------:R-:W-:Y:S01]  /*1270*/  UMOV UR4, URZ ;  /* 0x000000ff00047c82 */ /* 0x000fe20008000000 */
[----:B0-----:R-:W-:Y:S02]  /*1280*/  UISETP.GE.U32.AND UP0, UPT, UR5, 0x8, UPT ;  /* 0x000000080500788c */ /* 0x001fe4000bf06070 */
[----:B------:R-:W-:-:S07]  /*1290*/  ULOP3.LUT UR7, UR5, 0x7, URZ, 0xc0, !UPT ;  /* 0x0000000705077892 */ /* 0x000fce000f8ec0ff */
[----:B------:R-:W-:Y:S05]  /*12a0*/  BRA.U !UP0, `(.L_x_9) ;  /* 0x0000001108087547 */ /* 0x000fea000b800000 */
[----:B------:R-:W0:Y:S01]  /*12b0*/  LDC R5, c[0x0][0x39c] ;  /* 0x0000e700ff057b82 */ /* 0x000e220000000800 */
[----:B------:R-:W-:Y:S01]  /*12c0*/  ULOP3.LUT UR4, UR5, 0x7ffffff8, URZ, 0xc0, !UPT ;  /* 0x7ffffff805047892 */ /* 0x000fe2000f8ec0ff */
[----:B------:R-:W-:Y:S02]  /*12d0*/  MOV R21, RZ ;  /* 0x000000ff00157202 */ /* 0x000fe40000000f00 */
[----:B------:R-:W-:Y:S01]  /*12e0*/  MOV R8, RZ ;  /* 0x000000ff00087202 */ /* 0x000fe20000000f00 */
[----:B------:R-:W-:-:S03]  /*12f0*/  UIADD3 UR5, UPT, UPT, -UR4, URZ, URZ ;  /* 0x000000ff04057290 */ /* 0x000fc6000fffe1ff */
[----:B------:R-:W1:Y:S09]  /*1300*/  LDC R6, c[0x0][0x3a0] ;  /* 0x0000e800ff067b82 */ /* 0x000e720000000800 */
.L_x_26:
[----:B------:R-:W-:-:S05]  /*1310*/  IMAD.WIDE R10, R8, 0x4, R14 ;  /* 0x00000004080a7825 */ /* 0x000fca00078e020e */
[----:B--2---:R-:W2:Y:S01]  /*1320*/  LDG.E R7, desc[UR8][R10.64] ;  /* 0x000000080a077981 */ /* 0x004ea2000c1e1900 */
[----:B-1----:R-:W1:Y:S01]  /*1330*/  MUFU.RCP R3, R6 ;  /* 0x0000000600037308 */ /* 0x002e620000001000 */
[----:B------:R-:W-:Y:S01]  /*1340*/  BSSY.RECONVERGENT B2, `(.L_x_10) ;  /* 0x000000d000027945 */ /* 0x000fe20003800200 */
[----:B-1----:R-:W-:-:S04]  /*1350*/  FFMA R0, R3, -R6, 1 ;  /* 0x3f80000003007423 */ /* 0x002fc80000000806 */
[----:B------:R-:W-:Y:S02]  /*1360*/  FFMA R0, R3, R0, R3 ;  /* 0x0000000003007223 */ /* 0x000fe40000000003 */
[----:B--2---:R-:W1:Y:S02]  /*1370*/  FCHK P0, R7, R6 ;  /* 0x0000000607007302 */ /* 0x004e640000000000 */
[----:B------:R-:W-:-:S04]  /*1380*/  FFMA R3, R0, R7, RZ ;  /* 0x0000000700037223 */ /* 0x000fc800000000ff */
[----:B------:R-:W-:-:S04]  /*1390*/  FFMA R2, R3, -R6, R7 ;  /* 0x8000000603027223 */ /* 0x000fc80000000007 */
[----:B------:R-:W-:Y:S01]  /*13a0*/  FFMA R0, R0, R2, R3 ;  /* 0x0000000200007223 */ /* 0x000fe20000000003 */
[----:B-1----:R-:W-:Y:S06]  /*13b0*/  @!P0 BRA `(.L_x_11) ;  /* 0x0000000000148947 */ /* 0x002fec0003800000 */
[----:B------:R-:W1:Y:S01]  /*13c0*/  LDCU UR6, c[0x0][0x3a0] ;  /* 0x00007400ff0677ac */ /* 0x000e620008000800 */
[----:B------:R-:W-:Y:S02]  /*13d0*/  MOV R3, R7 ;  /* 0x0000000700037202 */ /* 0x000fe40000000f00 */
[----:B------:R-:W-:Y:S02]  /*13e0*/  MOV R2, 0x1410 ;  /* 0x0000141000027802 */ /* 0x000fe40000000f00 */
[----:B-1----:R-:W-:-:S07]  /*13f0*/  MOV R0, UR6 ;  /* 0x0000000600007c02 */ /* 0x002fce0008000f00 */
[----:B0-----:R-:W-:Y:S05]  /*1400*/  CALL.REL.NOINC `($__internal_0_$__cuda_sm3x_div_rn_noftz_f32_slowpath) ;  /* 0x00000040008c7944 */ /* 0x001fea0003c00000 */
.L_x_11:
[----:B------:R-:W-:Y:S05]  /*1410*/  BSYNC.RECONVERGENT B2 ;  /* 0x0000000000027941 */ /* 0x000fea0003800200 */
.L_x_10:
[----:B------:R-:W-:Y:S02]  /*1420*/  HFMA2 R3, -RZ, RZ, 0.96630859375, -0.0022525787353515625 ;  /* 0x3bbb989dff037431 */ /* 0x000fe400000001ff */
[----:B------:R-:W-:Y:S01]  /*1430*/  FADD R0, R0, -R4 ;  /* 0x8000000400007221 */ /* 0x000fe20000000000 */
[----:B------:R-:W-:Y:S01]  /*1440*/  MOV R7, 0x437c0000 ;  /* 0x437c000000077802 */ /* 0x000fe20000000f00 */
[----:B------:R-:W-:-:S04]  /*1450*/  IMAD.WIDE R16, R8, 0x4, R12 ;  /* 0x0000000408107825 */ /* 0x000fc800078e020c */
[----:B0-----:R-:W-:-:S04]  /*1460*/  IMAD.WIDE R10, R5, 0x4, R10 ;  /* 0x00000004050a7825 */ /* 0x001fc800078e020a */
[----:B------:R-:W-:-:S04]  /*1470*/  FFMA.SAT R2, R0, R3, 0.5 ;  /* 0x3f00000000027423 */ /* 0x000fc80000002003 */
[----:B------:R-:W-:-:S04]  /*1480*/  FFMA.RM R2, R2, R7, 12582913 ;  /* 0x4b40000102027423 */ /* 0x000fc80000004007 */
[C---:B------:R-:W-:Y:S01]  /*1490*/  FADD R3, R2.reuse, -12583039 ;  /* 0xcb40007f02037421 */ /* 0x040fe20000000000 */
[----:B------:R-:W-:-:S03]  /*14a0*/  SHF.L.U32 R2, R2, 0x17, RZ ;  /* 0x0000001702027819 */ /* 0x000fc600000006ff */
[----:B------:R-:W-:-:S04]  /*14b0*/  FFMA R3, R0, 1.4426950216293334961, -R3 ;  /* 0x3fb8aa3b00037823 */ /* 0x000fc80000000803 */
[----:B------:R-:W-:-:S06]  /*14c0*/  FFMA R3, R0, 1.925963033500011079e-08, R3 ;  /* 0x32a5706000037823 */ /* 0x000fcc0000000003 */
[----:B------:R-:W0:Y:S02]  /*14d0*/  MUFU.EX2 R3, R3 ;  /* 0x0000000300037308 */ /* 0x000e240000000800 */
[----:B0-----:R-:W-:-:S05]  /*14e0*/  FMUL R2, R2, R3 ;  /* 0x0000000302027220 */ /* 0x001fca0000400000 */
[----:B------:R0:W-:Y:S04]  /*14f0*/  STG.E desc[UR8][R16.64], R2 ;  /* 0x0000000210007986 */ /* 0x0001e8000c101908 */
[----:B------:R-:W2:Y:S01]  /*1500*/  LDG.E R7, desc[UR8][R10.64] ;  /* 0x000000080a077981 */ /* 0x000ea2000c1e1900 */
[----:B------:R-:W1:Y:S01]  /*1510*/  MUFU.RCP R9, R6 ;  /* 0x0000000600097308 */ /* 0x000e620000001000 */
[----:B------:R-:W-:Y:S01]  /*1520*/  BSSY.RECONVERGENT B2, `(.L_x_12) ;  /* 0x000000e000027945 */ /* 0x000fe20003800200 */
[----:B------:R-:W-:Y:S01]  /*1530*/  FADD R21, R2, R21 ;  /* 0x0000001502157221 */ /* 0x000fe20000000000 */
[----:B-1----:R-:W-:-:S04]  /*1540*/  FFMA R0, R9, -R6, 1 ;  /* 0x3f80000009007423 */ /* 0x002fc80000000806 */
[----:B------:R-:W-:Y:S01]  /*1550*/  FFMA R0, R9, R0, R9 ;  /* 0x0000000009007223 */ /* 0x000fe20000000009 */
[----:B--2---:R-:W1:Y:S03]  /*1560*/  FCHK P0, R7, R6 ;  /* 0x0000000607007302 */ /* 0x004e660000000000 */
[----:B------:R-:W-:-:S04]  /*1570*/  FFMA R3, R0, R7, RZ ;  /* 0x0000000700037223 */ /* 0x000fc800000000ff */
[----:B------:R-:W-:-:S04]  /*1580*/  FFMA R18, R3, -R6, R7 ;  /* 0x8000000603127223 */ /* 0x000fc80000000007 */
[----:B------:R-:W-:Y:S01]  /*1590*/  FFMA R0, R0, R18, R3 ;  /* 0x0000001200007223 */ /* 0x000fe20000000003 */
[----:B01----:R-:W-:Y:S06]  /*15a0*/  @!P0 BRA `(.L_x_13) ;  /* 0x0000000000148947 */ /* 0x003fec0003800000 */
[----:B------:R-:W0:Y:S01]  /*15b0*/  LDCU UR6, c[0x0][0x3a0] ;  /* 0x00007400ff0677ac */ /* 0x000e220008000800 */
[----:B------:R-:W-:Y:S02]  /*15c0*/  MOV R3, R7 ;  /* 0x0000000700037202 */ /* 0x000fe40000000f00 */
[----:B------:R-:W-:Y:S02]  /*15d0*/  MOV R2, 0x1600 ;  /* 0x0000160000027802 */ /* 0x000fe40000000f00 */
[----:B0-----:R-:W-:-:S07]  /*15e0*/  MOV R0, UR6 ;  /* 0x0000000600007c02 */ /* 0x001fce0008000f00 */
[----:B------:R-:W-:Y:S05]  /*15f0*/  CALL.REL.NOINC `($__internal_0_$__cuda_sm3x_div_rn_noftz_f32_slowpath) ;  /* 0x0000004000107944 */ /* 0x000fea0003c00000 */
.L_x_13:
[----:B------:R-:W-:Y:S05]  /*1600*/  BSYNC.RECONVERGENT B2 ;  /* 0x0000000000027941 */ /* 0x000fea0003800200 */
.L_x_12:
[----:B------:R-:W-:Y:S02]  /*1610*/  HFMA2 R3, -RZ, RZ, 0.96630859375, -0.0022525787353515625 ;  /* 0x3bbb989dff037431 */ /* 0x000fe400000001ff */
[----:B------:R-:W-:Y:S01]  /*1620*/  FADD R0, R0, -R4 ;  /* 0x8000000400007221 */ /* 0x000fe20000000000 */
[----:B------:R-:W-:Y:S01]  /*1630*/  MOV R7, 0x437c0000 ;  /* 0x437c000000077802 */ /* 0x000fe20000000f00 */
[----:B------:R-:W-:-:S04]  /*1640*/  IMAD.WIDE R16, R5, 0x4, R16 ;  /* 0x0000000405107825 */ /* 0x000fc800078e0210 */
[----:B------:R-:W-:-:S04]  /*1650*/  IMAD.WIDE R10, R5, 0x4, R10 ;  /* 0x00000004050a7825 */ /* 0x000fc800078e020a */
        /* <DEDUP_REMOVED lines=25> */
.L_x_15:
[----:B------:R-:W-:Y:S05]  /*17f0*/  BSYNC.RECONVERGENT B2 ;  /* 0x0000000000027941 */ /* 0x000fea0003800200 */
.L_x_14:
        /* <DEDUP_REMOVED lines=30> */
.L_x_17:
[----:B------:R-:W-:Y:S05]  /*19e0*/  BSYNC.RECONVERGENT B2 ;  /* 0x0000000000027941 */ /* 0x000fea0003800200 */
.L_x_16:
        /* <DEDUP_REMOVED lines=30> */
.L_x_19:
[----:B------:R-:W-:Y:S05]  /*1bd0*/  BSYNC.RECONVERGENT B2 ;  /* 0x0000000000027941 */ /* 0x000fea0003800200 */
.L_x_18:
        /* <DEDUP_REMOVED lines=30> */
.L_x_21:
[----:B------:R-:W-:Y:S05]  /*1dc0*/  BSYNC.RECONVERGENT B2 ;  /* 0x0000000000027941 */ /* 0x000fea0003800200 */
.L_x_20:
        /* <DEDUP_REMOVED lines=30> */
.L_x_23:
[----:B------:R-:W-:Y:S05]  /*1fb0*/  BSYNC.RECONVERGENT B2 ;  /* 0x0000000000027941 */ /* 0x000fea0003800200 */
.L_x_22:
        /* <DEDUP_REMOVED lines=30> */
.L_x_25:
[----:B------:R-:W-:Y:S05]  /*21a0*/  BSYNC.RECONVERGENT B2 ;  /* 0x0000000000027941 */ /* 0x000fea0003800200 */
.L_x_24:
[----:B------:R-:W-:Y:S02]  /*21b0*/  HFMA2 R3, -RZ, RZ, 0.96630859375, -0.0022525787353515625 ;  /* 0x3bbb989dff037431 */ /* 0x000fe400000001ff */
[----:B------:R-:W-:Y:S01]  /*21c0*/  FADD R0, R0, -R4 ;  /* 0x8000000400007221 */ /* 0x000fe20000000000 */
[----:B------:R-:W-:Y:S01]  /*21d0*/  MOV R7, 0x437c0000 ;  /* 0x437c000000077802 */ /* 0x000fe20000000f00 */
[C---:B------:R-:W-:Y:S01]  /*21e0*/  IMAD.WIDE R16, R5.reuse, 0x4, R16 ;  /* 0x0000000405107825 */ /* 0x040fe200078e0210 */
[----:B------:R-:W-:Y:S01]  /*21f0*/  UIADD3 UR5, UPT, UPT, UR5, 0x8, URZ ;  /* 0x0000000805057890 */ /* 0x000fe2000fffe0ff */
[----:B------:R-:W-:-:S03]  /*2200*/  LEA R8, R5, R8, 0x3 ;  /* 0x0000000805087211 */ /* 0x000fc600078e18ff */
[----:B------:R-:W-:Y:S01]  /*2210*/  UISETP.NE.AND UP0, UPT, UR5, URZ, UPT ;  /* 0x000000ff0500728c */ /* 0x000fe2000bf05270 */
[----:B------:R-:W-:-:S04]  /*2220*/  FFMA.SAT R2, R0, R3, 0.5 ;  /* 0x3f00000000027423 */ /* 0x000fc80000002003 */
[----:B------:R-:W-:-:S04]  /*2230*/  FFMA.RM R2, R2, R7, 12582913 ;  /* 0x4b40000102027423 */ /* 0x000fc80000004007 */
[C---:B------:R-:W-:Y:S01]  /*2240*/  FADD R3, R2.reuse, -12583039 ;  /* 0xcb40007f02037421 */ /* 0x040fe20000000000 */
[----:B------:R-:W-:-:S03]  /*2250*/  SHF.L.U32 R2, R2, 0x17, RZ ;  /* 0x0000001702027819 */ /* 0x000fc600000006ff */
[----:B------:R-:W-:-:S04]  /*2260*/  FFMA R3, R0, 1.4426950216293334961, -R3 ;  /* 0x3fb8aa3b00037823 */ /* 0x000fc80000000803 */
[----:B------:R-:W-:-:S06]  /*2270*/  FFMA R3, R0, 1.925963033500011079e-08, R3 ;  /* 0x32a5706000037823 */ /* 0x000fcc0000000003 */
[----:B------:R-:W0:Y:S02]  /*2280*/  MUFU.EX2 R3, R3 ;  /* 0x0000000300037308 */ /* 0x000e240000000800 */
[----:B0-----:R-:W-:-:S04]  /*2290*/  FMUL R2, R2, R3 ;  /* 0x0000000302027220 */ /* 0x001fc80000400000 */
[----:B------:R-:W-:Y:S01]  /*22a0*/  FADD R21, R21, R2 ;  /* 0x0000000215157221 */ /* 0x000fe20000000000 */
[----:B------:R2:W-:Y:S01]  /*22b0*/  STG.E desc[UR8][R16.64], R2 ;  /* 0x0000000210007986 */ /* 0x0005e2000c101908 */
[----:B------:R-:W-:Y:S05]  /*22c0*/  BRA.U UP0, `(.L_x_26) ;  /* 0xfffffff100107547 */ /* 0x000fea000b83ffff */
.L_x_9:
[----:B------:R-:W-:-:S09]  /*22d0*/  UISETP.NE.AND UP0, UPT, UR7, URZ, UPT ;  /* 0x000000ff0700728c */ /* 0x000fd2000bf05270 */
[----:B------:R-:W-:Y:S05]  /*22e0*/  BRA.U !UP0, `(.L_x_6) ;  /* 0x0000000d08e87547 */ /* 0x000fea000b800000 */
[----:B------:R-:W0:Y:S01]  /*22f0*/  LDCU UR5, c[0x0][0x388] ;  /* 0x00007100ff0577ac */ /* 0x000e220008000800 */
[----:B------:R-:W-:Y:S02]  /*2300*/  UISETP.GE.U32.AND UP0, UPT, UR7, 0x4, UPT ;  /* 0x000000040700788c */ /* 0x000fe4000bf06070 */
[----:B0-----:R-:W-:-:S07]  /*2310*/  ULOP3.LUT UR6, UR5, 0x3, URZ, 0xc0, !UPT ;  /* 0x0000000305067892 */ /* 0x001fce000f8ec0ff */
[----:B------:R-:W-:Y:S05]  /*2320*/  BRA.U !UP0, `(.L_x_27) ;  /* 0x00000009081c7547 */ /* 0x000fea000b800000 */
[----:B------:R-:W0:Y:S08]  /*2330*/  LDC R5, c[0x0][0x39c] ;  /* 0x0000e700ff057b82 */ /* 0x000e300000000800 */
[----:B------:R-:W1:Y:S01]  /*2340*/  LDC R7, c[0x0][0x3a0] ;  /* 0x0000e800ff077b82 */ /* 0x000e620000000800 */
[----:B0-----:R-:W-:-:S04]  /*2350*/  IMAD R5, R5, UR4, RZ ;  /* 0x0000000405057c24 */ /* 0x001fc8000f8e02ff */
[----:B--2---:R-:W-:-:S05]  /*2360*/  IMAD.WIDE R16, R5, 0x4, R14 ;  /* 0x0000000405107825 */ /* 0x004fca00078e020e */
[----:B------:R-:W2:Y:S01]  /*2370*/  LDG.E R6, desc[UR8][R16.64] ;  /* 0x0000000810067981 */ /* 0x000ea2000c1e1900 */
[----:B-1----:R-:W0:Y:S01]  /*2380*/  MUFU.RCP R0, R7 ;  /* 0x0000000700007308 */ /* 0x002e220000001000 */
[----:B------:R-:W-:Y:S01]  /*2390*/  BSSY.RECONVERGENT B2, `(.L_x_28) ;  /* 0x000000d000027945 */ /* 0x000fe20003800200 */
[----:B0-----:R-:W-:-:S04]  /*23a0*/  FFMA R3, R0, -R7, 1 ;  /* 0x3f80000000037423 */ /* 0x001fc80000000807 */
[----:B------:R-:W-:Y:S02]  /*23b0*/  FFMA R0, R0, R3, R0 ;  /* 0x0000000300007223 */ /* 0x000fe40000000000 */
[----:B--2---:R-:W0:Y:S02]  /*23c0*/  FCHK P0, R6, R7 ;  /* 0x0000000706007302 */ /* 0x004e240000000000 */
[----:B------:R-:W-:-:S04]  /*23d0*/  FFMA R3, R0, R6, RZ ;  /* 0x0000000600037223 */ /* 0x000fc800000000ff */
[----:B------:R-:W-:-:S04]  /*23e0*/  FFMA R2, R3, -R7, R6 ;  /* 0x8000000703027223 */ /* 0x000fc80000000006 */
[----:B------:R-:W-:Y:S01]  /*23f0*/  FFMA R0, R0, R2, R3 ;  /* 0x0000000200007223 */ /* 0x000fe20000000003 */
[----:B0-----:R-:W-:Y:S06]  /*2400*/  @!P0 BRA `(.L_x_29) ;  /* 0x0000000000148947 */ /* 0x001fec0003800000 */
[----:B------:R-:W0:Y:S01]  /*2410*/  LDCU UR5, c[0x0][0x3a0] ;  /* 0x00007400ff0577ac */ /* 0x000e220008000800 */
[----:B------:R-:W-:Y:S02]  /*2420*/  MOV R3, R6 ;  /* 0x0000000600037202 */ /* 0x000fe40000000f00 */
[----:B------:R-:W-:Y:S02]  /*2430*/  MOV R2, 0x2460 ;  /* 0x0000246000027802 */ /* 0x000fe40000000f00 */
[----:B0-----:R-:W-:-:S07]  /*2440*/  MOV R0, UR5 ;  /* 0x0000000500007c02 */ /* 0x001fce0008000f00 */
[----:B------:R-:W-:Y:S05]  /*2450*/  CALL.REL.NOINC `($__internal_0_$__cuda_sm3x_div_rn_noftz_f32_slowpath) ;  /* 0x0000003000787944 */ /* 0x000fea0003c00000 */
.L_x_29:
[----:B------:R-:W-:Y:S05]  /*2460*/  BSYNC.RECONVERGENT B2 ;  /* 0x0000000000027941 */ /* 0x000fea0003800200 */
.L_x_28:
[----:B------:R-:W-:Y:S02]  /*2470*/  HFMA2 R3, -RZ, RZ, 0.96630859375, -0.0022525787353515625 ;  /* 0x3bbb989dff037431 */ /* 0x000fe400000001ff */
[----:B------:R-:W-:Y:S01]  /*2480*/  FADD R0, R0, -R4 ;  /* 0x8000000400007221 */ /* 0x000fe20000000000 */
[----:B------:R-:W-:Y:S01]  /*2490*/  MOV R7, 0x437c0000 ;  /* 0x437c000000077802 */ /* 0x000fe20000000f00 */
[----:B------:R-:W-:Y:S02]  /*24a0*/  IMAD.WIDE R10, R5, 0x4, R12 ;  /* 0x00000004050a7825 */ /* 0x000fe400078e020c */
[----:B------:R-:W0:Y:S02]  /*24b0*/  LDC R5, c[0x0][0x3a0] ;  /* 0x0000e800ff057b82 */ /* 0x000e240000000800 */
[----:B------:R-:W-:-:S04]  /*24c0*/  FFMA.SAT R2, R0, R3, 0.5 ;  /* 0x3f00000000027423 */ /* 0x000fc80000002003 */
[----:B------:R-:W-:Y:S02]  /*24d0*/  FFMA.RM R2, R2, R7, 12582913 ;  /* 0x4b40000102027423 */ /* 0x000fe40000004007 */
[----:B------:R-:W1:Y:S02]  /*24e0*/  LDC R7, c[0x0][0x39c] ;  /* 0x0000e700ff077b82 */ /* 0x000e640000000800 */
[C---:B------:R-:W-:Y:S01]  /*24f0*/  FADD R3, R2.reuse, -12583039 ;  /* 0xcb40007f02037421 */ /* 0x040fe20000000000 */
[----:B------:R-:W-:-:S03]  /*2500*/  SHF.L.U32 R2, R2, 0x17, RZ ;  /* 0x0000001702027819 */ /* 0x000fc600000006ff */
[----:B------:R-:W-:-:S04]  /*2510*/  FFMA R3, R0, 1.4426950216293334961, -R3 ;  /* 0x3fb8aa3b00037823 */ /* 0x000fc80000000803 */
[----:B------:R-:W-:-:S06]  /*2520*/  FFMA R3, R0, 1.925963033500011079e-08, R3 ;  /* 0x32a5706000037823 */ /* 0x000fcc0000000003 */
[----:B------:R-:W2:Y:S01]  /*2530*/  MUFU.EX2 R3, R3 ;  /* 0x0000000300037308 */ /* 0x000ea20000000800 */
[----:B-1----:R-:W-:-:S04]  /*2540*/  IMAD.WIDE R16, R7, 0x4, R16 ;  /* 0x0000000407107825 */ /* 0x002fc800078e0210 */
[----:B--2---:R-:W-:-:S05]  /*2550*/  FMUL R2, R2, R3 ;  /* 0x0000000302027220 */ /* 0x004fca0000400000 */
[----:B------:R1:W-:Y:S04]  /*2560*/  STG.E desc[UR8][R10.64], R2 ;  /* 0x000000020a007986 */ /* 0x0003e8000c101908 */
[----:B------:R-:W2:Y:S01]  /*2570*/  LDG.E R8, desc[UR8][R16.64] ;  /* 0x0000000810087981 */ /* 0x000ea2000c1e1900 */
[----:B0-----:R-:W0:Y:S01]  /*2580*/  MUFU.RCP R0, R5 ;  /* 0x0000000500007308 */ /* 0x001e220000001000 */
[----:B------:R-:W-:Y:S01]  /*2590*/  BSSY.RECONVERGENT B2, `(.L_x_30) ;  /* 0x000000e000027945 */ /* 0x000fe20003800200 */
[----:B------:R-:W-:Y:S01]  /*25a0*/  FADD R21, R21, R2 ;  /* 0x0000000215157221 */ /* 0x000fe20000000000 */
[----:B0-----:R-:W-:-:S04]  /*25b0*/  FFMA R7, R0, -R5, 1 ;  /* 0x3f80000000077423 */ /* 0x001fc80000000805 */
[----:B------:R-:W-:Y:S01]  /*25c0*/  FFMA R0, R0, R7, R0 ;  /* 0x0000000700007223 */ /* 0x000fe20000000000 */
[----:B--2---:R-:W0:Y:S03]  /*25d0*/  FCHK P0, R8, R5 ;  /* 0x0000000508007302 */ /* 0x004e260000000000 */
        /* <DEDUP_REMOVED lines=9> */
.L_x_31:
[----:B------:R-:W-:Y:S05]  /*2670*/  BSYNC.RECONVERGENT B2 ;  /* 0x0000000000027941 */ /* 0x000fea0003800200 */
.L_x_30:
[----:B------:R-:W-:Y:S02]  /*2680*/  HFMA2 R3, -RZ, RZ, 0.96630859375, -0.0022525787353515625 ;  /* 0x3bbb989dff037431 */ /* 0x000fe400000001ff */
[----:B------:R-:W-:Y:S01]  /*2690*/  FADD R0, R0, -R4 ;  /* 0x8000000400007221 */ /* 0x000fe20000000000 */
[----:B------:R-:W-:-:S03]  /*26a0*/  MOV R5, 0x437c0000 ;  /* 0x437c000000057802 */ /* 0x000fc60000000f00 */
[----:B------:R-:W-:-:S04]  /*26b0*/  FFMA.SAT R2, R0, R3, 0.5 ;  /* 0x3f00000000027423 */ /* 0x000fc80000002003 */
[----:B------:R-:W-:Y:S02]  /*26c0*/  FFMA.RM R2, R2, R5, 12582913 ;  /* 0x4b40000102027423 */ /* 0x000fe40000004005 */
[----:B------:R-:W0:Y:S02]  /*26d0*/  LDC R5, c[0x0][0x39c] ;  /* 0x0000e700ff057b82 */ /* 0x000e240000000800 */
[C---:B------:R-:W-:Y:S01]  /*26e0*/  FADD R3, R2.reuse, -12583039 ;  /* 0xcb40007f02037421 */ /* 0x040fe20000000000 */
[----:B------:R-:W-:-:S03]  /*26f0*/  SHF.L.U32 R2, R2, 0x17, RZ ;  /* 0x0000001702027819 */ /* 0x000fc600000006ff */
[----:B------:R-:W-:-:S04]  /*2700*/  FFMA R3, R0, 1.4426950216293334961, -R3 ;  /* 0x3fb8aa3b00037823 */ /* 0x000fc80000000803 */
[----:B------:R-:W-:-:S06]  /*2710*/  FFMA R3, R0, 1.925963033500011079e-08, R3 ;  /* 0x32a5706000037823 */ /* 0x000fcc0000000003 */
[----:B------:R-:W1:Y:S01]  /*2720*/  MUFU.EX2 R3, R3 ;  /* 0x0000000300037308 */ /* 0x000e620000000800 */
[----:B0-----:R-:W-:-:S04]  /*2730*/  IMAD.WIDE R10, R5, 0x4, R10 ;  /* 0x00000004050a7825 */ /* 0x001fc800078e020a */
[----:B------:R-:W-:Y:S02]  /*2740*/  IMAD.WIDE R16, R5, 0x4, R16 ;  /* 0x0000000405107825 */ /* 0x000fe400078e0210 */
[----:B------:R-:W0:Y:S02]  /*2750*/  LDC R5, c[0x0][0x3a0] ;  /* 0x0000e800ff057b82 */ /* 0x000e240000000800 */
[----:B-1----:R-:W-:-:S05]  /*2760*/  FMUL R2, R2, R3 ;  /* 0x0000000302027220 */ /* 0x002fca0000400000 */
[----:B------:R1:W-:Y:S04]  /*2770*/  STG.E desc[UR8][R10.64], R2 ;  /* 0x000000020a007986 */ /* 0x0003e8000c101908 */
[----:B------:R-:W2:Y:S01]  /*2780*/  LDG.E R8, desc[UR8][R16.64] ;  /* 0x0000000810087981 */ /* 0x000ea2000c1e1900 */
[----:B------:R-:W-:Y:S01]  /*2790*/  BSSY.RECONVERGENT B2, `(.L_x_32) ;  /* 0x000000f000027945 */ /* 0x000fe20003800200 */
[----:B------:R-:W-:Y:S01]  /*27a0*/  FADD R21, R21, R2 ;  /* 0x0000000215157221 */ /* 0x000fe20000000000 */
[----:B0-----:R-:W0:Y:S02]  /*27b0*/  MUFU.RCP R0, R5 ;  /* 0x0000000500007308 */ /* 0x001e240000001000 */
[----:B0-----:R-:W-:-:S04]  /*27c0*/  FFMA R7, R0, -R5, 1 ;  /* 0x3f80000000077423 */ /* 0x001fc80000000805 */
[----:B------:R-:W-:Y:S02]  /*27d0*/  FFMA R0, R0, R7, R0 ;  /* 0x0000000700007223 */ /* 0x000fe40000000000 */
[----:B--2---:R-:W0:Y:S02]  /*27e0*/  FCHK P0, R8, R5 ;  /* 0x0000000508007302 */ /* 0x004e240000000000 */
        /* <DEDUP_REMOVED lines=9> */
.L_x_33:
[----:B------:R-:W-:Y:S05]  /*2880*/  BSYNC.RECONVERGENT B2 ;  /* 0x0000000000027941 */ /* 0x000fea0003800200 */
.L_x_32:
        /* <DEDUP_REMOVED lines=32> */
.L_x_35:
[----:B------:R-:W-:Y:S05]  /*2a90*/  BSYNC.RECONVERGENT B2 ;  /* 0x0000000000027941 */ /* 0x000fea0003800200 */
.L_x_34:
[----:B------:R-:W-:Y:S02]  /*2aa0*/  HFMA2 R3, -RZ, RZ, 0.96630859375, -0.0022525787353515625 ;  /* 0x3bbb989dff037431 */ /* 0x000fe400000001ff */
[----:B------:R-:W-:Y:S01]  /*2ab0*/  FADD R0, R0, -R4 ;  /* 0x8000000400007221 */ /* 0x000fe20000000000 */
[----:B------:R-:W-:Y:S01]  /*2ac0*/  MOV R5, 0x437c0000 ;  /* 0x437c000000057802 */ /* 0x000fe20000000f00 */
[----:B------:R-:W-:Y:S02]  /*2ad0*/  UIADD3 UR4, UPT, UPT, UR4, 0x4, URZ ;  /* 0x0000000404047890 */ /* 0x000fe4000fffe0ff */
        /* <DEDUP_REMOVED lines=9> */
[----:B-1----:R-:W-:-:S04]  /*2b70*/  FMUL R2, R2, R3 ;  /* 0x0000000302027220 */ /* 0x002fc80000400000 */
[----:B------:R-:W-:Y:S01]  /*2b80*/  FADD R21, R21, R2 ;  /* 0x0000000215157221 */ /* 0x000fe20000000000 */
[----:B------:R0:W-:Y:S06]  /*2b90*/  STG.E desc[UR8][R10.64], R2 ;  /* 0x000000020a007986 */ /* 0x0001ec000c101908 */
.L_x_27:
[----:B------:R-:W-:-:S09]  /*2ba0*/  UISETP.NE.AND UP0, UPT, UR6, URZ, UPT ;  /* 0x000000ff0600728c */ /* 0x000fd2000bf05270 */
[----:B------:R-:W-:Y:S05]  /*2bb0*/  BRA.U !UP0, `(.L_x_6) ;  /* 0x0000000508b47547 */ /* 0x000fea000b800000 */
[----:B------:R-:W-:-:S09]  /*2bc0*/  UISETP.NE.AND UP0, UPT, UR6, 0x1, UPT ;  /* 0x000000010600788c */ /* 0x000fd2000bf05270 */
[----:B------:R-:W-:Y:S05]  /*2bd0*/  BRA.U !UP0, `(.L_x_36) ;  /* 0x0000000508147547 */ /* 0x000fea000b800000 */
[----:B------:R-:W1:Y:S08]  /*2be0*/  LDC R5, c[0x0][0x39c] ;  /* 0x0000e700ff057b82 */ /* 0x000e700000000800 */
[----:B------:R-:W3:Y:S01]  /*2bf0*/  LDC R7, c[0x0][0x3a0] ;  /* 0x0000e800ff077b82 */ /* 0x000ee20000000800 */
[----:B-1----:R-:W-:-:S04]  /*2c00*/  IMAD R5, R5, UR4, RZ ;  /* 0x0000000405057c24 */ /* 0x002fc8000f8e02ff */
[----:B--2---:R-:W-:-:S05]  /*2c10*/  IMAD.WIDE R16, R5, 0x4, R14 ;  /* 0x0000000405107825 */ /* 0x004fca00078e020e */
[----:B------:R-:W2:Y:S01]  /*2c20*/  LDG.E R6, desc[UR8][R16.64] ;  /* 0x0000000810067981 */ /* 0x000ea2000c1e1900 */
[----:B---3--:R-:W1:Y:S01]  /*2c30*/  MUFU.RCP R0, R7 ;  /* 0x0000000700007308 */ /* 0x008e620000001000 */
[----:B------:R-:W-:Y:S01]  /*2c40*/  BSSY.RECONVERGENT B2, `(.L_x_37) ;  /* 0x000000d000027945 */ /* 0x000fe20003800200 */
[----:B-1----:R-:W-:-:S04]  /*2c50*/  FFMA R3, R0, -R7, 1 ;  /* 0x3f80000000037423 */ /* 0x002fc80000000807 */
[----:B------:R-:W-:Y:S02]  /*2c60*/  FFMA R0, R0, R3, R0 ;  /* 0x0000000300007223 */ /* 0x000fe40000000000 */
[----:B--2---:R-:W1:Y:S02]  /*2c70*/  FCHK P0, R6, R7 ;  /* 0x0000000706007302 */ /* 0x004e640000000000 */
[----:B------:R-:W-:-:S04]  /*2c80*/  FFMA R3, R0, R6, RZ ;  /* 0x0000000600037223 */ /* 0x000fc800000000ff */
[----:B0-----:R-:W-:-:S04]  /*2c90*/  FFMA R2, R3, -R7, R6 ;  /* 0x8000000703027223 */ /* 0x001fc80000000006 */
[----:B------:R-:W-:Y:S01]  /*2ca0*/  FFMA R0, R0, R2, R3 ;  /* 0x0000000200007223 */ /* 0x000fe20000000003 */
[----:B-1----:R-:W-:Y:S06]  /*2cb0*/  @!P0 BRA `(.L_x_38) ;  /* 0x0000000000148947 */ /* 0x002fec0003800000 */
[----:B------:R-:W0:Y:S01]  /*2cc0*/  LDCU UR5, c[0x0][0x3a0] ;  /* 0x00007400ff0577ac */ /* 0x000e220008000800 */
[----:B------:R-:W-:Y:S02]  /*2cd0*/  MOV R3, R6 ;  /* 0x0000000600037202 */ /* 0x000fe40000000f00 */
[----:B------:R-:W-:Y:S02]  /*2ce0*/  MOV R2, 0x2d10 ;  /* 0x00002d1000027802 */ /* 0x000fe40000000f00 */
[----:B0-----:R-:W-:-:S07]  /*2cf0*/  MOV R0, UR5 ;  /* 0x0000000500007c02 */ /* 0x001fce0008000f00 */
[----:B------:R-:W-:Y:S05]  /*2d00*/  CALL.REL.NOINC `($__internal_0_$__cuda_sm3x_div_rn_noftz_f32_slowpath) ;  /* 0x00000028004c7944 */ /* 0x000fea0003c00000 */
.L_x_38:
[----:B------:R-:W-:Y:S05]  /*2d10*/  BSYNC.RECONVERGENT B2 ;  /* 0x0000000000027941 */ /* 0x000fea0003800200 */
.L_x_37:
        /* <DEDUP_REMOVED lines=32> */
.L_x_40:
[----:B------:R-:W-:Y:S05]  /*2f20*/  BSYNC.RECONVERGENT B2 ;  /* 0x0000000000027941 */ /* 0x000fea0003800200 */
.L_x_39:
        /* <DEDUP_REMOVED lines=16> */
.L_x_36:
[----:B------:R-:W3:Y:S02]  /*3030*/  LDCU UR5, c[0x0][0x388] ;  /* 0x00007100ff0577ac */ /* 0x000ee40008000800 */
[----:B---3--:R-:W-:-:S04]  /*3040*/  ULOP3.LUT UR5, UR5, 0x1, URZ, 0xc0, !UPT ;  /* 0x0000000105057892 */ /* 0x008fc8000f8ec0ff */
[----:B------:R-:W-:-:S09]  /*3050*/  UISETP.NE.U32.AND UP0, UPT, UR5, 0x1, UPT ;  /* 0x000000010500788c */ /* 0x000fd2000bf05070 */
[----:B------:R-:W-:Y:S05]  /*3060*/  BRA.U UP0, `(.L_x_6) ;  /* 0x0000000100887547 */ /* 0x000fea000b800000 */
[----:B------:R-:W3:Y:S08]  /*3070*/  LDC R5, c[0x0][0x39c] ;  /* 0x0000e700ff057b82 */ /* 0x000ef00000000800 */
[----:B------:R-:W4:Y:S01]  /*3080*/  LDC R7, c[0x0][0x3a0] ;  /* 0x0000e800ff077b82 */ /* 0x000f220000000800 */
[----:B---3--:R-:W-:-:S04]  /*3090*/  IMAD R5, R5, UR4, RZ ;  /* 0x0000000405057c24 */ /* 0x008fc8000f8e02ff */
[----:B------:R-:W-:-:S06]  /*30a0*/  IMAD.WIDE R14, R5, 0x4, R14 ;  /* 0x00000004050e7825 */ /* 0x000fcc00078e020e */
[----:B------:R-:W3:Y:S01]  /*30b0*/  LDG.E R14, desc[UR8][R14.64] ;  /* 0x000000080e0e7981 */ /* 0x000ee2000c1e1900 */
[----:B----4-:R-:W4:Y:S01]  /*30c0*/  MUFU.RCP R0, R7 ;  /* 0x0000000700007308 */ /* 0x010f220000001000 */
[----:B------:R-:W-:Y:S01]  /*30d0*/  BSSY.RECONVERGENT B2, `(.L_x_41) ;  /* 0x000000d000027945 */ /* 0x000fe20003800200 */
[----:B----4-:R-:W-:-:S04]  /*30e0*/  FFMA R3, R0, -R7, 1 ;  /* 0x3f80000000037423 */ /* 0x010fc80000000807 */
[----:B------:R-:W-:Y:S02]  /*30f0*/  FFMA R0, R0, R3, R0 ;  /* 0x0000000300007223 */ /* 0x000fe40000000000 */
[----:B---3--:R-:W3:Y:S02]  /*3100*/  FCHK P0, R14, R7 ;  /* 0x000000070e007302 */ /* 0x008ee40000000000 */
[----:B------:R-:W-:-:S04]  /*3110*/  FFMA R3, R0, R14, RZ ;  /* 0x0000000e00037223 */ /* 0x000fc800000000ff */
[----:B012---:R-:W-:-:S04]  /*3120*/  FFMA R2, R3, -R7, R14 ;  /* 0x8000000703027223 */ /* 0x007fc8000000000e */
[----:B------:R-:W-:Y:S01]  /*3130*/  FFMA R0, R0, R2, R3 ;  /* 0x0000000200007223 */ /* 0x000fe20000000003 */
[----:B---3--:R-:W-:Y:S06]  /*3140*/  @!P0 BRA `(.L_x_42) ;  /* 0x0000000000148947 */ /* 0x008fec0003800000 */
[----:B------:R-:W0:Y:S01]  /*3150*/  LDCU UR5, c[0x0][0x3a0] ;  /* 0x00007400ff0577ac */ /* 0x000e220008000800 */
[----:B------:R-:W-:Y:S02]  /*3160*/  MOV R3, R14 ;  /* 0x0000000e00037202 */ /* 0x000fe40000000f00 */
[----:B------:R-:W-:Y:S02]  /*3170*/  MOV R2, 0x31a0 ;  /* 0x000031a000027802 */ /* 0x000fe40000000f00 */
[----:B0-----:R-:W-:-:S07]  /*3180*/  MOV R0, UR5 ;  /* 0x0000000500007c02 */ /* 0x001fce0008000f00 */
[----:B------:R-:W-:Y:S05]  /*3190*/  CALL.REL.NOINC `($__internal_0_$__cuda_sm3x_div_rn_noftz_f32_slowpath) ;  /* 0x0000002400287944 */ /* 0x000fea0003c00000 */
.L_x_42:
[----:B------:R-:W-:Y:S05]  /*31a0*/  BSYNC.RECONVERGENT B2 ;  /* 0x0000000000027941 */ /* 0x000fea0003800200 */
.L_x_41:
[----:B------:R-:W-:Y:S02]  /*31b0*/  HFMA2 R3, -RZ, RZ, 0.96630859375, -0.0022525787353515625 ;  /* 0x3bbb989dff037431 */ /* 0x000fe400000001ff */
[----:B------:R-:W-:Y:S01]  /*31c0*/  FADD R0, R0, -R4 ;  /* 0x8000000400007221 */ /* 0x000fe20000000000 */
[----:B------:R-:W-:-:S03]  /*31d0*/  MOV R7, 0x437c0000 ;  /* 0x437c000000077802 */ /* 0x000fc60000000f00 */
[----:B------:R-:W-:-:S04]  /*31e0*/  FFMA.SAT R2, R0, R3, 0.5 ;  /* 0x3f00000000027423 */ /* 0x000fc80000002003 */
[----:B------:R-:W-:-:S04]  /*31f0*/  FFMA.RM R2, R2, R7, 12582913 ;  /* 0x4b40000102027423 */ /* 0x000fc80000004007 */
[C---:B------:R-:W-:Y:S01]  /*3200*/  FADD R3, R2.reuse, -12583039 ;  /* 0xcb40007f02037421 */ /* 0x040fe20000000000 */
[----:B------:R-:W-:-:S03]  /*3210*/  SHF.L.U32 R4, R2, 0x17, RZ ;  /* 0x0000001702047819 */ /* 0x000fc600000006ff */
[----:B------:R-:W-:-:S04]  /*3220*/  FFMA R3, R0, 1.4426950216293334961, -R3 ;  /* 0x3fb8aa3b00037823 */ /* 0x000fc80000000803 */
[----:B------:R-:W-:Y:S01]  /*3230*/  FFMA R0, R0, 1.925963033500011079e-08, R3 ;  /* 0x32a5706000007823 */ /* 0x000fe20000000003 */
[----:B------:R-:W-:-:S03]  /*3240*/  IMAD.WIDE R2, R5, 0x4, R12 ;  /* 0x0000000405027825 */ /* 0x000fc600078e020c */
[----:B------:R-:W0:Y:S02]  /*3250*/  MUFU.EX2 R7, R0 ;  /* 0x0000000000077308 */ /* 0x000e240000000800 */
[----:B0-----:R-:W-:-:S04]  /*3260*/  FMUL R4, R4, R7 ;  /* 0x0000000704047220 */ /* 0x001fc80000400000 */
[----:B------:R-:W-:Y:S01]  /*3270*/  FADD R21, R21, R4 ;  /* 0x0000000415157221 */ /* 0x000fe20000000000 */
[----:B------:R3:W-:Y:S06]  /*3280*/  STG.E desc[UR8][R2.64], R4 ;  /* 0x0000000402007986 */ /* 0x0007ec000c101908 */
.L_x_6:
[----:B------:R-:W4:Y:S02]  /*3290*/  LDC R0, c[0x0][0x388] ;  /* 0x0000e200ff007b82 */ /* 0x000f240000000800 */
[----:B----4-:R-:W-:-:S13]  /*32a0*/  ISETP.GE.AND P0, PT, R0, 0x1, PT ;  /* 0x000000010000780c */ /* 0x010fda0003f06270 */
[----:B------:R-:W-:Y:S05]  /*32b0*/  @!P0 EXIT ;  /* 0x000000000000894d */ /* 0x000fea0003800000 */
[C---:B------:R-:W-:Y:S01]  /*32c0*/  ISETP.GE.U32.AND P0, PT, R0.reuse, 0x10, PT ;  /* 0x000000100000780c */ /* 0x040fe20003f06070 */
[----:B------:R-:W-:Y:S01]  /*32d0*/  HFMA2 R8, -RZ, RZ, 0, 0 ;  /* 0x00000000ff087431 */ /* 0x000fe200000001ff */
[----:B------:R-:W-:-:S11]  /*32e0*/  LOP3.LUT R5, R0, 0xf, RZ, 0xc0, !PT ;  /* 0x0000000f00057812 */ /* 0x000fd600078ec0ff */
[----:B------:R-:W-:Y:S05]  /*32f0*/  @!P0 BRA `(.L_x_43) ;  /* 0x0000001000988947 */ /* 0x000fea0003800000 */
[----:B---3--:R-:W3:Y:S01]  /*3300*/  LDC R4, c[0x0][0x39c] ;  /* 0x0000e700ff047b82 */ /* 0x008ee20000000800 */
[----:B------:R-:W-:Y:S02]  /*3310*/  LOP3.LUT R8, R0, 0x7ffffff0, RZ, 0xc0, !PT ;  /* 0x7ffffff000087812 */ /* 0x000fe400078ec0ff */
[----:B01----:R-:W-:Y:S02]  /*3320*/  MOV R11, RZ ;  /* 0x000000ff000b7202 */ /* 0x003fe40000000f00 */
[----:B------:R-:W-:-:S07]  /*3330*/  IADD3 R6, PT, PT, -R8, RZ, RZ ;  /* 0x000000ff08067210 */ /* 0x000fce0007ffe1ff */
.L_x_76:
[----:B--2---:R-:W-:-:S05]  /*3340*/  IMAD.WIDE R16, R11, 0x4, R12 ;  /* 0x000000040b107825 */ /* 0x004fca00078e020c */
[----:B------:R-:W2:Y:S01]  /*3350*/  LDG.E R3, desc[UR8][R16.64] ;  /* 0x0000000810037981 */ /* 0x000ea2000c1e1900 */
[----:B----4-:R-:W0:Y:S01]  /*3360*/  MUFU.RCP R0, R21 ;  /* 0x0000001500007308 */ /* 0x010e220000001000 */
[----:B------:R-:W-:Y:S01]  /*3370*/  IADD3 R6, PT, PT, R6, 0x10, RZ ;  /* 0x0000001006067810 */ /* 0x000fe20007ffe0ff */
[----:B------:R-:W-:Y:S03]  /*3380*/  BSSY.RECONVERGENT B2, `(.L_x_44) ;  /* 0x000000d000027945 */ /* 0x000fe60003800200 */
[----:B------:R-:W-:Y:S01]  /*3390*/  ISETP.NE.AND P2, PT, R6, RZ, PT ;  /* 0x000000ff0600720c */ /* 0x000fe20003f45270 */
[----:B0-----:R-:W-:-:S04]  /*33a0*/  FFMA R7, R0, -R21, 1 ;  /* 0x3f80000000077423 */ /* 0x001fc80000000815 */
[----:B------:R-:W-:Y:S01]  /*33b0*/  FFMA R0, R0, R7, R0 ;  /* 0x0000000700007223 */ /* 0x000fe20000000000 */
[----:B--2---:R-:W0:Y:S03]  /*33c0*/  FCHK P0, R3, R21 ;  /* 0x0000001503007302 */ /* 0x004e260000000000 */
[----:B------:R-:W-:-:S04]  /*33d0*/  FFMA R2, R3, R0, RZ ;  /* 0x0000000003027223 */ /* 0x000fc800000000ff */
[----:B------:R-:W-:-:S04]  /*33e0*/  FFMA R7, R2, -R21, R3 ;  /* 0x8000001502077223 */ /* 0x000fc80000000003 */
[----:B------:R-:W-:Y:S01]  /*33f0*/  FFMA R7, R0, R7, R2 ;  /* 0x0000000700077223 */ /* 0x000fe20000000002 */
[----:B0-----:R-:W-:Y:S06]  /*3400*/  @!P0 BRA `(.L_x_45) ;  /* 0x0000000000108947 */ /* 0x001fec0003800000 */
[----:B------:R-:W-:Y:S02]  /*3410*/  MOV R0, R21 ;  /* 0x0000001500007202 */ /* 0x000fe40000000f00 */
[----:B------:R-:W-:-:S07]  /*3420*/  MOV R2, 0x3440 ;  /* 0x0000344000027802 */ /* 0x000fce0000000f00 */
[----:B---3--:R-:W-:Y:S05]  /*3430*/  CALL.REL.NOINC `($__internal_0_$__cuda_sm3x_div_rn_noftz_f32_slowpath) ;  /* 0x0000002000807944 */ /* 0x008fea0003c00000 */
[----:B------:R-:W-:-:S07]  /*3440*/  MOV R7, R0 ;  /* 0x0000000000077202 */ /* 0x000fce0000000f00 */
.L_x_45:
[----:B------:R-:W-:Y:S05]  /*3450*/  BSYNC.RECONVERGENT B2 ;  /* 0x0000000000027941 */ /* 0x000fea0003800200 */
.L_x_44:
[----:B---3--:R-:W-:Y:S01]  /*3460*/  IMAD.WIDE R14, R4, 0x4, R16 ;  /* 0x00000004040e7825 */ /* 0x008fe200078e0210 */
[----:B------:R0:W-:Y:S04]  /*3470*/  STG.E desc[UR8][R16.64], R7 ;  /* 0x0000000710007986 */ /* 0x0001e8000c101908 */
[----:B------:R-:W2:Y:S01]  /*3480*/  LDG.E R9, desc[UR8][R14.64] ;  /* 0x000000080e097981 */ /* 0x000ea2000c1e1900 */
[----:B------:R-:W1:Y:S01]  /*3490*/  MUFU.RCP R0, R21 ;  /* 0x0000001500007308 */ /* 0x000e620000001000 */
[----:B------:R-:W-:Y:S01]  /*34a0*/  BSSY.RECONVERGENT B2, `(.L_x_46) ;  /* 0x000000d000027945 */ /* 0x000fe20003800200 */
[----:B-1----:R-:W-:-:S04]  /*34b0*/  FFMA R3, R0, -R21, 1 ;  /* 0x3f80000000037423 */ /* 0x002fc80000000815 */
[----:B------:R-:W-:Y:S02]  /*34c0*/  FFMA R0, R0, R3, R0 ;  /* 0x0000000300007223 */ /* 0x000fe40000000000 */
[----:B--2---:R-:W1:Y:S02]  /*34d0*/  FCHK P0, R9, R21 ;  /* 0x0000001509007302 */ /* 0x004e640000000000 */
[----:B------:R-:W-:-:S04]  /*34e0*/  FFMA R2, R0, R9, RZ ;  /* 0x0000000900027223 */ /* 0x000fc800000000ff */
[----:B------:R-:W-:-:S04]  /*34f0*/  FFMA R3, R2, -R21, R9 ;  /* 0x8000001502037223 */ /* 0x000fc80000000009 */
[----:B------:R-:W-:Y:S01]  /*3500*/  FFMA R3, R0, R3, R2 ;  /* 0x0000000300037223 */ /* 0x000fe20000000002 */
[----:B01----:R-:W-:Y:S06]  /*3510*/  @!P0 BRA `(.L_x_47) ;  /* 0x0000000000148947 */ /* 0x003fec0003800000 */
[----:B------:R-:W-:Y:S02]  /*3520*/  MOV R3, R9 ;  /* 0x0000000900037202 */ /* 0x000fe40000000f00 */
[----:B------:R-:W-:Y:S02]  /*3530*/  MOV R0, R21 ;  /* 0x0000001500007202 */ /* 0x000fe40000000f00 */
[----:B------:R-:W-:-:S07]  /*3540*/  MOV R2, 0x3560 ;  /* 0x0000356000027802 */ /* 0x000fce0000000f00 */
[----:B------:R-:W-:Y:S05]  /*3550*/  CALL.REL.NOINC `($__internal_0_$__cuda_sm3x_div_rn_noftz_f32_slowpath) ;  /* 0x0000002000387944 */ /* 0x000fea0003c00000 */
[----:B------:R-:W-:-:S07]  /*3560*/  MOV R3, R0 ;  /* 0x0000000000037202 */ /* 0x000fce0000000f00 */
.L_x_47:
[----:B------:R-:W-:Y:S05]  /*3570*/  BSYNC.RECONVERGENT B2 ;  /* 0x0000000000027941 */ /* 0x000fea0003800200 */
.L_x_46:
[----:B------:R-:W-:Y:S01]  /*3580*/  IMAD.WIDE R16, R4, 0x4, R14 ;  /* 0x0000000404107825 */ /* 0x000fe200078e020e */
        /* <DEDUP_REMOVED lines=16> */
.L_x_49:
[----:B------:R-:W-:Y:S05]  /*3690*/  BSYNC.RECONVERGENT B2 ;  /* 0x0000000000027941 */ /* 0x000fea0003800200 */
.L_x_48:
        /* <DEDUP_REMOVED lines=17> */
.L_x_51:
[----:B------:R-:W-:Y:S05]  /*37b0*/  BSYNC.RECONVERGENT B2 ;  /* 0x0000000000027941 */ /* 0x000fea0003800200 */
.L_x_50:
        /* <DEDUP_REMOVED lines=17> */
.L_x_53:
[----:B------:R-:W-:Y:S05]  /*38d0*/  BSYNC.RECONVERGENT B2 ;  /* 0x0000000000027941 */ /* 0x000fea0003800200 */
.L_x_52:
        /* <DEDUP_REMOVED lines=17> */
.L_x_55:
[----:B------:R-:W-:Y:S05]  /*39f0*/  BSYNC.RECONVERGENT B2 ;  /* 0x0000000000027941 */ /* 0x000fea0003800200 */
.L_x_54:
        /* <DEDUP_REMOVED lines=17> */
.L_x_57:
[----:B------:R-:W-:Y:S05]  /*3b10*/  BSYNC.RECONVERGENT B2 ;  /* 0x0000000000027941 */ /* 0x000fea0003800200 */
.L_x_56:
        /* <DEDUP_REMOVED lines=17> */
.L_x_59:
[----:B------:R-:W-:Y:S05]  /*3c30*/  BSYNC.RECONVERGENT B2 ;  /* 0x0000000000027941 */ /* 0x000fea0003800200 */
.L_x_58:
        /* <DEDUP_REMOVED lines=17> */
.L_x_61:
[----:B------:R-:W-:Y:S05]  /*3d50*/  BSYNC.RECONVERGENT B2 ;  /* 0x0000000000027941 */ /* 0x000fea0003800200 */
.L_x_60:
        /* <DEDUP_REMOVED lines=17> */
.L_x_63:
[----:B------:R-:W-:Y:S05]  /*3e70*/  BSYNC.RECONVERGENT B2 ;  /* 0x0000000000027941 */ /* 0x000fea0003800200 */
.L_x_62:
        /* <DEDUP_REMOVED lines=17> */
.L_x_65:
[----:B------:R-:W-:Y:S05]  /*3f90*/  BSYNC.RECONVERGENT B2 ;  /* 0x0000000000027941 */ /* 0x000fea0003800200 */
.L_x_64:
        /* <DEDUP_REMOVED lines=17> */
.L_x_67:
[----:B------:R-:W-:Y:S05]  /*40b0*/  BSYNC.RECONVERGENT B2 ;  /* 0x0000000000027941 */ /* 0x000fea0003800200 */
.L_x_66:
        /* <DEDUP_REMOVED lines=17> */
.L_x_69:
[----:B------:R-:W-:Y:S05]  /*41d0*/  BSYNC.RECONVERGENT B2 ;  /* 0x0000000000027941 */ /* 0x000fea0003800200 */
.L_x_68:
        /* <DEDUP_REMOVED lines=17> */
.L_x_71:
[----:B------:R-:W-:Y:S05]  /*42f0*/  BSYNC.RECONVERGENT B2 ;  /* 0x0000000000027941 */ /* 0x000fea0003800200 */
.L_x_70:
        /* <DEDUP_REMOVED lines=17> */
.L_x_73:
[----:B------:R-:W-:Y:S05]  /*4410*/  BSYNC.RECONVERGENT B2 ;  /* 0x0000000000027941 */ /* 0x000fea0003800200 */
.L_x_72:
        /* <DEDUP_REMOVED lines=16> */
.L_x_75:
[----:B------:R-:W-:Y:S05]  /*4520*/  BSYNC.RECONVERGENT B2 ;  /* 0x0000000000027941 */ /* 0x000fea0003800200 */
.L_x_74:
[----:B------:R4:W-:Y:S01]  /*4530*/  STG.E desc[UR8][R14.64], R0 ;  /* 0x000000000e007986 */ /* 0x0009e2000c101908 */
[----:B------:R-:W-:Y:S01]  /*4540*/  LEA R11, R4, R11, 0x4 ;  /* 0x0000000b040b7211 */ /* 0x000fe200078e20ff */
[----:B------:R-:W-:Y:S06]  /*4550*/  @P2 BRA `(.L_x_76) ;  /* 0xffffffec00782947 */ /* 0x000fec000383ffff */
.L_x_43:
[----:B------:R-:W-:-:S13]  /*4560*/  ISETP.NE.AND P0, PT, R5, RZ, PT ;  /* 0x000000ff0500720c */ /* 0x000fda0003f05270 */
[----:B------:R-:W-:Y:S05]  /*4570*/  @!P0 EXIT ;  /* 0x000000000000894d */ /* 0x000fea0003800000 */
[----:B------:R-:W5:Y:S01]  /*4580*/  LDCU UR4, c[0x0][0x388] ;  /* 0x00007100ff0477ac */ /* 0x000f620008000800 */
[----:B------:R-:W-:Y:S01]  /*4590*/  ISETP.GE.U32.AND P0, PT, R5, 0x8, PT ;  /* 0x000000080500780c */ /* 0x000fe20003f06070 */
[----:B-----5:R-:W-:-:S12]  /*45a0*/  ULOP3.LUT UR4, UR4, 0x7, URZ, 0xc0, !UPT ;  /* 0x0000000704047892 */ /* 0x020fd8000f8ec0ff */
[----:B------:R-:W-:Y:S05]  /*45b0*/  @!P0 BRA `(.L_x_77) ;  /* 0x0000000800648947 */ /* 0x000fea0003800000 */
[----:B------:R-:W0:Y:S02]  /*45c0*/  LDCU UR5, c[0x0][0x39c] ;  /* 0x00007380ff0577ac */ /* 0x000e240008000800 */
[----:B01----:R-:W-:-:S04]  /*45d0*/  IMAD R11, R8, UR5, RZ ;  /* 0x00000005080b7c24 */ /* 0x003fc8000f8e02ff */
[----:B------:R-:W-:-:S05]  /*45e0*/  IMAD.WIDE R10, R11, 0x4, R12 ;  /* 0x000000040b0a7825 */ /* 0x000fca00078e020c */
[----:B------:R-:W5:Y:S01]  /*45f0*/  LDG.E R5, desc[UR8][R10.64] ;  /* 0x000000080a057981 */ /* 0x000f62000c1e1900 */
[----:B----4-:R-:W3:Y:S01]  /*4600*/  MUFU.RCP R0, R21 ;  /* 0x0000001500007308 */ /* 0x010ee20000001000 */
[----:B------:R-:W-:Y:S01]  /*4610*/  BSSY.RECONVERGENT B2, `(.L_x_78) ;  /* 0x000000d000027945 */ /* 0x000fe20003800200 */
[----:B---3--:R-:W-:-:S04]  /*4620*/  FFMA R3, R0, -R21, 1 ;  /* 0x3f80000000037423 */ /* 0x008fc80000000815 */
[----:B------:R-:W-:Y:S02]  /*4630*/  FFMA R0, R0, R3, R0 ;  /* 0x0000000300007223 */ /* 0x000fe40000000000 */
[----:B-----5:R-:W0:Y:S02]  /*4640*/  FCHK P0, R5, R21 ;  /* 0x0000001505007302 */ /* 0x020e240000000000 */
[----:B--2---:R-:W-:-:S04]  /*4650*/  FFMA R2, R0, R5, RZ ;  /* 0x0000000500027223 */ /* 0x004fc800000000ff */
[----:B------:R-:W-:-:S04]  /*4660*/  FFMA R3, R2, -R21, R5 ;  /* 0x8000001502037223 */ /* 0x000fc80000000005 */
[----:B------:R-:W-:Y:S01]  /*4670*/  FFMA R3, R0, R3, R2 ;  /* 0x0000000300037223 */ /* 0x000fe20000000002 */
[----:B0-----:R-:W-:Y:S06]  /*4680*/  @!P0 BRA `(.L_x_79) ;  /* 0x0000000000148947 */ /* 0x001fec0003800000 */
[----:B------:R-:W-:Y:S02]  /*4690*/  MOV R3, R5 ;  /* 0x0000000500037202 */ /* 0x000fe40000000f00 */
[----:B------:R-:W-:Y:S02]  /*46a0*/  MOV R0, R21 ;  /* 0x0000001500007202 */ /* 0x000fe40000000f00 */
[----:B------:R-:W-:-:S07]  /*46b0*/  MOV R2, 0x46d0 ;  /* 0x000046d000027802 */ /* 0x000fce0000000f00 */
[----:B------:R-:W-:Y:S05]  /*46c0*/  CALL.REL.NOINC `($__internal_0_$__cuda_sm3x_div_rn_noftz_f32_slowpath) ;  /* 0x0000000c00dc7944 */ /* 0x000fea0003c00000 */
[----:B------:R-:W-:-:S07]  /*46d0*/  MOV R3, R0 ;  /* 0x0000000000037202 */ /* 0x000fce0000000f00 */
.L_x_79:
[----:B------:R-:W-:Y:S05]  /*46e0*/  BSYNC.RECONVERGENT B2 ;  /* 0x0000000000027941 */ /* 0x000fea0003800200 */
.L_x_78:
[----:B------:R-:W0:Y:S01]  /*46f0*/  LDC R5, c[0x0][0x39c] ;  /* 0x0000e700ff057b82 */ /* 0x000e220000000800 */
[----:B------:R1:W-:Y:S01]  /*4700*/  STG.E desc[UR8][R10.64], R3 ;  /* 0x000000030a007986 */ /* 0x0003e2000c101908 */
[----:B0-----:R-:W-:-:S05]  /*4710*/  IMAD.WIDE R4, R5, 0x4, R10 ;  /* 0x0000000405047825 */ /* 0x001fca00078e020a */
[----:B------:R-:W2:Y:S01]  /*4720*/  LDG.E R9, desc[UR8][R4.64] ;  /* 0x0000000804097981 */ /* 0x000ea2000c1e1900 */
[----:B------:R-:W0:Y:S01]  /*4730*/  MUFU.RCP R0, R21 ;  /* 0x0000001500007308 */ /* 0x000e220000001000 */
[----:B------:R-:W-:Y:S01]  /*4740*/  BSSY.RECONVERGENT B2, `(.L_x_80) ;  /* 0x000000d000027945 */ /* 0x000fe20003800200 */
[----:B0-----:R-:W-:-:S04]  /*4750*/  FFMA R7, R0, -R21, 1 ;  /* 0x3f80000000077423 */ /* 0x001fc80000000815 */
[----:B------:R-:W-:Y:S02]  /*4760*/  FFMA R0, R0, R7, R0 ;  /* 0x0000000700007223 */ /* 0x000fe40000000000 */
[----:B--2---:R-:W0:Y:S02]  /*4770*/  FCHK P0, R9, R21 ;  /* 0x0000001509007302 */ /* 0x004e240000000000 */
        /* <DEDUP_REMOVED lines=9> */
.L_x_81:
[----:B------:R-:W-:Y:S05]  /*4810*/  BSYNC.RECONVERGENT B2 ;  /* 0x0000000000027941 */ /* 0x000fea0003800200 */
.L_x_80:
        /* <DEDUP_REMOVED lines=18> */
.L_x_83:
[----:B------:R-:W-:Y:S05]  /*4940*/  BSYNC.RECONVERGENT B2 ;  /* 0x0000000000027941 */ /* 0x000fea0003800200 */
.L_x_82:
        /* <DEDUP_REMOVED lines=18> */
.L_x_85:
[----:B------:R-:W-:Y:S05]  /*4a70*/  BSYNC.RECONVERGENT B2 ;  /* 0x0000000000027941 */ /* 0x000fea0003800200 */
.L_x_84:
        /* <DEDUP_REMOVED lines=18> */
.L_x_87:
[----:B------:R-:W-:Y:S05]  /*4ba0*/  BSYNC.RECONVERGENT B2 ;  /* 0x0000000000027941 */ /* 0x000fea0003800200 */
.L_x_86:
        /* <DEDUP_REMOVED lines=18> */
.L_x_89:
[----:B------:R-:W-:Y:S05]  /*4cd0*/  BSYNC.RECONVERGENT B2 ;  /* 0x0000000000027941 */ /* 0x000fea0003800200 */
.L_x_88:
        /* <DEDUP_REMOVED lines=18> */
.L_x_91:
[----:B------:R-:W-:Y:S05]  /*4e00*/  BSYNC.RECONVERGENT B2 ;  /* 0x0000000000027941 */ /* 0x000fea0003800200 */
.L_x_90:
        /* <DEDUP_REMOVED lines=17> */
.L_x_93:
[----:B------:R-:W-:Y:S05]  /*4f20*/  BSYNC.RECONVERGENT B2 ;  /* 0x0000000000027941 */ /* 0x000fea0003800200 */
.L_x_92:
[----:B------:R0:W-:Y:S01]  /*4f30*/  STG.E desc[UR8][R4.64], R0 ;  /* 0x0000000004007986 */ /* 0x0001e2000c101908 */
[----:B------:R-:W-:-:S07]  /*4f40*/  IADD3 R8, PT, PT, R8, 0x8, RZ ;  /* 0x0000000808087810 */ /* 0x000fce0007ffe0ff */
.L_x_77:
[----:B------:R-:W-:-:S13]  /*4f50*/  ISETP.NE.AND P0, PT, RZ, UR4, PT ;  /* 0x00000004ff007c0c */ /* 0x000fda000bf05270 */
[----:B------:R-:W-:Y:S05]  /*4f60*/  @!P0 EXIT ;  /* 0x000000000000894d */ /* 0x000fea0003800000 */
[----:B------:R-:W5:Y:S01]  /*4f70*/  LDCU UR5, c[0x0][0x388] ;  /* 0x00007100ff0577ac */ /* 0x000f620008000800 */
[----:B------:R-:W-:Y:S02]  /*4f80*/  UISETP.GE.U32.AND UP0, UPT, UR4, 0x4, UPT ;  /* 0x000000040400788c */ /* 0x000fe4000bf06070 */
[----:B-----5:R-:W-:-:S07]  /*4f90*/  ULOP3.LUT UR5, UR5, 0x3, URZ, 0xc0, !UPT ;  /* 0x0000000305057892 */ /* 0x020fce000f8ec0ff */
[----:B------:R-:W-:Y:S05]  /*4fa0*/  BRA.U !UP0, `(.L_x_94) ;  /* 0x0000000508347547 */ /* 0x000fea000b800000 */
[----:B------:R-:W0:Y:S02]  /*4fb0*/  LDCU UR4, c[0x0][0x39c] ;  /* 0x00007380ff0477ac */ /* 0x000e240008000800 */
[----:B0-----:R-:W-:-:S04]  /*4fc0*/  IMAD R5, R8, UR4, RZ ;  /* 0x0000000408057c24 */ /* 0x001fc8000f8e02ff */
[----:B---3--:R-:W-:-:S05]  /*4fd0*/  IMAD.WIDE R4, R5, 0x4, R12 ;  /* 0x0000000405047825 */ /* 0x008fca00078e020c */
[----:B------:R-:W3:Y:S01]  /*4fe0*/  LDG.E R7, desc[UR8][R4.64] ;  /* 0x0000000804077981 */ /* 0x000ee2000c1e1900 */
[----:B----4-:R-:W0:Y:S01]  /*4ff0*/  MUFU.RCP R0, R21 ;  /* 0x0000001500007308 */ /* 0x010e220000001000 */
[----:B------:R-:W-:Y:S01]  /*5000*/  BSSY.RECONVERGENT B2, `(.L_x_95) ;  /* 0x000000d000027945 */ /* 0x000fe20003800200 */
[----:B0-----:R-:W-:-:S04]  /*5010*/  FFMA R3, R0, -R21, 1 ;  /* 0x3f80000000037423 */ /* 0x001fc80000000815 */
[----:B------:R-:W-:Y:S02]  /*5020*/  FFMA R0, R0, R3, R0 ;  /* 0x0000000300007223 */ /* 0x000fe40000000000 */
[----:B---3--:R-:W0:Y:S02]  /*5030*/  FCHK P0, R7, R21 ;  /* 0x0000001507007302 */ /* 0x008e240000000000 */
[----:B-12---:R-:W-:-:S04]  /*5040*/  FFMA R2, R0, R7, RZ ;  /* 0x0000000700027223 */ /* 0x006fc800000000ff */
        /* <DEDUP_REMOVED lines=8> */
.L_x_96:
[----:B------:R-:W-:Y:S05]  /*50d0*/  BSYNC.RECONVERGENT B2 ;  /* 0x0000000000027941 */ /* 0x000fea0003800200 */
.L_x_95:
        /* <DEDUP_REMOVED lines=18> */
.L_x_98:
[----:B------:R-:W-:Y:S05]  /*5200*/  BSYNC.RECONVERGENT B2 ;  /* 0x0000000000027941 */ /* 0x000fea0003800200 */
.L_x_97:
        /* <DEDUP_REMOVED lines=18> */
.L_x_100:
[----:B------:R-:W-:Y:S05]  /*5330*/  BSYNC.RECONVERGENT B2 ;  /* 0x0000000000027941 */ /* 0x000fea0003800200 */
.L_x_99:
        /* <DEDUP_REMOVED lines=17> */
.L_x_102:
[----:B------:R-:W-:Y:S05]  /*5450*/  BSYNC.RECONVERGENT B2 ;  /* 0x0000000000027941 */ /* 0x000fea0003800200 */
.L_x_101:
[----:B------:R0:W-:Y:S01]  /*5460*/  STG.E desc[UR8][R10.64], R0 ;  /* 0x000000000a007986 */ /* 0x0001e2000c101908 */
[----:B------:R-:W-:-:S07]  /*5470*/  IADD3 R8, PT, PT, R8, 0x4, RZ ;  /* 0x0000000408087810 */ /* 0x000fce0007ffe0ff */
.L_x_94:
[----:B------:R-:W-:-:S13]  /*5480*/  ISETP.NE.AND P0, PT, RZ, UR5, PT ;  /* 0x00000005ff007c0c */ /* 0x000fda000bf05270 */
[----:B------:R-:W-:Y:S05]  /*5490*/  @!P0 EXIT ;  /* 0x000000000000894d */ /* 0x000fea0003800000 */
[----:B0--3--:R-:W0:Y:S01]  /*54a0*/  LDC R4, c[0x0][0x39c] ;  /* 0x0000e700ff047b82 */ /* 0x009e220000000800 */
[----:B------:R-:W3:Y:S01]  /*54b0*/  LDCU UR6, c[0x0][0x39c] ;  /* 0x00007380ff0677ac */ /* 0x000ee20008000800 */
[----:B------:R-:W-:Y:S01]  /*54c0*/  UIADD3 UR4, UPT, UPT, -UR5, URZ, URZ ;  /* 0x000000ff05047290 */ /* 0x000fe2000fffe1ff */
[----:B---3--:R-:W-:-:S11]  /*54d0*/  IMAD R5, R8, UR6, RZ ;  /* 0x0000000608057c24 */ /* 0x008fd6000f8e02ff */
.L_x_105:
[----:B-1-3--:R-:W-:-:S05]  /*54e0*/  IMAD.WIDE R10, R5, 0x4, R12 ;  /* 0x00000004050a7825 */ /* 0x00afca00078e020c */
[----:B------:R-:W3:Y:S01]  /*54f0*/  LDG.E R7, desc[UR8][R10.64] ;  /* 0x000000080a077981 */ /* 0x000ee2000c1e1900 */
[----:B----4-:R-:W1:Y:S01]  /*5500*/  MUFU.RCP R0, R21 ;  /* 0x0000001500007308 */ /* 0x010e620000001000 */
[----:B------:R-:W-:Y:S01]  /*5510*/  UIADD3 UR4, UPT, UPT, UR4, 0x1, URZ ;  /* 0x0000000104047890 */ /* 0x000fe2000fffe0ff */
[----:B------:R-:W-:Y:S03]  /*5520*/  BSSY.RECONVERGENT B2, `(.L_x_103) ;  /* 0x000000d000027945 */ /* 0x000fe60003800200 */
[----:B------:R-:W-:Y:S01]  /*5530*/  UISETP.NE.AND UP0, UPT, UR4, URZ, UPT ;  /* 0x000000ff0400728c */ /* 0x000fe2000bf05270 */
[----:B-1----:R-:W-:-:S04]  /*5540*/  FFMA R3, R0, -R21, 1 ;  /* 0x3f80000000037423 */ /* 0x002fc80000000815 */
[----:B------:R-:W-:Y:S01]  /*5550*/  FFMA R0, R0, R3, R0 ;  /* 0x0000000300007223 */ /* 0x000fe20000000000 */
[----:B---3--:R-:W1:Y:S03]  /*5560*/  FCHK P0, R7, R21 ;  /* 0x0000001507007302 */ /* 0x008e660000000000 */
[----:B--2---:R-:W-:-:S04]  /*5570*/  FFMA R2, R0, R7, RZ ;  /* 0x0000000700027223 */ /* 0x004fc800000000ff */
[----:B------:R-:W-:-:S04]  /*5580*/  FFMA R3, R2, -R21, R7 ;  /* 0x8000001502037223 */ /* 0x000fc80000000007 */
[----:B------:R-:W-:Y:S01]  /*5590*/  FFMA R0, R0, R3, R2 ;  /* 0x0000000300007223 */ /* 0x000fe20000000002 */
[----:B-1----:R-:W-:Y:S06]  /*55a0*/  @!P0 BRA `(.L_x_104) ;  /* 0x0000000000108947 */ /* 0x002fec0003800000 */
[----:B------:R-:W-:Y:S02]  /*55b0*/  MOV R3, R7 ;  /* 0x0000000700037202 */ /* 0x000fe40000000f00 */
[----:B------:R-:W-:Y:S02]  /*55c0*/  MOV R0, R21 ;  /* 0x0000001500007202 */ /* 0x000fe40000000f00 */
[----:B------:R-:W-:-:S07]  /*55d0*/  MOV R2, 0x55f0 ;  /* 0x000055f000027802 */ /* 0x000fce0000000f00 */
[----:B0-----:R-:W-:Y:S05]  /*55e0*/  CALL.REL.NOINC `($__internal_0_$__cuda_sm3x_div_rn_noftz_f32_slowpath) ;  /* 0x0000000000147944 */ /* 0x001fea0003c00000 */
.L_x_104:
[----:B------:R-:W-:Y:S05]  /*55f0*/  BSYNC.RECONVERGENT B2 ;  /* 0x0000000000027941 */ /* 0x000fea0003800200 */
.L_x_103:
[----:B------:R3:W-:Y:S01]  /*5600*/  STG.E desc[UR8][R10.64], R0 ;  /* 0x000000000a007986 */ /* 0x0007e2000c101908 */
[----:B0-----:R-:W-:Y:S01]  /*5610*/  IADD3 R5, PT, PT, R5, R4, RZ ;  /* 0x0000000405057210 */ /* 0x001fe20007ffe0ff */
[----:B------:R-:W-:Y:S06]  /*5620*/  BRA.U UP0, `(.L_x_105) ;  /* 0xfffffffd00ac7547 */ /* 0x000fec000b83ffff */
[----:B------:R-:W-:Y:S05]  /*5630*/  EXIT ;  /* 0x000000000000794d */ /* 0x000fea0003800000 */
        .weak           $__internal_0_$__cuda_sm3x_div_rn_noftz_f32_slowpath
        .type           $__internal_0_$__cuda_sm3x_div_rn_noftz_f32_slowpath,@function
        .size           $__internal_0_$__cuda_sm3x_div_rn_noftz_f32_slowpath,(.L_x_229 - $__internal_0_$__cuda_sm3x_div_rn_noftz_f32_slowpath)
$__internal_0_$__cuda_sm3x_div_rn_noftz_f32_slowpath:
[----:B------:R-:W-:Y:S01]  /*5640*/  SHF.R.U32.HI R7, RZ, 0x17, R0 ;  /* 0x00000017ff077819 */ /* 0x000fe20000011600 */
[----:B------:R-:W-:Y:S01]  /*5650*/  BSSY.RECONVERGENT B0, `(.L_x_106) ;  /* 0x0000062000007945 */ /* 0x000fe20003800200 */
[----:B------:R-:W-:Y:S02]  /*5660*/  SHF.R.U32.HI R18, RZ, 0x17, R3 ;  /* 0x00000017ff127819 */ /* 0x000fe40000011603 */
[----:B------:R-:W-:Y:S02]  /*5670*/  LOP3.LUT R7, R7, 0xff, RZ, 0xc0, !PT ;  /* 0x000000ff07077812 */ /* 0x000fe400078ec0ff */
[----:B------:R-:W-:Y:S02]  /*5680*/  LOP3.LUT R18, R18, 0xff, RZ, 0xc0, !PT ;  /* 0x000000ff12127812 */ /* 0x000fe400078ec0ff */
[----:B------:R-:W-:Y:S02]  /*5690*/  IADD3 R19, PT, PT, R7, -0x1, RZ ;  /* 0xffffffff07137810 */ /* 0x000fe40007ffe0ff */
[----:B------:R-:W-:-:S02]  /*56a0*/  IADD3 R20, PT, PT, R18, -0x1, RZ ;  /* 0xffffffff12147810 */ /* 0x000fc40007ffe0ff */
[----:B------:R-:W-:-:S04]  /*56b0*/  ISETP.GT.U32.AND P0, PT, R19, 0xfd, PT ;  /* 0x000000fd1300780c */ /* 0x000fc80003f04070 */
[----:B------:R-:W-:-:S13]  /*56c0*/  ISETP.GT.U32.OR P0, PT, R20, 0xfd, P0 ;  /* 0x000000fd1400780c */ /* 0x000fda0000704470 */
[----:B------:R-:W-:Y:S01]  /*56d0*/  @!P0 MOV R9, RZ ;  /* 0x000000ff00098202 */ /* 0x000fe20000000f00 */
[----:B------:R-:W-:Y:S06]  /*56e0*/  @!P0 BRA `(.L_x_107) ;  /* 0x00000000005c8947 */ /* 0x000fec0003800000 */
[----:B------:R-:W-:Y:S02]  /*56f0*/  FSETP.GTU.FTZ.AND P0, PT, |R3|, +INF , PT ;  /* 0x7f8000000300780b */ /* 0x000fe40003f1c200 */
[----:B------:R-:W-:-:S04]  /*5700*/  FSETP.GTU.FTZ.AND P1, PT, |R0|, +INF , PT ;  /* 0x7f8000000000780b */ /* 0x000fc80003f3c200 */
[----:B------:R-:W-:-:S13]  /*5710*/  PLOP3.LUT P0, PT, P0, P1, PT, 0xf8, 0x8f ;  /* 0x00000000008f781c */ /* 0x000fda0000703f70 */
[----:B------:R-:W-:Y:S05]  /*5720*/  @P0 BRA `(.L_x_108) ;  /* 0x00000004004c0947 */ /* 0x000fea0003800000 */
[----:B------:R-:W-:-:S13]  /*5730*/  LOP3.LUT P0, RZ, R0, 0x7fffffff, R3, 0xc8, !PT ;  /* 0x7fffffff00ff7812 */ /* 0x000fda000780c803 */
[----:B------:R-:W-:Y:S05]  /*5740*/  @!P0 BRA `(.L_x_109) ;  /* 0x00000004003c8947 */ /* 0x000fea0003800000 */
[C---:B------:R-:W-:Y:S02]  /*5750*/  FSETP.NEU.FTZ.AND P3, PT, |R3|.reuse, +INF , PT ;  /* 0x7f8000000300780b */ /* 0x040fe40003f7d200 */
[----:B------:R-:W-:Y:S02]  /*5760*/  FSETP.NEU.FTZ.AND P1, PT, |R0|, +INF , PT ;  /* 0x7f8000000000780b */ /* 0x000fe40003f3d200 */
[----:B------:R-:W-:-:S11]  /*5770*/  FSETP.NEU.FTZ.AND P0, PT, |R3|, +INF , PT ;  /* 0x7f8000000300780b */ /* 0x000fd60003f1d200 */
[----:B------:R-:W-:Y:S05]  /*5780*/  @!P1 BRA !P3, `(.L_x_109) ;  /* 0x00000004002c9947 */ /* 0x000fea0005800000 */
[----:B------:R-:W-:-:S04]  /*5790*/  LOP3.LUT P3, RZ, R3, 0x7fffffff, RZ, 0xc0, !PT ;  /* 0x7fffffff03ff7812 */ /* 0x000fc8000786c0ff */
[----:B------:R-:W-:-:S13]  /*57a0*/  PLOP3.LUT P1, PT, P1, P3, PT, 0x2f, 0xf2 ;  /* 0x0000000000f2781c */ /* 0x000fda0000f26577 */
[----:B------:R-:W-:Y:S05]  /*57b0*/  @P1 BRA `(.L_x_110) ;  /* 0x0000000400181947 */ /* 0x000fea0003800000 */
[----:B------:R-:W-:-:S04]  /*57c0*/  LOP3.LUT P1, RZ, R0, 0x7fffffff, RZ, 0xc0, !PT ;  /* 0x7fffffff00ff7812 */ /* 0x000fc8000782c0ff */
[----:B------:R-:W-:-:S13]  /*57d0*/  PLOP3.LUT P0, PT, P0, P1, PT, 0x2f, 0xf2 ;  /* 0x0000000000f2781c */ /* 0x000fda0000702577 */
[----:B------:R-:W-:Y:S05]  /*57e0*/  @P0 BRA `(.L_x_111) ;  /* 0x0000000400000947 */ /* 0x000fea0003800000 */
[----:B------:R-:W-:Y:S02]  /*57f0*/  ISETP.GE.AND P0, PT, R20, RZ, PT ;  /* 0x000000ff1400720c */ /* 0x000fe40003f06270 */
[----:B------:R-:W-:-:S11]  /*5800*/  ISETP.GE.AND P1, PT, R19, RZ, PT ;  /* 0x000000ff1300720c */ /* 0x000fd60003f26270 */
[----:B------:R-:W-:Y:S01]  /*5810*/  @P0 MOV R9, RZ ;  /* 0x000000ff00090202 */ /* 0x000fe20000000f00 */
[----:B------:R-:W-:Y:S01]  /*5820*/  @!P0 FFMA R3, R3, 1.84467440737095516160e+19, RZ ;  /* 0x5f80000003038823 */ /* 0x000fe200000000ff */
[----:B------:R-:W-:Y:S01]  /*5830*/  @!P0 MOV R9, 0xffffffc0 ;  /* 0xffffffc000098802 */ /* 0x000fe20000000f00 */
[----:B------:R-:W-:-:S03]  /*5840*/  @!P1 FFMA R0, R0, 1.84467440737095516160e+19, RZ ;  /* 0x5f80000000009823 */ /* 0x000fc600000000ff */
[----:B------:R-:W-:-:S07]  /*5850*/  @!P1 IADD3 R9, PT, PT, R9, 0x40, RZ ;  /* 0x0000004009099810 */ /* 0x000fce0007ffe0ff */
.L_x_107:
[----:B------:R-:W-:Y:S01]  /*5860*/  LEA R19, R7, 0xc0800000, 0x17 ;  /* 0xc080000007137811 */ /* 0x000fe200078eb8ff */
[----:B------:R-:W-:Y:S01]  /*5870*/  BSSY.RECONVERGENT B1, `(.L_x_112) ;  /* 0x0000036000017945 */ /* 0x000fe20003800200 */
[----:B------:R-:W-:Y:S02]  /*5880*/  IADD3 R18, PT, PT, R18, -0x7f, RZ ;  /* 0xffffff8112127810 */ /* 0x000fe40007ffe0ff */
[----:B------:R-:W-:-:S03]  /*5890*/  IADD3 R22, PT, PT, -R19, R0, RZ ;  /* 0x0000000013167210 */ /* 0x000fc60007ffe1ff */
[----:B------:R-:W-:Y:S01]  /*58a0*/  IMAD R0, R18, -0x800000, R3 ;  /* 0xff80000012007824 */ /* 0x000fe200078e0203 */
[----:B------:R-:W0:Y:S01]  /*58b0*/  MUFU.RCP R20, R22 ;  /* 0x0000001600147308 */ /* 0x000e220000001000 */
[----:B------:R-:W-:Y:S01]  /*58c0*/  FADD.FTZ R19, -R22, -RZ ;  /* 0x800000ff16137221 */ /* 0x000fe20000010100 */
[----:B------:R-:W-:-:S04]  /*58d0*/  IADD3 R18, PT, PT, R18, 0x7f, -R7 ;  /* 0x0000007f12127810 */ /* 0x000fc80007ffe807 */
[----:B------:R-:W-:Y:S01]  /*58e0*/  IADD3 R9, PT, PT, R18, R9, RZ ;  /* 0x0000000912097210 */ /* 0x000fe20007ffe0ff */
[----:B0-----:R-:W-:-:S04]  /*58f0*/  FFMA R23, R20, R19, 1 ;  /* 0x3f80000014177423 */ /* 0x001fc80000000013 */
[----:B------:R-:W-:-:S04]  /*5900*/  FFMA R23, R20, R23, R20 ;  /* 0x0000001714177223 */ /* 0x000fc80000000014 */
[----:B------:R-:W-:-:S04]  /*5910*/  FFMA R20, R0, R23, RZ ;  /* 0x0000001700147223 */ /* 0x000fc800000000ff */
[----:B------:R-:W-:-:S04]  /*5920*/  FFMA R3, R19, R20, R0 ;  /* 0x0000001413037223 */ /* 0x000fc80000000000 */
[----:B------:R-:W-:-:S04]  /*5930*/  FFMA R20, R23, R3, R20 ;  /* 0x0000000317147223 */ /* 0x000fc80000000014 */
[----:B------:R-:W-:-:S04]  /*5940*/  FFMA R19, R19, R20, R0 ;  /* 0x0000001413137223 */ /* 0x000fc80000000000 */
[----:B------:R-:W-:-:S05]  /*5950*/  FFMA R0, R23, R19, R20 ;  /* 0x0000001317007223 */ /* 0x000fca0000000014 */
[----:B------:R-:W-:-:S04]  /*5960*/  SHF.R.U32.HI R3, RZ, 0x17, R0 ;  /* 0x00000017ff037819 */ /* 0x000fc80000011600 */
[----:B------:R-:W-:-:S04]  /*5970*/  LOP3.LUT R18, R3, 0xff, RZ, 0xc0, !PT ;  /* 0x000000ff03127812 */ /* 0x000fc800078ec0ff */
[----:B------:R-:W-:-:S04]  /*5980*/  IADD3 R3, PT, PT, R18, R9, RZ ;  /* 0x0000000912037210 */ /* 0x000fc80007ffe0ff */
[----:B------:R-:W-:-:S04]  /*5990*/  IADD3 R7, PT, PT, R3, -0x1, RZ ;  /* 0xffffffff03077810 */ /* 0x000fc80007ffe0ff */
[----:B------:R-:W-:-:S13]  /*59a0*/  ISETP.GE.U32.AND P0, PT, R7, 0xfe, PT ;  /* 0x000000fe0700780c */ /* 0x000fda0003f06070 */
[----:B------:R-:W-:Y:S05]  /*59b0*/  @!P0 BRA `(.L_x_113) ;  /* 0x0000000000808947 */ /* 0x000fea0003800000 */
[----:B------:R-:W-:-:S13]  /*59c0*/  ISETP.GT.AND P0, PT, R3, 0xfe, PT ;  /* 0x000000fe0300780c */ /* 0x000fda0003f04270 */
[----:B------:R-:W-:Y:S05]  /*59d0*/  @P0 BRA `(.L_x_114) ;  /* 0x00000000006c0947 */ /* 0x000fea0003800000 */
[----:B------:R-:W-:-:S13]  /*59e0*/  ISETP.GE.AND P0, PT, R3, 0x1, PT ;  /* 0x000000010300780c */ /* 0x000fda0003f06270 */
[----:B------:R-:W-:Y:S05]  /*59f0*/  @P0 BRA `(.L_x_115) ;  /* 0x0000000000740947 */ /* 0x000fea0003800000 */
[----:B------:R-:W-:Y:S02]  /*5a00*/  ISETP.GE.AND P0, PT, R3, -0x18, PT ;  /* 0xffffffe80300780c */ /* 0x000fe40003f06270 */
[----:B------:R-:W-:-:S11]  /*5a10*/  LOP3.LUT R0, R0, 0x80000000, RZ, 0xc0, !PT ;  /* 0x8000000000007812 */ /* 0x000fd600078ec0ff */
[----:B------:R-:W-:Y:S05]  /*5a20*/  @!P0 BRA `(.L_x_115) ;  /* 0x0000000000688947 */ /* 0x000fea0003800000 */
[-CC-:B------:R-:W-:Y:S01]  /*5a30*/  FFMA.RZ R7, R23, R19.reuse, R20.reuse ;  /* 0x0000001317077223 */ /* 0x180fe2000000c014 */
[----:B------:R-:W-:Y:S01]  /*5a40*/  IADD3 R18, PT, PT, R3, 0x20, RZ ;  /* 0x0000002003127810 */ /* 0x000fe20007ffe0ff */
[CCC-:B------:R-:W-:Y:S01]  /*5a50*/  FFMA.RP R9, R23.reuse, R19.reuse, R20.reuse ;  /* 0x0000001317097223 */ /* 0x1c0fe20000008014 */
[----:B------:R-:W-:Y:S01]  /*5a60*/  FFMA.RM R20, R23, R19, R20 ;  /* 0x0000001317147223 */ /* 0x000fe20000004014 */
[----:B------:R-:W-:Y:S02]  /*5a70*/  ISETP.NE.AND P3, PT, R3, RZ, PT ;  /* 0x000000ff0300720c */ /* 0x000fe40003f65270 */
[----:B------:R-:W-:Y:S02]  /*5a80*/  LOP3.LUT R7, R7, 0x7fffff, RZ, 0xc0, !PT ;  /* 0x007fffff07077812 */ /* 0x000fe400078ec0ff */
[----:B------:R-:W-:Y:S02]  /*5a90*/  ISETP.NE.AND P1, PT, R3, RZ, PT ;  /* 0x000000ff0300720c */ /* 0x000fe40003f25270 */
[----:B------:R-:W-:-:S02]  /*5aa0*/  LOP3.LUT R7, R7, 0x800000, RZ, 0xfc, !PT ;  /* 0x0080000007077812 */ /* 0x000fc400078efcff */
[----:B------:R-:W-:Y:S02]  /*5ab0*/  IADD3 R3, PT, PT, -R3, RZ, RZ ;  /* 0x000000ff03037210 */ /* 0x000fe40007ffe1ff */
[----:B------:R-:W-:Y:S02]  /*5ac0*/  SHF.L.U32 R18, R7, R18, RZ ;  /* 0x0000001207127219 */ /* 0x000fe400000006ff */
[----:B------:R-:W-:Y:S02]  /*5ad0*/  FSETP.NEU.FTZ.AND P0, PT, R9, R20, PT ;  /* 0x000000140900720b */ /* 0x000fe40003f1d000 */
[----:B------:R-:W-:Y:S02]  /*5ae0*/  SEL R20, R3, RZ, P3 ;  /* 0x000000ff03147207 */ /* 0x000fe40001800000 */
[----:B------:R-:W-:Y:S02]  /*5af0*/  ISETP.NE.AND P1, PT, R18, RZ, P1 ;  /* 0x000000ff1200720c */ /* 0x000fe40000f25270 */
[----:B------:R-:W-:-:S02]  /*5b00*/  SHF.R.U32.HI R18, RZ, R20, R7 ;  /* 0x00000014ff127219 */ /* 0x000fc40000011607 */
[----:B------:R-:W-:Y:S02]  /*5b10*/  PLOP3.LUT P0, PT, P0, P1, PT, 0xf8, 0x8f ;  /* 0x00000000008f781c */ /* 0x000fe40000703f70 */
[----:B------:R-:W-:Y:S02]  /*5b20*/  SHF.R.U32.HI R7, RZ, 0x1, R18 ;  /* 0x00000001ff077819 */ /* 0x000fe40000011612 */
[----:B------:R-:W-:-:S04]  /*5b30*/  SEL R20, RZ, 0x1, !P0 ;  /* 0x00000001ff147807 */ /* 0x000fc80004000000 */
[----:B------:R-:W-:-:S04]  /*5b40*/  LOP3.LUT R3, R20, 0x1, R7, 0xf8, !PT ;  /* 0x0000000114037812 */ /* 0x000fc800078ef807 */
[----:B------:R-:W-:-:S04]  /*5b50*/  LOP3.LUT R18, R3, R18, RZ, 0xc0, !PT ;  /* 0x0000001203127212 */ /* 0x000fc800078ec0ff */
[----:B------:R-:W-:-:S04]  /*5b60*/  IADD3 R7, PT, PT, R7, R18, RZ ;  /* 0x0000001207077210 */ /* 0x000fc80007ffe0ff */
[----:B------:R-:W-:Y:S01]  /*5b70*/  LOP3.LUT R0, R7, R0, RZ, 0xfc, !PT ;  /* 0x0000000007007212 */ /* 0x000fe200078efcff */
[----:B------:R-:W-:Y:S06]  /*5b80*/  BRA `(.L_x_115) ;  /* 0x0000000000107947 */ /* 0x000fec0003800000 */
.L_x_114:
[----:B------:R-:W-:-:S04]  /*5b90*/  LOP3.LUT R0, R0, 0x80000000, RZ, 0xc0, !PT ;  /* 0x8000000000007812 */ /* 0x000fc800078ec0ff */
[----:B------:R-:W-:Y:S01]  /*5ba0*/  LOP3.LUT R0, R0, 0x7f800000, RZ, 0xfc, !PT ;  /* 0x7f80000000007812 */ /* 0x000fe200078efcff */
[----:B------:R-:W-:Y:S06]  /*5bb0*/  BRA `(.L_x_115) ;  /* 0x0000000000047947 */ /* 0x000fec0003800000 */
.L_x_113:
[----:B------:R-:W-:-:S07]  /*5bc0*/  LEA R0, R9, R0, 0x17 ;  /* 0x0000000009007211 */ /* 0x000fce00078eb8ff */
.L_x_115:
[----:B------:R-:W-:Y:S05]  /*5bd0*/  BSYNC.RECONVERGENT B1 ;  /* 0x0000000000017941 */ /* 0x000fea0003800200 */
.L_x_112:
[----:B------:R-:W-:Y:S05]  /*5be0*/  BRA `(.L_x_116) ;  /* 0x0000000000207947 */ /* 0x000fea0003800000 */
.L_x_111:
[----:B------:R-:W-:-:S04]  /*5bf0*/  LOP3.LUT R0, R0, 0x80000000, R3, 0x48, !PT ;  /* 0x8000000000007812 */ /* 0x000fc800078e4803 */
[----:B------:R-:W-:Y:S01]  /*5c00*/  LOP3.LUT R0, R0, 0x7f800000, RZ, 0xfc, !PT ;  /* 0x7f80000000007812 */ /* 0x000fe200078efcff */
[----:B------:R-:W-:Y:S06]  /*5c10*/  BRA `(.L_x_116) ;  /* 0x0000000000147947 */ /* 0x000fec0003800000 */
.L_x_110:
[----:B------:R-:W-:Y:S01]  /*5c20*/  LOP3.LUT R0, R0, 0x80000000, R3, 0x48, !PT ;  /* 0x8000000000007812 */ /* 0x000fe200078e4803 */
[----:B------:R-:W-:Y:S06]  /*5c30*/  BRA `(.L_x_116) ;  /* 0x00000000000c7947 */ /* 0x000fec0003800000 */
.L_x_109:
[----:B------:R-:W0:Y:S01]  /*5c40*/  MUFU.RSQ R0, -QNAN ;  /* 0xffc0000000007908 */ /* 0x000e220000001400 */
[----:B------:R-:W-:Y:S05]  /*5c50*/  BRA `(.L_x_116) ;  /* 0x0000000000047947 */ /* 0x000fea0003800000 */
.L_x_108:
[----:B------:R-:W-:-:S07]  /*5c60*/  FADD.FTZ R0, R3, R0 ;  /* 0x0000000003007221 */ /* 0x000fce0000010000 */
.L_x_116:
[----:B------:R-:W-:Y:S05]  /*5c70*/  BSYNC.RECONVERGENT B0 ;  /* 0x0000000000007941 */ /* 0x000fea0003800200 */
.L_x_106:
[----:B------:R-:W-:-:S04]  /*5c80*/  HFMA2 R3, -RZ, RZ, 0, 0 ;  /* 0x00000000ff037431 */ /* 0x000fc800000001ff */
[----:B0-----:R-:W-:Y:S05]  /*5c90*/  RET.REL.NODEC R2 `(_Z14softmax_kernelPfiiiiiifS_) ;  /* 0xffffffa002d87950 */ /* 0x001fea0003c3ffff */
.L_x_117:
[----:B------:R-:W-:-:S00]  /*5ca0*/  BRA `(.L_x_117) ;  /* 0xfffffffc00fc7947 */ /* 0x000fc0000383ffff */
[----:B------:R-:W-:-:S00]  /*5cb0*/  NOP ;  /* 0x0000000000007918 */ /* 0x000fc00000000000 */
        /* <DEDUP_REMOVED lines=12> */
.L_x_229:


//--------------------- .text._Z12reorg_kerneliPfiiiiiiS_ --------------------------
	.section	.text._Z12reorg_kerneliPfiiiiiiS_,"ax",@progbits
	.align	128
        .global         _Z12reorg_kerneliPfiiiiiiS_
        .type           _Z12reorg_kerneliPfiiiiiiS_,@function
        .size           _Z12reorg_kerneliPfiiiiiiS_,(.L_x_236 - _Z12reorg_kerneliPfiiiiiiS_)
        .other          _Z12reorg_kerneliPfiiiiiiS_,@"STO_CUDA_ENTRY STV_DEFAULT"
_Z12reorg_kerneliPfiiiiiiS_:
.text._Z12reorg_kerneliPfiiiiiiS_:
[----:B------:R-:W-:Y:S01]  /*0000*/  LDC R1, c[0x0][0x37c] ;  /* 0x0000df00ff017b82 */ /* 0x000fe20000000800 */
[----:B------:R-:W0:Y:S07]  /*0010*/  S2R R3, SR_TID.X ;  /* 0x0000000000037919 */ /* 0x000e2e0000002100 */
[----:B------:R-:W-:Y:S01]  /*0020*/  S2UR UR4, SR_CTAID.X ;  /* 0x00000000000479c3 */ /* 0x000fe20000002500 */
[----:B------:R-:W1:Y:S01]  /*0030*/  LDCU UR6, c[0x0][0x370] ;  /* 0x00006e00ff0677ac */ /* 0x000e620008000800 */
[----:B------:R-:W2:Y:S06]  /*0040*/  LDCU UR7, c[0x0][0x380] ;  /* 0x00007000ff0777ac */ /* 0x000eac0008000800 */
[----:B------:R-:W1:Y:S08]  /*0050*/  S2UR UR5, SR_CTAID.Y ;  /* 0x00000000000579c3 */ /* 0x000e700000002600 */
[----:B------:R-:W0:Y:S01]  /*0060*/  LDC R2, c[0x0][0x360] ;  /* 0x0000d800ff027b82 */ /* 0x000e220000000800 */
[----:B-1----:R-:W-:-:S06]  /*0070*/  UIMAD UR4, UR5, UR6, UR4 ;  /* 0x00000006050472a4 */ /* 0x002fcc000f8e0204 */
[----:B0-----:R-:W-:-:S05]  /*0080*/  IMAD R2, R2, UR4, R3 ;  /* 0x0000000402027c24 */ /* 0x001fca000f8e0203 */
[----:B--2---:R-:W-:-:S13]  /*0090*/  ISETP.GE.AND P0, PT, R2, UR7, PT ;  /* 0x0000000702007c0c */ /* 0x004fda000bf06270 */
[----:B------:R-:W-:Y:S05]  /*00a0*/  @P0 EXIT ;  /* 0x000000000000094d */ /* 0x000fea0003800000 */
[----:B------:R-:W0:Y:S01]  /*00b0*/  LDC R5, c[0x0][0x390] ;  /* 0x0000e400ff057b82 */ /* 0x000e220000000800 */
[----:B------:R-:W-:Y:S01]  /*00c0*/  IABS R6, R2 ;  /* 0x0000000200067213 */ /* 0x000fe20000000000 */
[----:B------:R-:W1:Y:S06]  /*00d0*/  LDCU UR4, c[0x0][0x3a4] ;  /* 0x00007480ff0477ac */ /* 0x000e6c0008000800 */
[----:B------:R-:W2:Y:S08]  /*00e0*/  LDC R7, c[0x0][0x394] ;  /* 0x0000e500ff077b82 */ /* 0x000eb00000000800 */
[----:B------:R-:W3:Y:S01]  /*00f0*/  LDC R3, c[0x0][0x3a0] ;  /* 0x0000e800ff037b82 */ /* 0x000ee20000000800 */
[----:B-1----:R-:W-:Y:S01]  /*0100*/  ISETP.NE.AND P0, PT, RZ, UR4, PT ;  /* 0x00000004ff007c0c */ /* 0x002fe2000bf05270 */
[----:B------:R-:W1:Y:S01]  /*0110*/  LDCU.64 UR4, c[0x0][0x358] ;  /* 0x00006b00ff0477ac */ /* 0x000e620008000a00 */
[----:B0-----:R-:W-:-:S04]  /*0120*/  IABS R11, R5 ;  /* 0x00000005000b7213 */ /* 0x001fc80000000000 */
[----:B------:R-:W0:Y:S01]  /*0130*/  I2F.RP R0, R11 ;  /* 0x0000000b00007306 */ /* 0x000e220000209400 */
[----:B--2---:R-:W-:-:S06]  /*0140*/  IABS R14, R7 ;  /* 0x00000007000e7213 */ /* 0x004fcc0000000000 */
[----:B------:R-:W2:Y:S01]  /*0150*/  @P0 LDC.64 R16, c[0x0][0x388] ;  /* 0x0000e200ff100b82 */ /* 0x000ea20000000a00 */
[----:B---3--:R-:W-:Y:S01]  /*0160*/  IMAD R13, R3, R3, RZ ;  /* 0x00000003030d7224 */ /* 0x008fe200078e02ff */
[----:B0-----:R-:W0:Y:S04]  /*0170*/  MUFU.RCP R0, R0 ;  /* 0x0000000000007308 */ /* 0x001e280000001000 */
[----:B------:R-:W-:Y:S01]  /*0180*/  IABS R12, R13 ;  /* 0x0000000d000c7213 */ /* 0x000fe20000000000 */
[----:B--2---:R-:W-:-:S04]  /*0190*/  @P0 IMAD.WIDE R16, R2, 0x4, R16 ;  /* 0x0000000402100825 */ /* 0x004fc800078e0210 */
[----:B0-----:R-:W-:-:S04]  /*01a0*/  VIADD R8, R0, 0xffffffe ;  /* 0x0ffffffe00087836 */ /* 0x001fc80000000000 */
[----:B------:R0:W2:Y:S02]  /*01b0*/  F2I.FTZ.U32.TRUNC.NTZ R9, R8 ;  /* 0x0000000800097305 */ /* 0x0000a4000021f000 */
[----:B0-----:R-:W-:Y:S02]  /*01c0*/  HFMA2 R8, -RZ, RZ, 0, 0 ;  /* 0x00000000ff087431 */ /* 0x001fe400000001ff */
[----:B--2---:R-:W-:-:S04]  /*01d0*/  IMAD.MOV R4, RZ, RZ, -R9 ;  /* 0x000000ffff047224 */ /* 0x004fc800078e0a09 */
[----:B------:R-:W-:Y:S02]  /*01e0*/  IMAD R15, R4, R11, RZ ;  /* 0x0000000b040f7224 */ /* 0x000fe400078e02ff */
[----:B------:R-:W-:Y:S02]  /*01f0*/  IMAD.MOV.U32 R4, RZ, RZ, R6 ;  /* 0x000000ffff047224 */ /* 0x000fe400078e0006 */
[----:B------:R-:W-:Y:S02]  /*0200*/  IMAD.HI.U32 R9, R9, R15, R8 ;  /* 0x0000000f09097227 */ /* 0x000fe400078e0008 */
[----:B------:R-:W0:Y:S04]  /*0210*/  I2F.RP R8, R14 ;  /* 0x0000000e00087306 */ /* 0x000e280000209400 */
[----:B------:R-:W-:-:S04]  /*0220*/  IMAD.HI.U32 R0, R9, R4, RZ ;  /* 0x0000000409007227 */ /* 0x000fc800078e00ff */
[----:B------:R-:W-:Y:S01]  /*0230*/  IMAD.MOV R6, RZ, RZ, -R0 ;  /* 0x000000ffff067224 */ /* 0x000fe200078e0a00 */
[----:B------:R-:W2:Y:S03]  /*0240*/  I2F.RP R9, R12 ;  /* 0x0000000c00097306 */ /* 0x000ea60000209400 */
[C---:B------:R-:W-:Y:S02]  /*0250*/  IMAD R4, R11.reuse, R6, R4 ;  /* 0x000000060b047224 */ /* 0x040fe400078e0204 */
[----:B------:R-:W3:Y:S03]  /*0260*/  LDC R6, c[0x0][0x398] ;  /* 0x0000e600ff067b82 */ /* 0x000ee60000000800 */
[----:B0-----:R-:W0:Y:S01]  /*0270*/  MUFU.RCP R8, R8 ;  /* 0x0000000800087308 */ /* 0x001e220000001000 */
[----:B------:R-:W-:-:S07]  /*0280*/  ISETP.GT.U32.AND P2, PT, R11, R4, PT ;  /* 0x000000040b00720c */ /* 0x000fce0003f44070 */
[----:B--2---:R-:W2:Y:S06]  /*0290*/  MUFU.RCP R9, R9 ;  /* 0x0000000900097308 */ /* 0x004eac0000001000 */
[-C--:B------:R-:W-:Y:S01]  /*02a0*/  @!P2 IADD3 R4, PT, PT, R4, -R11.reuse, RZ ;  /* 0x8000000b0404a210 */ /* 0x080fe20007ffe0ff */
[----:B------:R-:W-:Y:S01]  /*02b0*/  @!P2 VIADD R0, R0, 0x1 ;  /* 0x000000010000a836 */ /* 0x000fe20000000000 */
[----:B------:R-:W-:Y:S01]  /*02c0*/  ISETP.NE.AND P2, PT, R5, RZ, PT ;  /* 0x000000ff0500720c */ /* 0x000fe20003f45270 */
[----:B0-----:R-:W-:Y:S01]  /*02d0*/  VIADD R10, R8, 0xffffffe ;  /* 0x0ffffffe080a7836 */ /* 0x001fe20000000000 */
[----:B------:R-:W-:-:S02]  /*02e0*/  ISETP.GE.U32.AND P1, PT, R4, R11, PT ;  /* 0x0000000b0400720c */ /* 0x000fc40003f26070 */
[----:B------:R-:W-:Y:S01]  /*02f0*/  LOP3.LUT R4, R2, R5, RZ, 0x3c, !PT ;  /* 0x0000000502047212 */ /* 0x000fe200078e3cff */
[----:B------:R0:W4:Y:S03]  /*0300*/  F2I.FTZ.U32.TRUNC.NTZ R11, R10 ;  /* 0x0000000a000b7305 */ /* 0x000126000021f000 */
[----:B------:R-:W-:Y:S02]  /*0310*/  ISETP.GE.AND P3, PT, R4, RZ, PT ;  /* 0x000000ff0400720c */ /* 0x000fe40003f66270 */
[----:B---3--:R-:W-:Y:S02]  /*0320*/  IABS R4, R6 ;  /* 0x0000000600047213 */ /* 0x008fe40000000000 */
[----:B--2---:R-:W-:Y:S01]  /*0330*/  IADD3 R9, PT, PT, R9, 0xffffffe, RZ ;  /* 0x0ffffffe09097810 */ /* 0x004fe20007ffe0ff */
[----:B0-----:R-:W-:Y:S02]  /*0340*/  IMAD.MOV.U32 R10, RZ, RZ, RZ ;  /* 0x000000ffff0a7224 */ /* 0x001fe400078e00ff */
[----:B------:R-:W-:-:S03]  /*0350*/  @P1 VIADD R0, R0, 0x1 ;  /* 0x0000000100001836 */ /* 0x000fc60000000000 */
[----:B------:R-:W0:Y:S01]  /*0360*/  F2I.FTZ.U32.TRUNC.NTZ R9, R9 ;  /* 0x0000000900097305 */ /* 0x000e22000021f000 */
[----:B----4-:R-:W-:Y:S02]  /*0370*/  IMAD.MOV R15, RZ, RZ, -R11 ;  /* 0x000000ffff0f7224 */ /* 0x010fe400078e0a0b */
[----:B------:R-:W-:Y:S02]  /*0380*/  @!P3 IADD3 R0, PT, PT, -R0, RZ, RZ ;  /* 0x000000ff0000b210 */ /* 0x000fe40007ffe1ff */
[----:B------:R-:W-:Y:S01]  /*0390*/  @!P2 LOP3.LUT R0, RZ, R5, RZ, 0x33, !PT ;  /* 0x00000005ff00a212 */ /* 0x000fe200078e33ff */
[----:B------:R-:W-:-:S03]  /*03a0*/  IMAD R15, R15, R14, RZ ;  /* 0x0000000e0f0f7224 */ /* 0x000fc600078e02ff */
[----:B------:R-:W-:Y:S01]  /*03b0*/  IABS R19, R0 ;  /* 0x0000000000137213 */ /* 0x000fe20000000000 */
[----:B------:R-:W-:-:S04]  /*03c0*/  IMAD.HI.U32 R11, R11, R15, R10 ;  /* 0x0000000f0b0b7227 */ /* 0x000fc800078e000a */
[----:B------:R-:W-:Y:S02]  /*03d0*/  IMAD.MOV.U32 R10, RZ, RZ, R4 ;  /* 0x000000ffff0a7224 */ /* 0x000fe400078e0004 */
[----:B-1----:R1:W2:Y:S01]  /*03e0*/  @P0 LDG.E R4, desc[UR4][R16.64] ;  /* 0x0000000410040981 */ /* 0x0022a2000c1e1900 */
[----:B0-----:R-:W-:Y:S01]  /*03f0*/  IADD3 R21, PT, PT, RZ, -R9, RZ ;  /* 0x80000009ff157210 */ /* 0x001fe20007ffe0ff */
[----:B------:R-:W0:Y:S01]  /*0400*/  I2F.RP R18, R10 ;  /* 0x0000000a00127306 */ /* 0x000e220000209400 */
[----:B------:R-:W-:-:S04]  /*0410*/  IMAD.HI.U32 R15, R11, R19, RZ ;  /* 0x000000130b0f7227 */ /* 0x000fc800078e00ff */
[----:B------:R-:W-:Y:S01]  /*0420*/  IMAD R11, R21, R12, RZ ;  /* 0x0000000c150b7224 */ /* 0x000fe200078e02ff */
[----:B------:R-:W-:Y:S01]  /*0430*/  IABS R21, R13 ;  /* 0x0000000d00157213 */ /* 0x000fe20000000000 */
[----:B------:R-:W-:Y:S02]  /*0440*/  IMAD.MOV.U32 R8, RZ, RZ, RZ ;  /* 0x000000ffff087224 */ /* 0x000fe400078e00ff */
[----:B------:R-:W-:Y:S01]  /*0450*/  IMAD.MOV R20, RZ, RZ, -R15 ;  /* 0x000000ffff147224 */ /* 0x000fe200078e0a0f */
[----:B------:R-:W-:Y:S01]  /*0460*/  IADD3 R21, PT, PT, RZ, -R21, RZ ;  /* 0x80000015ff157210 */ /* 0x000fe20007ffe0ff */
[----:B------:R-:W-:Y:S01]  /*0470*/  IMAD.HI.U32 R11, R9, R11, R8 ;  /* 0x0000000b090b7227 */ /* 0x000fe200078e0008 */
[----:B------:R-:W-:-:S03]  /*0480*/  LOP3.LUT R8, R0, R7, RZ, 0x3c, !PT ;  /* 0x0000000700087212 */ /* 0x000fc600078e3cff */
[----:B------:R-:W-:Y:S01]  /*0490*/  IMAD R9, R14, R20, R19 ;  /* 0x000000140e097224 */ /* 0x000fe200078e0213 */
[----:B0-----:R-:W0:Y:S01]  /*04a0*/  MUFU.RCP R18, R18 ;  /* 0x0000001200127308 */ /* 0x001e220000001000 */
[----:B------:R-:W-:Y:S01]  /*04b0*/  IMAD.MOV.U32 R19, RZ, RZ, R21 ;  /* 0x000000ffff137224 */ /* 0x000fe200078e0015 */
[----:B------:R-:W-:Y:S01]  /*04c0*/  ISETP.GE.AND P3, PT, R8, RZ, PT ;  /* 0x000000ff0800720c */ /* 0x000fe20003f66270 */
[----:B-1----:R-:W-:Y:S01]  /*04d0*/  IMAD.HI.U32 R17, R11, R10, RZ ;  /* 0x0000000a0b117227 */ /* 0x002fe200078e00ff */
[----:B------:R-:W-:Y:S02]  /*04e0*/  ISETP.GT.U32.AND P4, PT, R14, R9, PT ;  /* 0x000000090e00720c */ /* 0x000fe40003f84070 */
[----:B------:R-:W-:Y:S01]  /*04f0*/  LOP3.LUT R8, R13, R6, RZ, 0x3c, !PT ;  /* 0x000000060d087212 */ /* 0x000fe200078e3cff */
[----:B------:R-:W-:-:S05]  /*0500*/  IMAD R19, R17, R19, R10 ;  /* 0x0000001311137224 */ /* 0x000fca00078e020a */
[----:B------:R-:W-:-:S05]  /*0510*/  ISETP.GT.U32.AND P1, PT, R12, R19, PT ;  /* 0x000000130c00720c */ /* 0x000fca0003f24070 */
[----:B------:R-:W-:Y:S01]  /*0520*/  @!P4 IMAD.IADD R9, R9, 0x1, -R14 ;  /* 0x000000010909c824 */ /* 0x000fe200078e0a0e */
[----:B0-----:R-:W-:Y:S01]  /*0530*/  IADD3 R11, PT, PT, R18, 0xffffffe, RZ ;  /* 0x0ffffffe120b7810 */ /* 0x001fe20007ffe0ff */
[----:B------:R-:W-:Y:S01]  /*0540*/  @!P4 VIADD R15, R15, 0x1 ;  /* 0x000000010f0fc836 */ /* 0x000fe20000000000 */
[----:B------:R-:W-:Y:S02]  /*0550*/  ISETP.NE.AND P4, PT, R7, RZ, PT ;  /* 0x000000ff0700720c */ /* 0x000fe40003f85270 */
[----:B------:R-:W-:Y:S02]  /*0560*/  ISETP.GE.U32.AND P5, PT, R9, R14, PT ;  /* 0x0000000e0900720c */ /* 0x000fe40003fa6070 */
[----:B------:R-:W0:Y:S01]  /*0570*/  F2I.FTZ.U32.TRUNC.NTZ R9, R11 ;  /* 0x0000000b00097305 */ /* 0x000e22000021f000 */
[----:B------:R-:W-:Y:S02]  /*0580*/  @!P1 IMAD.IADD R19, R19, 0x1, -R12 ;  /* 0x0000000113139824 */ /* 0x000fe400078e0a0c */
[----:B------:R-:W-:Y:S01]  /*0590*/  @!P1 VIADD R17, R17, 0x1 ;  /* 0x0000000111119836 */ /* 0x000fe20000000000 */
[----:B------:R-:W-:-:S02]  /*05a0*/  ISETP.NE.AND P1, PT, R13, RZ, PT ;  /* 0x000000ff0d00720c */ /* 0x000fc40003f25270 */
[----:B------:R-:W-:-:S05]  /*05b0*/  ISETP.GE.U32.AND P2, PT, R19, R12, PT ;  /* 0x0000000c1300720c */ /* 0x000fca0003f46070 */
[----:B------:R-:W-:Y:S02]  /*05c0*/  @P5 IADD3 R15, PT, PT, R15, 0x1, RZ ;  /* 0x000000010f0f5810 */ /* 0x000fe40007ffe0ff */
[----:B------:R-:W-:Y:S01]  /*05d0*/  ISETP.GE.AND P5, PT, R8, RZ, PT ;  /* 0x000000ff0800720c */ /* 0x000fe20003fa6270 */
[----:B------:R-:W-:Y:S02]  /*05e0*/  IMAD.MOV.U32 R8, RZ, RZ, RZ ;  /* 0x000000ffff087224 */ /* 0x000fe400078e00ff */
[----:B0-----:R-:W-:Y:S02]  /*05f0*/  IMAD.MOV R11, RZ, RZ, -R9 ;  /* 0x000000ffff0b7224 */ /* 0x001fe400078e0a09 */
[----:B------:R-:W-:Y:S01]  /*0600*/  @!P3 IMAD.MOV R15, RZ, RZ, -R15 ;  /* 0x000000ffff0fb224 */ /* 0x000fe200078e0a0f */
[----:B------:R-:W-:Y:S01]  /*0610*/  @!P4 LOP3.LUT R15, RZ, R7, RZ, 0x33, !PT ;  /* 0x00000007ff0fc212 */ /* 0x000fe200078e33ff */
[----:B------:R-:W-:Y:S01]  /*0620*/  IMAD R11, R11, R10, RZ ;  /* 0x0000000a0b0b7224 */ /* 0x000fe200078e02ff */
[----:B------:R-:W-:-:S02]  /*0630*/  @P2 IADD3 R17, PT, PT, R17, 0x1, RZ ;  /* 0x0000000111112810 */ /* 0x000fc40007ffe0ff */
[----:B------:R-:W-:Y:S01]  /*0640*/  IABS R14, R15 ;  /* 0x0000000f000e7213 */ /* 0x000fe20000000000 */
[----:B------:R-:W-:-:S04]  /*0650*/  IMAD.HI.U32 R8, R9, R11, R8 ;  /* 0x0000000b09087227 */ /* 0x000fc800078e0008 */
[----:B------:R-:W-:Y:S01]  /*0660*/  IMAD.MOV.U32 R12, RZ, RZ, R17 ;  /* 0x000000ffff0c7224 */ /* 0x000fe200078e0011 */
[----:B------:R-:W-:Y:S01]  /*0670*/  IABS R17, R3 ;  /* 0x0000000300117213 */ /* 0x000fe20000000000 */
[----:B------:R-:W-:-:S03]  /*0680*/  IMAD.MOV.U32 R9, RZ, RZ, R14 ;  /* 0x000000ffff097224 */ /* 0x000fc600078e000e */
[----:B------:R-:W-:Y:S01]  /*0690*/  @!P5 IADD3 R12, PT, PT, -R12, RZ, RZ ;  /* 0x000000ff0c0cd210 */ /* 0x000fe20007ffe1ff */
[----:B------:R-:W-:Y:S01]  /*06a0*/  IMAD.HI.U32 R16, R8, R9, RZ ;  /* 0x0000000908107227 */ /* 0x000fe200078e00ff */
[----:B------:R-:W-:Y:S01]  /*06b0*/  @!P1 LOP3.LUT R12, RZ, R13, RZ, 0x33, !PT ;  /* 0x0000000dff0c9212 */ /* 0x000fe200078e33ff */
[----:B------:R-:W0:Y:S01]  /*06c0*/  I2F.RP R18, R17 ;  /* 0x0000001100127306 */ /* 0x000e220000209400 */
[----:B------:R-:W1:Y:S02]  /*06d0*/  LDC R13, c[0x0][0x39c] ;  /* 0x0000e700ff0d7b82 */ /* 0x000e640000000800 */
[-C--:B------:R-:W-:Y:S02]  /*06e0*/  IABS R11, R12.reuse ;  /* 0x0000000c000b7213 */ /* 0x080fe40000000000 */
[----:B------:R-:W-:Y:S02]  /*06f0*/  IADD3 R8, PT, PT, -R16, RZ, RZ ;  /* 0x000000ff10087210 */ /* 0x000fe40007ffe1ff */
[----:B------:R-:W-:Y:S01]  /*0700*/  IABS R22, R12 ;  /* 0x0000000c00167213 */ /* 0x000fe20000000000 */
[----:B------:R-:W3:Y:S02]  /*0710*/  I2F.RP R14, R11 ;  /* 0x0000000b000e7306 */ /* 0x000ee40000209400 */
[----:B------:R-:W-:Y:S01]  /*0720*/  IMAD R9, R10, R8, R9 ;  /* 0x000000080a097224 */ /* 0x000fe200078e0209 */
[----:B------:R-:W-:-:S02]  /*0730*/  LOP3.LUT R8, R15, R6, RZ, 0x3c, !PT ;  /* 0x000000060f087212 */ /* 0x000fc400078e3cff */
[----:B------:R-:W-:Y:S02]  /*0740*/  IADD3 R22, PT, PT, RZ, -R22, RZ ;  /* 0x80000016ff167210 */ /* 0x000fe40007ffe0ff */
[----:B------:R-:W-:Y:S01]  /*0750*/  ISETP.GT.U32.AND P2, PT, R10, R9, PT ;  /* 0x000000090a00720c */ /* 0x000fe20003f44070 */
[----:B0-----:R-:W-:Y:S01]  /*0760*/  MUFU.RCP R18, R18 ;  /* 0x0000001200127308 */ /* 0x001fe20000001000 */
[----:B------:R-:W-:-:S07]  /*0770*/  ISETP.GE.AND P3, PT, R8, RZ, PT ;  /* 0x000000ff0800720c */ /* 0x000fce0003f66270 */
[----:B---3--:R-:W0:Y:S04]  /*0780*/  MUFU.RCP R14, R14 ;  /* 0x0000000e000e7308 */ /* 0x008e280000001000 */
[----:B------:R-:W-:Y:S01]  /*0790*/  @!P2 IMAD.IADD R9, R9, 0x1, -R10 ;  /* 0x000000010909a824 */ /* 0x000fe200078e0a0a */
[----:B------:R-:W-:Y:S02]  /*07a0*/  @!P2 IADD3 R16, PT, PT, R16, 0x1, RZ ;  /* 0x000000011010a810 */ /* 0x000fe40007ffe0ff */
[----:B------:R-:W-:Y:S02]  /*07b0*/  ISETP.NE.AND P2, PT, R6, RZ, PT ;  /* 0x000000ff0600720c */ /* 0x000fe40003f45270 */
[----:B------:R-:W-:Y:S01]  /*07c0*/  ISETP.GE.U32.AND P1, PT, R9, R10, PT ;  /* 0x0000000a0900720c */ /* 0x000fe20003f26070 */
[----:B0-----:R-:W-:Y:S01]  /*07d0*/  VIADD R9, R14, 0xffffffe ;  /* 0x0ffffffe0e097836 */ /* 0x001fe20000000000 */
[----:B-1----:R-:W-:-:S11]  /*07e0*/  IABS R14, R13 ;  /* 0x0000000d000e7213 */ /* 0x002fd60000000000 */
[----:B------:R-:W-:Y:S01]  /*07f0*/  @P1 VIADD R16, R16, 0x1 ;  /* 0x0000000110101836 */ /* 0x000fe20000000000 */
[----:B------:R-:W0:Y:S04]  /*0800*/  F2I.FTZ.U32.TRUNC.NTZ R9, R9 ;  /* 0x0000000900097305 */ /* 0x000e28000021f000 */
[----:B------:R-:W-:Y:S02]  /*0810*/  @!P3 IADD3 R16, PT, PT, -R16, RZ, RZ ;  /* 0x000000ff1010b210 */ /* 0x000fe40007ffe1ff */
[----:B------:R-:W-:Y:S02]  /*0820*/  @!P2 LOP3.LUT R16, RZ, R6, RZ, 0x33, !PT ;  /* 0x00000006ff10a212 */ /* 0x000fe400078e33ff */
[----:B------:R-:W1:Y:S02]  /*0830*/  I2F.RP R8, R14 ;  /* 0x0000000e00087306 */ /* 0x000e640000209400 */
[----:B------:R-:W-:-:S02]  /*0840*/  IADD3 R19, PT, PT, -R16, RZ, RZ ;  /* 0x000000ff10137210 */ /* 0x000fc40007ffe1ff */
[----:B------:R-:W-:Y:S01]  /*0850*/  ISETP.GE.AND P5, PT, R16, RZ, PT ;  /* 0x000000ff1000720c */ /* 0x000fe20003fa6270 */
[----:B0-----:R-:W-:Y:S02]  /*0860*/  IMAD.MOV R20, RZ, RZ, -R9 ;  /* 0x000000ffff147224 */ /* 0x001fe400078e0a09 */
[--C-:B------:R-:W-:Y:S02]  /*0870*/  IMAD R19, R6, R19, R15.reuse ;  /* 0x0000001306137224 */ /* 0x100fe400078e020f */
[----:B------:R-:W-:Y:S02]  /*0880*/  IMAD R21, R20, R11, RZ ;  /* 0x0000000b14157224 */ /* 0x000fe400078e02ff */
[----:B------:R-:W-:Y:S01]  /*0890*/  IMAD.MOV R15, RZ, RZ, -R15 ;  /* 0x000000ffff0f7224 */ /* 0x000fe200078e0a0f */
[----:B------:R-:W-:Y:S01]  /*08a0*/  IABS R20, R19 ;  /* 0x0000001300147213 */ /* 0x000fe20000000000 */
[----:B-1----:R0:W1:Y:S02]  /*08b0*/  MUFU.RCP R10, R8 ;  /* 0x00000008000a7308 */ /* 0x0020640000001000 */
[----:B------:R-:W-:-:S02]  /*08c0*/  IMAD R15, R7, R15, R0 ;  /* 0x0000000f070f7224 */ /* 0x000fc400078e0200 */
[----:B------:R-:W-:-:S04]  /*08d0*/  IMAD.MOV R0, RZ, RZ, -R0 ;  /* 0x000000ffff007224 */ /* 0x000fc800078e0a00 */
[----:B------:R-:W-:Y:S02]  /*08e0*/  IMAD R0, R5, R0, R2 ;  /* 0x0000000005007224 */ /* 0x000fe400078e0202 */
[----:B0-----:R-:W-:-:S04]  /*08f0*/  IMAD.MOV.U32 R8, RZ, RZ, RZ ;  /* 0x000000ffff087224 */ /* 0x001fc800078e00ff */
[----:B------:R-:W-:-:S04]  /*0900*/  IMAD.HI.U32 R6, R9, R21, R8 ;  /* 0x0000001509067227 */ /* 0x000fc800078e0008 */
[----:B------:R-:W-:Y:S01]  /*0910*/  IMAD.MOV.U32 R9, RZ, RZ, R20 ;  /* 0x000000ffff097224 */ /* 0x000fe200078e0014 */
[----:B------:R-:W-:Y:S01]  /*0920*/  MOV R20, R22 ;  /* 0x0000001600147202 */ /* 0x000fe20000000f00 */
[----:B-1----:R-:W-:Y:S01]  /*0930*/  VIADD R8, R10, 0xffffffe ;  /* 0x0ffffffe0a087836 */ /* 0x002fe20000000000 */
[----:B------:R-:W-:Y:S01]  /*0940*/  LOP3.LUT R10, R19, R12, RZ, 0x3c, !PT ;  /* 0x0000000c130a7212 */ /* 0x000fe200078e3cff */
[----:B------:R-:W-:-:S03]  /*0950*/  IMAD.HI.U32 R6, R6, R9, RZ ;  /* 0x0000000906067227 */ /* 0x000fc600078e00ff */
[----:B------:R-:W-:Y:S01]  /*0960*/  ISETP.GE.AND P3, PT, R10, RZ, PT ;  /* 0x000000ff0a00720c */ /* 0x000fe20003f66270 */
[----:B------:R-:W-:Y:S01]  /*0970*/  IMAD R20, R6, R20, R9 ;  /* 0x0000001406147224 */ /* 0x000fe200078e0209 */
[----:B------:R-:W-:Y:S01]  /*0980*/  IABS R10, R16 ;  /* 0x00000010000a7213 */ /* 0x000fe20000000000 */
[----:B------:R0:W1:Y:S01]  /*0990*/  F2I.FTZ.U32.TRUNC.NTZ R9, R8 ;  /* 0x0000000800097305 */ /* 0x000062000021f000 */
[----:B------:R-:W-:Y:S02]  /*09a0*/  VIADD R21, R18, 0xffffffe ;  /* 0x0ffffffe12157836 */ /* 0x000fe40000000000 */
[----:B------:R-:W-:Y:S01]  /*09b0*/  ISETP.GT.U32.AND P2, PT, R11, R20, PT ;  /* 0x000000140b00720c */ /* 0x000fe20003f44070 */
[----:B0-----:R-:W-:Y:S01]  /*09c0*/  HFMA2 R8, -RZ, RZ, 0, 0 ;  /* 0x00000000ff087431 */ /* 0x001fe200000001ff */
[----:B-1----:R-:W-:-:S11]  /*09d0*/  IADD3 R23, PT, PT, RZ, -R9, RZ ;  /* 0x80000009ff177210 */ /* 0x002fd60007ffe0ff */
[----:B------:R-:W-:Y:S01]  /*09e0*/  @!P2 VIADD R6, R6, 0x1 ;  /* 0x000000010606a836 */ /* 0x000fe20000000000 */
[-C--:B------:R-:W-:Y:S02]  /*09f0*/  @!P2 IADD3 R20, PT, PT, R20, -R11.reuse, RZ ;  /* 0x8000000b1414a210 */ /* 0x080fe40007ffe0ff */
[----:B------:R-:W-:Y:S01]  /*0a00*/  ISETP.NE.AND P2, PT, R12, RZ, PT ;  /* 0x000000ff0c00720c */ /* 0x000fe20003f45270 */
[----:B------:R-:W-:Y:S01]  /*0a10*/  IMAD R23, R23, R14, RZ ;  /* 0x0000000e17177224 */ /* 0x000fe200078e02ff */
[----:B------:R-:W-:Y:S02]  /*0a20*/  ISETP.GE.U32.AND P1, PT, R20, R11, PT ;  /* 0x0000000b1400720c */ /* 0x000fe40003f26070 */
[----:B------:R-:W0:Y:S01]  /*0a30*/  F2I.FTZ.U32.TRUNC.NTZ R11, R21 ;  /* 0x00000015000b7305 */ /* 0x000e22000021f000 */
[----:B------:R-:W-:-:S04]  /*0a40*/  IMAD.HI.U32 R8, R9, R23, R8 ;  /* 0x0000001709087227 */ /* 0x000fc800078e0008 */
[----:B------:R-:W-:-:S04]  /*0a50*/  IMAD.MOV.U32 R9, RZ, RZ, R10 ;  /* 0x000000ffff097224 */ /* 0x000fc800078e000a */
[----:B------:R-:W-:-:S04]  /*0a60*/  IMAD.HI.U32 R8, R8, R9, RZ ;  /* 0x0000000908087227 */ /* 0x000fc800078e00ff */
[----:B------:R-:W-:Y:S01]  /*0a70*/  @P1 VIADD R6, R6, 0x1 ;  /* 0x0000000106061836 */ /* 0x000fe20000000000 */
[----:B------:R-:W-:Y:S02]  /*0a80*/  IADD3 R8, PT, PT, -R8, RZ, RZ ;  /* 0x000000ff08087210 */ /* 0x000fe40007ffe1ff */
[----:B0-----:R-:W-:Y:S02]  /*0a90*/  IADD3 R18, PT, PT, RZ, -R11, RZ ;  /* 0x8000000bff127210 */ /* 0x001fe40007ffe0ff */
[----:B------:R-:W-:Y:S01]  /*0aa0*/  @!P3 IADD3 R6, PT, PT, -R6, RZ, RZ ;  /* 0x000000ff0606b210 */ /* 0x000fe20007ffe1ff */
[----:B------:R-:W-:Y:S01]  /*0ab0*/  IMAD R9, R14, R8, R9 ;  /* 0x000000080e097224 */ /* 0x000fe200078e0209 */
[----:B------:R-:W-:Y:S01]  /*0ac0*/  @!P2 LOP3.LUT R6, RZ, R12, RZ, 0x33, !PT ;  /* 0x0000000cff06a212 */ /* 0x000fe200078e33ff */
[----:B------:R-:W-:Y:S01]  /*0ad0*/  IMAD.MOV.U32 R10, RZ, RZ, R18 ;  /* 0x000000ffff0a7224 */ /* 0x000fe200078e0012 */
[----:B------:R-:W-:Y:S02]  /*0ae0*/  ISETP.NE.AND P2, PT, R13, RZ, PT ;  /* 0x000000ff0d00720c */ /* 0x000fe40003f45270 */
[----:B------:R-:W-:Y:S01]  /*0af0*/  IABS R18, R6 ;  /* 0x0000000600127213 */ /* 0x000fe20000000000 */
[----:B------:R-:W-:Y:S01]  /*0b00*/  IMAD R21, R10, R17, RZ ;  /* 0x000000110a157224 */ /* 0x000fe200078e02ff */
[----:B------:R-:W-:Y:S01]  /*0b10*/  ISETP.GT.U32.AND P1, PT, R14, R9, PT ;  /* 0x000000090e00720c */ /* 0x000fe20003f24070 */
[----:B------:R-:W-:-:S04]  /*0b20*/  IMAD.MOV.U32 R10, RZ, RZ, RZ ;  /* 0x000000ffff0a7224 */ /* 0x000fc800078e00ff */
[----:B------:R-:W-:Y:S01]  /*0b30*/  IMAD.HI.U32 R10, R11, R21, R10 ;  /* 0x000000150b0a7227 */ /* 0x000fe200078e000a */
[----:B------:R-:W-:-:S05]  /*0b40*/  MOV R11, R18 ;  /* 0x00000012000b7202 */ /* 0x000fca0000000f00 */
[----:B------:R-:W-:Y:S02]  /*0b50*/  IMAD.HI.U32 R10, R10, R11, RZ ;  /* 0x0000000b0a0a7227 */ /* 0x000fe400078e00ff */
[----:B------:R-:W-:Y:S02]  /*0b60*/  @!P1 IADD3 R9, PT, PT, R9, -R14, RZ ;  /* 0x8000000e09099210 */ /* 0x000fe40007ffe0ff */
[----:B------:R-:W-:Y:S02]  /*0b70*/  IMAD.MOV R8, RZ, RZ, -R10 ;  /* 0x000000ffff087224 */ /* 0x000fe400078e0a0a */
[----:B------:R-:W-:Y:S02]  /*0b80*/  ISETP.GT.U32.AND P1, PT, R14, R9, PT ;  /* 0x000000090e00720c */ /* 0x000fe40003f24070 */
[----:B------:R-:W-:-:S05]  /*0b90*/  IMAD R8, R17, R8, R11 ;  /* 0x0000000811087224 */ /* 0x000fca00078e020b */
[----:B------:R-:W-:-:S06]  /*0ba0*/  ISETP.GT.U32.AND P4, PT, R17, R8, PT ;  /* 0x000000081100720c */ /* 0x000fcc0003f84070 */
[----:B------:R-:W-:-:S05]  /*0bb0*/  @!P1 IADD3 R9, PT, PT, R9, -R14, RZ ;  /* 0x8000000e09099210 */ /* 0x000fca0007ffe0ff */
[----:B------:R-:W-:Y:S01]  /*0bc0*/  @!P5 IMAD.MOV R9, RZ, RZ, -R9 ;  /* 0x000000ffff09d224 */ /* 0x000fe200078e0a09 */
[----:B------:R-:W-:Y:S01]  /*0bd0*/  @!P2 LOP3.LUT R9, RZ, R13, RZ, 0x33, !PT ;  /* 0x0000000dff09a212 */ /* 0x000fe200078e33ff */
[----:B------:R-:W-:Y:S01]  /*0be0*/  @!P4 IMAD.IADD R8, R8, 0x1, -R17 ;  /* 0x000000010808c824 */ /* 0x000fe200078e0a11 */
[----:B------:R-:W-:Y:S02]  /*0bf0*/  @!P4 IADD3 R10, PT, PT, R10, 0x1, RZ ;  /* 0x000000010a0ac810 */ /* 0x000fe40007ffe0ff */
[----:B------:R-:W-:Y:S02]  /*0c00*/  ISETP.NE.AND P4, PT, R3, RZ, PT ;  /* 0x000000ff0300720c */ /* 0x000fe40003f85270 */
[----:B------:R-:W-:Y:S02]  /*0c10*/  ISETP.GE.U32.AND P3, PT, R8, R17, PT ;  /* 0x000000110800720c */ /* 0x000fe40003f66070 */
[----:B------:R-:W-:-:S04]  /*0c20*/  LOP3.LUT R8, R6, R3, RZ, 0x3c, !PT ;  /* 0x0000000306087212 */ /* 0x000fc800078e3cff */
[----:B------:R-:W-:Y:S01]  /*0c30*/  ISETP.GE.AND P1, PT, R8, RZ, PT ;  /* 0x000000ff0800720c */ /* 0x000fe20003f26270 */
[----:B------:R-:W-:-:S04]  /*0c40*/  IMAD.MOV R8, RZ, RZ, -R6 ;  /* 0x000000ffff087224 */ /* 0x000fc800078e0a06 */
[----:B------:R-:W-:Y:S02]  /*0c50*/  IMAD R8, R12, R8, R19 ;  /* 0x000000080c087224 */ /* 0x000fe400078e0213 */
[----:B------:R-:W-:Y:S02]  /*0c60*/  @P3 IADD3 R10, PT, PT, R10, 0x1, RZ ;  /* 0x000000010a0a3810 */ /* 0x000fe40007ffe0ff */
[----:B------:R-:W-:Y:S02]  /*0c70*/  IMAD R12, R9, R12, R8 ;  /* 0x0000000c090c7224 */ /* 0x000fe400078e0208 */
[----:B------:R-:W0:Y:S02]  /*0c80*/  @P0 LDC.64 R8, c[0x0][0x3a8] ;  /* 0x0000ea00ff080b82 */ /* 0x000e240000000a00 */
[----:B------:R-:W-:Y:S01]  /*0c90*/  @!P1 IADD3 R10, PT, PT, -R10, RZ, RZ ;  /* 0x000000ff0a0a9210 */ /* 0x000fe20007ffe1ff */
[----:B------:R-:W-:Y:S01]  /*0ca0*/  IMAD R12, R12, R7, R15 ;  /* 0x000000070c0c7224 */ /* 0x000fe200078e020f */
[----:B------:R-:W-:-:S05]  /*0cb0*/  @!P4 LOP3.LUT R10, RZ, R3, RZ, 0x33, !PT ;  /* 0x00000003ff0ac212 */ /* 0x000fca00078e33ff */
[----:B------:R-:W-:Y:S01]  /*0cc0*/  IMAD R12, R12, R3, R10 ;  /* 0x000000030c0c7224 */ /* 0x000fe200078e020a */
[----:B------:R-:W-:-:S03]  /*0cd0*/  IADD3 R10, PT, PT, -R10, RZ, RZ ;  /* 0x000000ff0a0a7210 */ /* 0x000fc60007ffe1ff */
[----:B------:R-:W-:Y:S02]  /*0ce0*/  IMAD R12, R12, R5, R0 ;  /* 0x000000050c0c7224 */ /* 0x000fe400078e0200 */
[----:B------:R-:W-:-:S04]  /*0cf0*/  IMAD R6, R3, R10, R6 ;  /* 0x0000000a03067224 */ /* 0x000fc800078e0206 */
[----:B------:R-:W-:-:S04]  /*0d00*/  IMAD R3, R12, R3, R6 ;  /* 0x000000030c037224 */ /* 0x000fc800078e0206 */
[----:B0-----:R-:W-:-:S05]  /*0d10*/  @P0 IMAD.WIDE R8, R3, 0x4, R8 ;  /* 0x0000000403080825 */ /* 0x001fca00078e0208 */
[----:B--2---:R0:W-:Y:S01]  /*0d20*/  @P0 STG.E desc[UR4][R8.64], R4 ;  /* 0x0000000408000986 */ /* 0x0041e2000c101904 */
[----:B------:R-:W-:Y:S05]  /*0d30*/  @P0 EXIT ;  /* 0x000000000000094d */ /* 0x000fea0003800000 */
[----:B0-----:R-:W0:Y:S08]  /*0d40*/  LDC.64 R4, c[0x0][0x388] ;  /* 0x0000e200ff047b82 */ /* 0x001e300000000a00 */
[----:B------:R-:W1:Y:S01]  /*0d50*/  LDC.64 R6, c[0x0][0x3a8] ;  /* 0x0000ea00ff067b82 */ /* 0x000e620000000a00 */
[----:B0-----:R-:W-:-:S06]  /*0d60*/  IMAD.WIDE R4, R3, 0x4, R4 ;  /* 0x0000000403047825 */ /* 0x001fcc00078e0204 */
[----:B------:R-:W2:Y:S01]  /*0d70*/  LDG.E R5, desc[UR4][R4.64] ;  /* 0x0000000404057981 */ /* 0x000ea2000c1e1900 */
[----:B-1----:R-:W-:-:S05]  /*0d80*/  IMAD.WIDE R2, R2, 0x4, R6 ;  /* 0x0000000402027825 */ /* 0x002fca00078e0206 */
[----:B--2---:R-:W-:Y:S01]  /*0d90*/  STG.E desc[UR4][R2.64], R5 ;  /* 0x0000000502007986 */ /* 0x004fe2000c101904 */
[----:B------:R-:W-:Y:S05]  /*0da0*/  EXIT ;  /* 0x000000000000794d */ /* 0x000fea0003800000 */
.L_x_118:
        /* <DEDUP_REMOVED lines=13> */
.L_x_236:


//--------------------- .text._Z11copy_kerneliPfiiS_ii --------------------------
	.section	.text._Z11copy_kerneliPfiiS_ii,"ax",@progbits
	.align	128
        .global         _Z11copy_kerneliPfiiS_ii
        .type           _Z11copy_kerneliPfiiS_ii,@function
        .size           _Z11copy_kerneliPfiiS_ii,(.L_x_237 - _Z11copy_kerneliPfiiS_ii)
        .other          _Z11copy_kerneliPfiiS_ii,@"STO_CUDA_ENTRY STV_DEFAULT"
_Z11copy_kerneliPfiiS_ii:
.text._Z11copy_kerneliPfiiS_ii:
        /* <DEDUP_REMOVED lines=11> */
[----:B------:R-:W0:Y:S01]  /*00b0*/  LDC.64 R4, c[0x0][0x390] ;  /* 0x0000e400ff047b82 */ /* 0x000e220000000a00 */
[----:B------:R-:W1:Y:S07]  /*00c0*/  LDCU.64 UR4, c[0x0][0x358] ;  /* 0x00006b00ff0477ac */ /* 0x000e6e0008000a00 */
[----:B------:R-:W2:Y:S08]  /*00d0*/  LDC.64 R2, c[0x0][0x388] ;  /* 0x0000e200ff027b82 */ /* 0x000eb00000000a00 */
[----:B------:R-:W3:Y:S01]  /*00e0*/  LDC.64 R6, c[0x0][0x3a0] ;  /* 0x0000e800ff067b82 */ /* 0x000ee20000000a00 */
[----:B0-----:R-:W-:-:S04]  /*00f0*/  IMAD R5, R0, R5, R4 ;  /* 0x0000000500057224 */ /* 0x001fc800078e0204 */
[----:B--2---:R-:W-:-:S03]  /*0100*/  IMAD.WIDE R2, R5, 0x4, R2 ;  /* 0x0000000405027825 */ /* 0x004fc600078e0202 */
[----:B------:R-:W0:Y:S03]  /*0110*/  LDC.64 R4, c[0x0][0x398] ;  /* 0x0000e600ff047b82 */ /* 0x000e260000000a00 */
[----:B-1----:R-:W2:Y:S01]  /*0120*/  LDG.E R3, desc[UR4][R2.64] ;  /* 0x0000000402037981 */ /* 0x002ea2000c1e1900 */
[----:B---3--:R-:W-:-:S04]  /*0130*/  IMAD R7, R0, R7, R6 ;  /* 0x0000000700077224 */ /* 0x008fc800078e0206 */
[----:B0-----:R-:W-:-:S05]  /*0140*/  IMAD.WIDE R4, R7, 0x4, R4 ;  /* 0x0000000407047825 */ /* 0x001fca00078e0204 */
[----:B--2---:R-:W-:Y:S01]  /*0150*/  STG.E desc[UR4][R4.64], R3 ;  /* 0x0000000304007986 */ /* 0x004fe2000c101904 */
[----:B------:R-:W-:Y:S05]  /*0160*/  EXIT ;  /* 0x000000000000794d */ /* 0x000fea0003800000 */
.L_x_119:
        /* <DEDUP_REMOVED lines=9> */
.L_x_237:


//--------------------- .text._Z28forward_maxpool_layer_kerneliiiiiiiPfS_ --------------------------
	.section	.text._Z28forward_maxpool_layer_kerneliiiiiiiPfS_,"ax",@progbits
	.align	128
        .global         _Z28forward_maxpool_layer_kerneliiiiiiiPfS_
        .type           _Z28forward_maxpool_layer_kerneliiiiiiiPfS_,@function
        .size           _Z28forward_maxpool_layer_kerneliiiiiiiPfS_,(.L_x_238 - _Z28forward_maxpool_layer_kerneliiiiiiiPfS_)
        .other          _Z28forward_maxpool_layer_kerneliiiiiiiPfS_,@"STO_CUDA_ENTRY STV_DEFAULT"
_Z28forward_maxpool_layer_kerneliiiiiiiPfS_:
.text._Z28forward_maxpool_layer_kerneliiiiiiiPfS_:
        /* <DEDUP_REMOVED lines=12> */
[----:B------:R-:W1:Y:S01]  /*00c0*/  LDCU UR6, c[0x0][0x394] ;  /* 0x00007280ff0677ac */ /* 0x000e620008000800 */
[----:B------:R-:W2:Y:S06]  /*00d0*/  LDCU.64 UR10, c[0x0][0x358] ;  /* 0x00006b00ff0a77ac */ /* 0x000eac0008000a00 */
[----:B------:R-:W3:Y:S08]  /*00e0*/  LDC R3, c[0x0][0x398] ;  /* 0x0000e600ff037b82 */ /* 0x000ef00000000800 */
[----:B------:R-:W3:Y:S01]  /*00f0*/  LDC R8, c[0x0][0x388] ;  /* 0x0000e200ff087b82 */ /* 0x000ee20000000800 */
[----:B-1----:R-:W-:Y:S01]  /*0100*/  UISETP.GE.AND UP0, UPT, UR6, 0x1, UPT ;  /* 0x000000010600788c */ /* 0x002fe2000bf06270 */
[----:B0-----:R-:W-:-:S04]  /*0110*/  IABS R4, R0 ;  /* 0x0000000000047213 */ /* 0x001fc80000000000 */
[----:B------:R-:W0:Y:S01]  /*0120*/  I2F.RP R5, R4 ;  /* 0x0000000400057306 */ /* 0x000e220000209400 */
[----:B---3--:R-:W-:-:S07]  /*0130*/  IMAD R9, R3, 0x2, R8 ;  /* 0x0000000203097824 */ /* 0x008fce00078e0208 */
[----:B0-----:R-:W0:Y:S01]  /*0140*/  MUFU.RCP R5, R5 ;  /* 0x0000000500057308 */ /* 0x001e220000001000 */
[----:B------:R-:W-:Y:S02]  /*0150*/  IABS R10, R9 ;  /* 0x00000009000a7213 */ /* 0x000fe40000000000 */
[----:B------:R-:W-:-:S04]  /*0160*/  LOP3.LUT R9, R9, R0, RZ, 0x3c, !PT ;  /* 0x0000000009097212 */ /* 0x000fc800078e3cff */
[----:B------:R-:W-:Y:S01]  /*0170*/  ISETP.GE.AND P2, PT, R9, RZ, PT ;  /* 0x000000ff0900720c */ /* 0x000fe20003f46270 */
[----:B0-----:R-:W-:-:S04]  /*0180*/  VIADD R6, R5, 0xffffffe ;  /* 0x0ffffffe05067836 */ /* 0x001fc80000000000 */
[----:B------:R0:W1:Y:S02]  /*0190*/  F2I.FTZ.U32.TRUNC.NTZ R7, R6 ;  /* 0x0000000600077305 */ /* 0x000064000021f000 */
[----:B0-----:R-:W-:Y:S02]  /*01a0*/  IMAD.MOV.U32 R6, RZ, RZ, RZ ;  /* 0x000000ffff067224 */ /* 0x001fe400078e00ff */
[----:B-1----:R-:W-:-:S04]  /*01b0*/  IMAD.MOV R11, RZ, RZ, -R7 ;  /* 0x000000ffff0b7224 */ /* 0x002fc800078e0a07 */
[----:B------:R-:W-:-:S04]  /*01c0*/  IMAD R11, R11, R4, RZ ;  /* 0x000000040b0b7224 */ /* 0x000fc800078e02ff */
[----:B------:R-:W-:Y:S01]  /*01d0*/  IMAD.HI.U32 R8, R7, R11, R6 ;  /* 0x0000000b07087227 */ /* 0x000fe200078e0006 */
[----:B------:R-:W-:Y:S01]  /*01e0*/  LOP3.LUT R11, RZ, R0, RZ, 0x33, !PT ;  /* 0x00000000ff0b7212 */ /* 0x000fe200078e33ff */
[----:B------:R-:W0:Y:S02]  /*01f0*/  LDC R6, c[0x0][0x384] ;  /* 0x0000e100ff067b82 */ /* 0x000e240000000800 */
[----:B------:R-:W-:-:S04]  /*0200*/  IMAD.MOV.U32 R7, RZ, RZ, R10 ;  /* 0x000000ffff077224 */ /* 0x000fc800078e000a */
[----:B------:R-:W-:-:S04]  /*0210*/  IMAD.HI.U32 R5, R8, R7, RZ ;  /* 0x0000000708057227 */ /* 0x000fc800078e00ff */
[----:B------:R-:W-:-:S04]  /*0220*/  IMAD.MOV R10, RZ, RZ, -R5 ;  /* 0x000000ffff0a7224 */ /* 0x000fc800078e0a05 */
[----:B------:R-:W-:-:S05]  /*0230*/  IMAD R7, R4, R10, R7 ;  /* 0x0000000a04077224 */ /* 0x000fca00078e0207 */
[----:B------:R-:W-:-:S13]  /*0240*/  ISETP.GT.U32.AND P1, PT, R4, R7, PT ;  /* 0x000000070400720c */ /* 0x000fda0003f24070 */
[----:B------:R-:W-:Y:S02]  /*0250*/  @!P1 IMAD.IADD R7, R7, 0x1, -R4 ;  /* 0x0000000107079824 */ /* 0x000fe400078e0a04 */
[----:B------:R-:W-:-:S03]  /*0260*/  @!P1 VIADD R5, R5, 0x1 ;  /* 0x0000000105059836 */ /* 0x000fc60000000000 */
[----:B------:R-:W-:Y:S01]  /*0270*/  ISETP.GE.U32.AND P0, PT, R7, R4, PT ;  /* 0x000000040700720c */ /* 0x000fe20003f06070 */
[----:B0-----:R-:W-:-:S05]  /*0280*/  IMAD R7, R3, 0x2, R6 ;  /* 0x0000000203077824 */ /* 0x001fca00078e0206 */
[----:B------:R-:W-:Y:S02]  /*0290*/  IABS R9, R7 ;  /* 0x0000000700097213 */ /* 0x000fe40000000000 */
[----:B------:R-:W-:-:S03]  /*02a0*/  LOP3.LUT R7, R7, R0, RZ, 0x3c, !PT ;  /* 0x0000000007077212 */ /* 0x000fc600078e3cff */
[----:B------:R-:W-:Y:S01]  /*02b0*/  IMAD.HI.U32 R8, R8, R9, RZ ;  /* 0x0000000908087227 */ /* 0x000fe200078e00ff */
[----:B------:R-:W-:-:S03]  /*02c0*/  ISETP.GE.AND P3, PT, R7, RZ, PT ;  /* 0x000000ff0700720c */ /* 0x000fc60003f66270 */
[----:B------:R-:W-:Y:S01]  /*02d0*/  @P0 VIADD R5, R5, 0x1 ;  /* 0x0000000105050836 */ /* 0x000fe20000000000 */
[----:B------:R-:W-:Y:S01]  /*02e0*/  ISETP.NE.AND P0, PT, R0, RZ, PT ;  /* 0x000000ff0000720c */ /* 0x000fe20003f05270 */
[----:B------:R-:W-:Y:S02]  /*02f0*/  IMAD.MOV R12, RZ, RZ, -R8 ;  /* 0x000000ffff0c7224 */ /* 0x000fe400078e0a08 */
[----:B------:R-:W-:Y:S02]  /*0300*/  @!P2 IMAD.MOV R5, RZ, RZ, -R5 ;  /* 0x000000ffff05a224 */ /* 0x000fe400078e0a05 */
[C---:B------:R-:W-:Y:S01]  /*0310*/  IMAD R9, R4.reuse, R12, R9 ;  /* 0x0000000c04097224 */ /* 0x040fe200078e0209 */
[----:B------:R-:W-:Y:S02]  /*0320*/  IABS R12, R2 ;  /* 0x00000002000c7213 */ /* 0x000fe40000000000 */
[----:B------:R-:W-:Y:S02]  /*0330*/  SEL R5, R11, R5, !P0 ;  /* 0x000000050b057207 */ /* 0x000fe40004000000 */
[----:B------:R-:W-:-:S02]  /*0340*/  ISETP.GT.U32.AND P2, PT, R4, R9, PT ;  /* 0x000000090400720c */ /* 0x000fc40003f44070 */
[-C--:B------:R-:W-:Y:S02]  /*0350*/  IABS R6, R5.reuse ;  /* 0x0000000500067213 */ /* 0x080fe40000000000 */
[----:B------:R-:W-:Y:S02]  /*0360*/  IABS R13, R5 ;  /* 0x00000005000d7213 */ /* 0x000fe40000000000 */
[----:B------:R-:W0:Y:S07]  /*0370*/  I2F.RP R10, R6 ;  /* 0x00000006000a7306 */ /* 0x000e2e0000209400 */
[----:B------:R-:W-:-:S02]  /*0380*/  @!P2 IMAD.IADD R9, R9, 0x1, -R4 ;  /* 0x000000010909a824 */ /* 0x000fc400078e0a04 */
[----:B------:R-:W-:-:S03]  /*0390*/  @!P2 VIADD R8, R8, 0x1 ;  /* 0x000000010808a836 */ /* 0x000fc60000000000 */
[----:B------:R-:W-:Y:S01]  /*03a0*/  ISETP.GE.U32.AND P1, PT, R9, R4, PT ;  /* 0x000000040900720c */ /* 0x000fe20003f26070 */
[----:B0-----:R-:W0:-:S12]  /*03b0*/  MUFU.RCP R10, R10 ;  /* 0x0000000a000a7308 */ /* 0x001e180000001000 */
[----:B------:R-:W-:-:S04]  /*03c0*/  @P1 VIADD R8, R8, 0x1 ;  /* 0x0000000108081836 */ /* 0x000fc80000000000 */
[----:B------:R-:W-:Y:S02]  /*03d0*/  @!P3 IMAD.MOV R8, RZ, RZ, -R8 ;  /* 0x000000ffff08b224 */ /* 0x000fe400078e0a08 */
[----:B0-----:R-:W-:-:S03]  /*03e0*/  VIADD R9, R10, 0xffffffe ;  /* 0x0ffffffe0a097836 */ /* 0x001fc60000000000 */
[----:B------:R-:W-:Y:S01]  /*03f0*/  SEL R7, R11, R8, !P0 ;  /* 0x000000080b077207 */ /* 0x000fe20004000000 */
[----:B------:R-:W-:Y:S02]  /*0400*/  IMAD.MOV.U32 R8, RZ, RZ, RZ ;  /* 0x000000ffff087224 */ /* 0x000fe400078e00ff */
[----:B------:R-:W0:Y:S02]  /*0410*/  F2I.FTZ.U32.TRUNC.NTZ R9, R9 ;  /* 0x0000000900097305 */ /* 0x000e24000021f000 */
[----:B0-----:R-:W-:-:S04]  /*0420*/  IMAD.MOV R4, RZ, RZ, -R9 ;  /* 0x000000ffff047224 */ /* 0x001fc800078e0a09 */
[----:B------:R-:W-:Y:S01]  /*0430*/  IMAD.MOV.U32 R11, RZ, RZ, R4 ;  /* 0x000000ffff0b7224 */ /* 0x000fe200078e0004 */
[----:B------:R-:W-:-:S03]  /*0440*/  IABS R4, R7 ;  /* 0x0000000700047213 */ /* 0x000fc60000000000 */
[----:B------:R-:W-:Y:S01]  /*0450*/  IMAD R11, R11, R6, RZ ;  /* 0x000000060b0b7224 */ /* 0x000fe200078e02ff */
[----:B------:R-:W0:Y:S03]  /*0460*/  I2F.RP R10, R4 ;  /* 0x00000004000a7306 */ /* 0x000e260000209400 */
[----:B------:R-:W-:-:S04]  /*0470*/  IMAD.HI.U32 R8, R9, R11, R8 ;  /* 0x0000000b09087227 */ /* 0x000fc800078e0008 */
[----:B------:R-:W-:Y:S02]  /*0480*/  IMAD.MOV.U32 R9, RZ, RZ, R12 ;  /* 0x000000ffff097224 */ /* 0x000fe400078e000c */
[----:B------:R-:W-:Y:S02]  /*0490*/  IMAD.MOV R11, RZ, RZ, -R13 ;  /* 0x000000ffff0b7224 */ /* 0x000fe400078e0a0d */
[----:B------:R-:W-:-:S04]  /*04a0*/  IMAD.HI.U32 R8, R8, R9, RZ ;  /* 0x0000000908087227 */ /* 0x000fc800078e00ff */
[----:B------:R-:W-:Y:S01]  /*04b0*/  IMAD R9, R8, R11, R9 ;  /* 0x0000000b08097224 */ /* 0x000fe200078e0209 */
[----:B0-----:R-:W0:Y:S04]  /*04c0*/  MUFU.RCP R10, R10 ;  /* 0x0000000a000a7308 */ /* 0x001e280000001000 */
[----:B------:R-:W-:-:S13]  /*04d0*/  ISETP.GT.U32.AND P1, PT, R6, R9, PT ;  /* 0x000000090600720c */ /* 0x000fda0003f24070 */
[----:B------:R-:W-:Y:S02]  /*04e0*/  @!P1 IMAD.IADD R9, R9, 0x1, -R6 ;  /* 0x0000000109099824 */ /* 0x000fe400078e0a06 */
[----:B0-----:R-:W-:Y:S02]  /*04f0*/  VIADD R11, R10, 0xffffffe ;  /* 0x0ffffffe0a0b7836 */ /* 0x001fe40000000000 */
[----:B------:R-:W-:Y:S01]  /*0500*/  @!P1 VIADD R8, R8, 0x1 ;  /* 0x0000000108089836 */ /* 0x000fe20000000000 */
[----:B------:R-:W-:Y:S02]  /*0510*/  ISETP.GE.U32.AND P0, PT, R9, R6, PT ;  /* 0x000000060900720c */ /* 0x000fe40003f06070 */
[----:B------:R-:W-:Y:S01]  /*0520*/  LOP3.LUT R6, R2, R5, RZ, 0x3c, !PT ;  /* 0x0000000502067212 */ /* 0x000fe200078e3cff */
[----:B------:R-:W0:Y:S01]  /*0530*/  F2I.FTZ.U32.TRUNC.NTZ R9, R11 ;  /* 0x0000000b00097305 */ /* 0x000e22000021f000 */
[----:B------:R-:W-:Y:S02]  /*0540*/  ISETP.NE.AND P1, PT, R5, RZ, PT ;  /* 0x000000ff0500720c */ /* 0x000fe40003f25270 */
[----:B------:R-:W-:-:S07]  /*0550*/  ISETP.GE.AND P2, PT, R6, RZ, PT ;  /* 0x000000ff0600720c */ /* 0x000fce0003f46270 */
[----:B------:R-:W-:-:S04]  /*0560*/  @P0 VIADD R8, R8, 0x1 ;  /* 0x0000000108080836 */ /* 0x000fc80000000000 */
[----:B------:R-:W-:Y:S01]  /*0570*/  IMAD.MOV.U32 R10, RZ, RZ, R8 ;  /* 0x000000ffff0a7224 */ /* 0x000fe200078e0008 */
[----:B------:R-:W-:Y:S01]  /*0580*/  IABS R8, R7 ;  /* 0x0000000700087213 */ /* 0x000fe20000000000 */
[----:B0-----:R-:W-:Y:S02]  /*0590*/  IMAD.MOV R13, RZ, RZ, -R9 ;  /* 0x000000ffff0d7224 */ /* 0x001fe400078e0a09 */
[----:B------:R-:W-:Y:S01]  /*05a0*/  @!P2 IMAD.MOV R10, RZ, RZ, -R10 ;  /* 0x000000ffff0aa224 */ /* 0x000fe200078e0a0a */
[----:B------:R-:W-:Y:S01]  /*05b0*/  @!P1 LOP3.LUT R10, RZ, R5, RZ, 0x33, !PT ;  /* 0x00000005ff0a9212 */ /* 0x000fe200078e33ff */
[----:B------:R-:W-:Y:S02]  /*05c0*/  IMAD.MOV R12, RZ, RZ, -R8 ;  /* 0x000000ffff0c7224 */ /* 0x000fe400078e0a08 */
[----:B------:R-:W-:Y:S01]  /*05d0*/  IMAD R11, R13, R4, RZ ;  /* 0x000000040d0b7224 */ /* 0x000fe200078e02ff */
[----:B------:R-:W-:Y:S01]  /*05e0*/  IABS R6, R10 ;  /* 0x0000000a00067213 */ /* 0x000fe20000000000 */
[----:B------:R-:W-:-:S04]  /*05f0*/  IMAD.MOV.U32 R8, RZ, RZ, RZ ;  /* 0x000000ffff087224 */ /* 0x000fc800078e00ff */
[----:B------:R-:W-:-:S04]  /*0600*/  IMAD.HI.U32 R8, R9, R11, R8 ;  /* 0x0000000b09087227 */ /* 0x000fc800078e0008 */
[----:B------:R-:W-:Y:S02]  /*0610*/  IMAD.MOV.U32 R9, RZ, RZ, R6 ;  /* 0x000000ffff097224 */ /* 0x000fe400078e0006 */
[----:B------:R-:W-:Y:S02]  /*0620*/  IMAD.MOV.U32 R6, RZ, RZ, R12 ;  /* 0x000000ffff067224 */ /* 0x000fe400078e000c */
[----:B------:R-:W-:-:S04]  /*0630*/  IMAD.HI.U32 R8, R8, R9, RZ ;  /* 0x0000000908087227 */ /* 0x000fc800078e00ff */
[----:B------:R-:W-:-:S05]  /*0640*/  IMAD R9, R8, R6, R9 ;  /* 0x0000000608097224 */ /* 0x000fca00078e0209 */
[----:B------:R-:W-:-:S13]  /*0650*/  ISETP.GT.U32.AND P1, PT, R4, R9, PT ;  /* 0x000000090400720c */ /* 0x000fda0003f24070 */
[----:B------:R-:W-:Y:S02]  /*0660*/  @!P1 IMAD.IADD R9, R9, 0x1, -R4 ;  /* 0x0000000109099824 */ /* 0x000fe400078e0a04 */
[----:B------:R-:W-:Y:S01]  /*0670*/  @!P1 VIADD R8, R8, 0x1 ;  /* 0x0000000108089836 */ /* 0x000fe20000000000 */
[----:B------:R-:W-:Y:S02]  /*0680*/  ISETP.NE.AND P1, PT, R7, RZ, PT ;  /* 0x000000ff0700720c */ /* 0x000fe40003f25270 */
[----:B------:R-:W-:Y:S02]  /*0690*/  ISETP.GE.U32.AND P0, PT, R9, R4, PT ;  /* 0x000000040900720c */ /* 0x000fe40003f06070 */
[----:B------:R-:W-:-:S04]  /*06a0*/  LOP3.LUT R4, R10, R7, RZ, 0x3c, !PT ;  /* 0x000000070a047212 */ /* 0x000fc800078e3cff */
[----:B------:R-:W-:-:S07]  /*06b0*/  ISETP.GE.AND P2, PT, R4, RZ, PT ;  /* 0x000000ff0400720c */ /* 0x000fce0003f46270 */
[----:B------:R-:W-:-:S04]  /*06c0*/  @P0 VIADD R8, R8, 0x1 ;  /* 0x0000000108080836 */ /* 0x000fc80000000000 */
[----:B------:R-:W-:Y:S02]  /*06d0*/  IMAD.MOV.U32 R4, RZ, RZ, R8 ;  /* 0x000000ffff047224 */ /* 0x000fe400078e0008 */
[----:B------:R-:W-:Y:S02]  /*06e0*/  IMAD.MOV R8, RZ, RZ, -R10 ;  /* 0x000000ffff087224 */ /* 0x000fe400078e0a0a */
[----:B------:R-:W-:Y:S01]  /*06f0*/  @!P2 IMAD.MOV R4, RZ, RZ, -R4 ;  /* 0x000000ffff04a224 */ /* 0x000fe200078e0a04 */
[----:B------:R-:W-:Y:S01]  /*0700*/  @!P1 LOP3.LUT R4, RZ, R7, RZ, 0x33, !PT ;  /* 0x00000007ff049212 */ /* 0x000fe200078e33ff */
[----:B------:R-:W-:-:S04]  /*0710*/  IMAD R2, R5, R8, R2 ;  /* 0x0000000805027224 */ /* 0x000fc800078e0202 */
[----:B------:R-:W-:-:S04]  /*0720*/  IMAD.MOV R6, RZ, RZ, -R4 ;  /* 0x000000ffff067224 */ /* 0x000fc800078e0a04 */
[----:B------:R-:W-:-:S04]  /*0730*/  IMAD R9, R7, R6, R10 ;  /* 0x0000000607097224 */ /* 0x000fc800078e020a */
[----:B------:R-:W-:-:S04]  /*0740*/  IMAD R6, R7, R4, R9 ;  /* 0x0000000407067224 */ /* 0x000fc800078e0209 */
[----:B------:R-:W-:Y:S02]  /*0750*/  IMAD R7, R5, R6, RZ ;  /* 0x0000000605077224 */ /* 0x000fe400078e02ff */
[----:B------:R-:W-:Y:S01]  /*0760*/  IMAD.MOV.U32 R5, RZ, RZ, -0x800000 ;  /* 0xff800000ff057424 */ /* 0x000fe200078e00ff */
[----:B--2---:R-:W-:Y:S06]  /*0770*/  BRA.U !UP0, `(.L_x_120) ;  /* 0x0000000908c47547 */ /* 0x004fec000b800000 */
[----:B------:R-:W-:Y:S01]  /*0780*/  ULOP3.LUT UR7, UR6, 0x7, URZ, 0xc0, !UPT ;  /* 0x0000000706077892 */ /* 0x000fe2000f8ec0ff */
[-CC-:B------:R-:W-:Y:S01]  /*0790*/  IMAD R6, R9, R0.reuse, -R3.reuse ;  /* 0x0000000009067224 */ /* 0x180fe200078e0a03 */
[----:B------:R-:W-:Y:S01]  /*07a0*/  ULOP3.LUT UR8, UR6, 0x3, URZ, 0xc0, !UPT ;  /* 0x0000000306087892 */ /* 0x000fe2000f8ec0ff */
[----:B------:R-:W-:Y:S01]  /*07b0*/  IMAD R0, R2, R0, -R3 ;  /* 0x0000000002007224 */ /* 0x000fe200078e0a03 */
[----:B------:R-:W-:Y:S01]  /*07c0*/  UIADD3 UR4, UPT, UPT, UR7, -0x1, URZ ;  /* 0xffffffff07047890 */ /* 0x000fe2000fffe0ff */
[----:B------:R-:W-:Y:S01]  /*07d0*/  IMAD.MOV.U32 R5, RZ, RZ, -0x800000 ;  /* 0xff800000ff057424 */ /* 0x000fe200078e00ff */
[----:B------:R-:W-:Y:S02]  /*07e0*/  ULOP3.LUT UR6, UR6, 0x7ffffff8, URZ, 0xc0, !UPT ;  /* 0x7ffffff806067892 */ /* 0x000fe4000f8ec0ff */
[----:B------:R-:W-:-:S03]  /*07f0*/  UISETP.GE.U32.AND UP1, UPT, UR4, 0x3, UPT ;  /* 0x000000030400788c */ /* 0x000fc6000bf26070 */
[----:B------:R-:W-:-:S08]  /*0800*/  UMOV UR4, URZ ;  /* 0x000000ff00047c82 */ /* 0x000fd00008000000 */
.L_x_128:
[----:B0-----:R-:W0:Y:S01]  /*0810*/  LDCU UR5, c[0x0][0x394] ;  /* 0x00007280ff0577ac */ /* 0x001e220008000800 */
[----:B------:R-:W-:Y:S01]  /*0820*/  VIADD R3, R6, UR4 ;  /* 0x0000000406037c36 */ /* 0x000fe20008000000 */
[----:B------:R-:W1:Y:S01]  /*0830*/  LDCU UR9, c[0x0][0x384] ;  /* 0x00007080ff0977ac */ /* 0x000e620008000800 */
[----:B------:R-:W-:Y:S02]  /*0840*/  UIADD3 UR4, UPT, UPT, UR4, 0x1, URZ ;  /* 0x0000000104047890 */ /* 0x000fe4000fffe0ff */
[----:B0-----:R-:W-:Y:S02]  /*0850*/  UISETP.GE.U32.AND UP2, UPT, UR5, 0x8, UPT ;  /* 0x000000080500788c */ /* 0x001fe4000bf46070 */
[----:B------:R-:W-:Y:S01]  /*0860*/  UISETP.NE.AND UP0, UPT, UR4, UR5, UPT ;  /* 0x000000050400728c */ /* 0x000fe2000bf05270 */
[----:B-1----:R-:W-:Y:S02]  /*0870*/  ISETP.GE.AND P0, PT, R3, UR9, PT ;  /* 0x0000000903007c0c */ /* 0x002fe4000bf06270 */
[----:B------:R-:W-:-:S02]  /*0880*/  UMOV UR5, URZ ;  /* 0x000000ff00057c82 */ /* 0x000fc40008000000 */
[----:B------:R-:W-:Y:S01]  /*0890*/  ISETP.GT.AND P0, PT, R3, -0x1, !P0 ;  /* 0xffffffff0300780c */ /* 0x000fe20004704270 */
[----:B------:R-:W-:Y:S01]  /*08a0*/  IMAD R3, R4, UR9, R3 ;  /* 0x0000000904037c24 */ /* 0x000fe2000f8e0203 */
[----:B------:R-:W-:Y:S11]  /*08b0*/  BRA.U !UP2, `(.L_x_121) ;  /* 0x000000050a247547 */ /* 0x000ff6000b800000 */
[----:B------:R-:W0:Y:S01]  /*08c0*/  LDC.64 R8, c[0x0][0x3a0] ;  /* 0x0000e800ff087b82 */ /* 0x000e220000000a00 */
[----:B------:R-:W1:Y:S01]  /*08d0*/  LDCU UR9, c[0x0][0x388] ;  /* 0x00007100ff0977ac */ /* 0x000e620008000800 */
[----:B------:R-:W-:-:S05]  /*08e0*/  UMOV UR5, URZ ;  /* 0x000000ff00057c82 */ /* 0x000fca0008000000 */
.L_x_122:
[----:B------:R-:W-:Y:S02]  /*08f0*/  VIADD R18, R0, UR5 ;  /* 0x0000000500127c36 */ /* 0x000fe40008000000 */
[----:B------:R-:W-:Y:S02]  /*0900*/  IMAD.MOV.U32 R12, RZ, RZ, -0x800000 ;  /* 0xff800000ff0c7424 */ /* 0x000fe400078e00ff */
[C---:B------:R-:W-:Y:S01]  /*0910*/  VIADD R10, R18.reuse, 0x1 ;  /* 0x00000001120a7836 */ /* 0x040fe20000000000 */
[C---:B-1----:R-:W-:Y:S01]  /*0920*/  ISETP.GE.AND P1, PT, R18.reuse, UR9, PT ;  /* 0x0000000912007c0c */ /* 0x042fe2000bf26270 */
[C---:B------:R-:W-:Y:S02]  /*0930*/  VIADD R13, R18.reuse, 0x2 ;  /* 0x00000002120d7836 */ /* 0x040fe40000000000 */
[----:B------:R-:W-:Y:S01]  /*0940*/  IMAD R11, R3, UR9, R18 ;  /* 0x00000009030b7c24 */ /* 0x000fe2000f8e0212 */
[C---:B------:R-:W-:Y:S01]  /*0950*/  ISETP.GT.AND P1, PT, R18.reuse, -0x1, !P1 ;  /* 0xffffffff1200780c */ /* 0x040fe20004f24270 */
[----:B------:R-:W-:Y:S01]  /*0960*/  VIADD R14, R18, 0x3 ;  /* 0x00000003120e7836 */ /* 0x000fe20000000000 */
[----:B------:R-:W-:-:S02]  /*0970*/  ISETP.GE.AND P2, PT, R10, UR9, PT ;  /* 0x000000090a007c0c */ /* 0x000fc4000bf46270 */
[----:B------:R-:W-:Y:S02]  /*0980*/  PLOP3.LUT P1, PT, P0, P1, PT, 0x80, 0x8 ;  /* 0x000000000008781c */ /* 0x000fe40000723070 */
[----:B------:R-:W-:Y:S01]  /*0990*/  ISETP.GT.AND P2, PT, R10, -0x1, !P2 ;  /* 0xffffffff0a00780c */ /* 0x000fe20005744270 */
[----:B0-----:R-:W-:Y:S01]  /*09a0*/  IMAD.WIDE R10, R11, 0x4, R8 ;  /* 0x000000040b0a7825 */ /* 0x001fe200078e0208 */
[C---:B------:R-:W-:Y:S02]  /*09b0*/  ISETP.GE.AND P3, PT, R13.reuse, UR9, PT ;  /* 0x000000090d007c0c */ /* 0x040fe4000bf66270 */
[----:B------:R-:W-:Y:S02]  /*09c0*/  PLOP3.LUT P2, PT, P0, P2, PT, 0x80, 0x8 ;  /* 0x000000000008781c */ /* 0x000fe40000745070 */
[----:B------:R-:W-:Y:S01]  /*09d0*/  ISETP.GT.AND P3, PT, R13, -0x1, !P3 ;  /* 0xffffffff0d00780c */ /* 0x000fe20005f64270 */
[----:B------:R-:W-:-:S04]  /*09e0*/  IMAD.MOV.U32 R13, RZ, RZ, -0x800000 ;  /* 0xff800000ff0d7424 */ /* 0x000fc800078e00ff */
[----:B------:R-:W2:Y:S01]  /*09f0*/  @P1 LDG.E R12, desc[UR10][R10.64] ;  /* 0x0000000a0a0c1981 */ /* 0x000ea2000c1e1900 */
[----:B------:R-:W-:Y:S01]  /*0a00*/  ISETP.GE.AND P1, PT, R14, UR9, PT ;  /* 0x000000090e007c0c */ /* 0x000fe2000bf26270 */
[----:B------:R-:W-:Y:S01]  /*0a10*/  VIADD R15, R18, 0x4 ;  /* 0x00000004120f7836 */ /* 0x000fe20000000000 */
[----:B------:R-:W-:Y:S02]  /*0a20*/  PLOP3.LUT P3, PT, P0, P3, PT, 0x80, 0x8 ;  /* 0x000000000008781c */ /* 0x000fe40000767070 */
[----:B------:R-:W-:Y:S01]  /*0a30*/  ISETP.GT.AND P1, PT, R14, -0x1, !P1 ;  /* 0xffffffff0e00780c */ /* 0x000fe20004f24270 */
[----:B------:R-:W3:Y:S01]  /*0a40*/  @P2 LDG.E R13, desc[UR10][R10.64+0x4] ;  /* 0x0000040a0a0d2981 */ /* 0x000ee2000c1e1900 */
[----:B------:R-:W-:Y:S01]  /*0a50*/  IMAD.MOV.U32 R14, RZ, RZ, -0x800000 ;  /* 0xff800000ff0e7424 */ /* 0x000fe200078e00ff */
[----:B------:R-:W-:Y:S01]  /*0a60*/  ISETP.GE.AND P2, PT, R15, UR9, PT ;  /* 0x000000090f007c0c */ /* 0x000fe2000bf46270 */
[----:B------:R-:W-:Y:S01]  /*0a70*/  VIADD R16, R18, 0x5 ;  /* 0x0000000512107836 */ /* 0x000fe20000000000 */
[----:B------:R-:W-:-:S02]  /*0a80*/  PLOP3.LUT P1, PT, P0, P1, PT, 0x80, 0x8 ;  /* 0x000000000008781c */ /* 0x000fc40000723070 */
[----:B------:R-:W-:Y:S01]  /*0a90*/  ISETP.GT.AND P2, PT, R15, -0x1, !P2 ;  /* 0xffffffff0f00780c */ /* 0x000fe20005744270 */
[----:B------:R-:W-:-:S03]  /*0aa0*/  IMAD.MOV.U32 R15, RZ, RZ, -0x800000 ;  /* 0xff800000ff0f7424 */ /* 0x000fc600078e00ff */
[----:B------:R-:W4:Y:S01]  /*0ab0*/  @P3 LDG.E R14, desc[UR10][R10.64+0x8] ;  /* 0x0000080a0a0e3981 */ /* 0x000f22000c1e1900 */
[----:B------:R-:W-:Y:S01]  /*0ac0*/  ISETP.GE.AND P3, PT, R16, UR9, PT ;  /* 0x0000000910007c0c */ /* 0x000fe2000bf66270 */
[----:B------:R-:W-:Y:S01]  /*0ad0*/  VIADD R17, R18, 0x6 ;  /* 0x0000000612117836 */ /* 0x000fe20000000000 */
[----:B------:R-:W-:Y:S02]  /*0ae0*/  PLOP3.LUT P2, PT, P0, P2, PT, 0x80, 0x8 ;  /* 0x000000000008781c */ /* 0x000fe40000745070 */
[----:B------:R-:W-:Y:S02]  /*0af0*/  ISETP.GT.AND P3, PT, R16, -0x1, !P3 ;  /* 0xffffffff1000780c */ /* 0x000fe40005f64270 */
[----:B------:R-:W5:Y:S01]  /*0b00*/  @P1 LDG.E R15, desc[UR10][R10.64+0xc] ;  /* 0x00000c0a0a0f1981 */ /* 0x000f62000c1e1900 */
[----:B------:R-:W-:Y:S01]  /*0b10*/  IMAD.MOV.U32 R16, RZ, RZ, -0x800000 ;  /* 0xff800000ff107424 */ /* 0x000fe200078e00ff */
[----:B------:R-:W-:Y:S01]  /*0b20*/  ISETP.GE.AND P1, PT, R17, UR9, PT ;  /* 0x0000000911007c0c */ /* 0x000fe2000bf26270 */
[----:B------:R-:W-:Y:S01]  /*0b30*/  VIADD R18, R18, 0x7 ;  /* 0x0000000712127836 */ /* 0x000fe20000000000 */
[----:B------:R-:W-:-:S02]  /*0b40*/  PLOP3.LUT P3, PT, P0, P3, PT, 0x80, 0x8 ;  /* 0x000000000008781c */ /* 0x000fc40000767070 */
[----:B------:R-:W-:Y:S01]  /*0b50*/  ISETP.GT.AND P1, PT, R17, -0x1, !P1 ;  /* 0xffffffff1100780c */ /* 0x000fe20004f24270 */
[----:B------:R-:W-:Y:S02]  /*0b60*/  IMAD.MOV.U32 R17, RZ, RZ, -0x800000 ;  /* 0xff800000ff117424 */ /* 0x000fe400078e00ff */
[----:B------:R-:W5:Y:S01]  /*0b70*/  @P2 LDG.E R16, desc[UR10][R10.64+0x10] ;  /* 0x0000100a0a102981 */ /* 0x000f62000c1e1900 */
[C---:B------:R-:W-:Y:S02]  /*0b80*/  ISETP.GE.AND P2, PT, R18.reuse, UR9, PT ;  /* 0x0000000912007c0c */ /* 0x040fe4000bf46270 */
[----:B------:R-:W-:Y:S02]  /*0b90*/  PLOP3.LUT P1, PT, P0, P1, PT, 0x80, 0x8 ;  /* 0x000000000008781c */ /* 0x000fe40000723070 */
[----:B------:R-:W-:Y:S01]  /*0ba0*/  ISETP.GT.AND P2, PT, R18, -0x1, !P2 ;  /* 0xffffffff1200780c */ /* 0x000fe20005744270 */
[----:B------:R-:W-:Y:S02]  /*0bb0*/  IMAD.MOV.U32 R18, RZ, RZ, -0x800000 ;  /* 0xff800000ff127424 */ /* 0x000fe400078e00ff */
[----:B------:R-:W5:Y:S01]  /*0bc0*/  @P3 LDG.E R17, desc[UR10][R10.64+0x14] ;  /* 0x0000140a0a113981 */ /* 0x000f62000c1e1900 */
[----:B------:R-:W-:Y:S01]  /*0bd0*/  PLOP3.LUT P2, PT, P0, P2, PT, 0x80, 0x8 ;  /* 0x000000000008781c */ /* 0x000fe20000745070 */
[----:B------:R-:W-:-:S06]  /*0be0*/  IMAD.MOV.U32 R19, RZ, RZ, -0x800000 ;  /* 0xff800000ff137424 */ /* 0x000fcc00078e00ff */
[----:B------:R-:W5:Y:S06]  /*0bf0*/  @P1 LDG.E R18, desc[UR10][R10.64+0x18] ;  /* 0x0000180a0a121981 */ /* 0x000f6c000c1e1900 */
[----:B------:R-:W5:Y:S01]  /*0c00*/  @P2 LDG.E R19, desc[UR10][R10.64+0x1c] ;  /* 0x00001c0a0a132981 */ /* 0x000f62000c1e1900 */
[----:B------:R-:W-:-:S04]  /*0c10*/  UIADD3 UR5, UPT, UPT, UR5, 0x8, URZ ;  /* 0x0000000805057890 */ /* 0x000fc8000fffe0ff */
[----:B------:R-:W-:Y:S01]  /*0c20*/  UISETP.NE.AND UP2, UPT, UR5, UR6, UPT ;  /* 0x000000060500728c */ /* 0x000fe2000bf45270 */
[----:B--2---:R-:W-:-:S04]  /*0c30*/  FSETP.GT.AND P1, PT, R12, R5, PT ;  /* 0x000000050c00720b */ /* 0x004fc80003f24000 */
[----:B------:R-:W-:-:S04]  /*0c40*/  FSEL R12, R12, R5, P1 ;  /* 0x000000050c0c7208 */ /* 0x000fc80000800000 */
[----:B---3--:R-:W-:-:S04]  /*0c50*/  FSETP.GT.AND P1, PT, R13, R12, PT ;  /* 0x0000000c0d00720b */ /* 0x008fc80003f24000 */
[----:B------:R-:W-:-:S04]  /*0c60*/  FSEL R13, R13, R12, P1 ;  /* 0x0000000c0d0d7208 */ /* 0x000fc80000800000 */
[----:B----4-:R-:W-:-:S04]  /*0c70*/  FSETP.GT.AND P1, PT, R14, R13, PT ;  /* 0x0000000d0e00720b */ /* 0x010fc80003f24000 */
[----:B------:R-:W-:-:S04]  /*0c80*/  FSEL R14, R14, R13, P1 ;  /* 0x0000000d0e0e7208 */ /* 0x000fc80000800000 */
[----:B-----5:R-:W-:-:S04]  /*0c90*/  FSETP.GT.AND P1, PT, R15, R14, PT ;  /* 0x0000000e0f00720b */ /* 0x020fc80003f24000 */
[----:B------:R-:W-:-:S04]  /*0ca0*/  FSEL R15, R15, R14, P1 ;  /* 0x0000000e0f0f7208 */ /* 0x000fc80000800000 */
[----:B------:R-:W-:-:S04]  /*0cb0*/  FSETP.GT.AND P1, PT, R16, R15, PT ;  /* 0x0000000f1000720b */ /* 0x000fc80003f24000 */
[----:B------:R-:W-:-:S04]  /*0cc0*/  FSEL R16, R16, R15, P1 ;  /* 0x0000000f10107208 */ /* 0x000fc80000800000 */
[----:B------:R-:W-:-:S04]  /*0cd0*/  FSETP.GT.AND P1, PT, R17, R16, PT ;  /* 0x000000101100720b */ /* 0x000fc80003f24000 */
[----:B------:R-:W-:-:S04]  /*0ce0*/  FSEL R17, R17, R16, P1 ;  /* 0x0000001011117208 */ /* 0x000fc80000800000 */
[----:B------:R-:W-:-:S04]  /*0cf0*/  FSETP.GT.AND P1, PT, R18, R17, PT ;  /* 0x000000111200720b */ /* 0x000fc80003f24000 */
[----:B------:R-:W-:-:S04]  /*0d00*/  FSEL R18, R18, R17, P1 ;  /* 0x0000001112127208 */ /* 0x000fc80000800000 */
[----:B------:R-:W-:-:S04]  /*0d10*/  FSETP.GT.AND P1, PT, R19, R18, PT ;  /* 0x000000121300720b */ /* 0x000fc80003f24000 */
[----:B------:R-:W-:Y:S01]  /*0d20*/  FSEL R5, R19, R18, P1 ;  /* 0x0000001213057208 */ /* 0x000fe20000800000 */
[----:B------:R-:W-:Y:S08]  /*0d30*/  BRA.U UP2, `(.L_x_122) ;  /* 0xfffffff902ec7547 */ /* 0x000ff0000b83ffff */
[----:B------:R-:W-:-:S05]  /*0d40*/  UMOV UR5, UR6 ;  /* 0x0000000600057c82 */ /* 0x000fca0008000000 */
.L_x_121:
[----:B------:R-:W-:-:S09]  /*0d50*/  UISETP.NE.AND UP2, UPT, UR7, URZ, UPT ;  /* 0x000000ff0700728c */ /* 0x000fd2000bf45270 */
[----:B------:R-:W-:Y:S05]  /*0d60*/  BRA.U !UP2, `(.L_x_123) ;  /* 0x000000050a447547 */ /* 0x000fea000b800000 */
[----:B------:R-:W-:Y:S01]  /*0d70*/  UISETP.NE.AND UP2, UPT, UR8, URZ, UPT ;  /* 0x000000ff0800728c */ /* 0x000fe2000bf45270 */
[----:B------:R-:W-:Y:S10]  /*0d80*/  BRA.U !UP1, `(.L_x_124) ;  /* 0x0000000109947547 */ /* 0x000ff4000b800000 */
[----:B------:R-:W0:Y:S01]  /*0d90*/  LDCU UR9, c[0x0][0x388] ;  /* 0x00007100ff0977ac */ /* 0x000e220008000800 */
[----:B------:R-:W1:Y:S01]  /*0da0*/  LDC.64 R8, c[0x0][0x3a0] ;  /* 0x0000e800ff087b82 */ /* 0x000e620000000a00 */
[----:B------:R-:W-:-:S04]  /*0db0*/  VIADD R12, R0, UR5 ;  /* 0x00000005000c7c36 */ /* 0x000fc80008000000 */
[C---:B------:R-:W-:Y:S02]  /*0dc0*/  VIADD R10, R12.reuse, 0x1 ;  /* 0x000000010c0a7836 */ /* 0x040fe40000000000 */
[C---:B------:R-:W-:Y:S01]  /*0dd0*/  VIADD R13, R12.reuse, 0x2 ;  /* 0x000000020c0d7836 */ /* 0x040fe20000000000 */
[----:B0-----:R-:W-:Y:S01]  /*0de0*/  ISETP.GE.AND P3, PT, R12, UR9, PT ;  /* 0x000000090c007c0c */ /* 0x001fe2000bf66270 */
[----:B------:R-:W-:Y:S01]  /*0df0*/  IMAD R11, R3, UR9, R12 ;  /* 0x00000009030b7c24 */ /* 0x000fe2000f8e020c */
[----:B------:R-:W-:Y:S02]  /*0e00*/  ISETP.GE.AND P1, PT, R10, UR9, PT ;  /* 0x000000090a007c0c */ /* 0x000fe4000bf26270 */
[C---:B------:R-:W-:Y:S01]  /*0e10*/  ISETP.GT.AND P3, PT, R12.reuse, -0x1, !P3 ;  /* 0xffffffff0c00780c */ /* 0x040fe20005f64270 */
[----:B------:R-:W-:Y:S01]  /*0e20*/  VIADD R12, R12, 0x3 ;  /* 0x000000030c0c7836 */ /* 0x000fe20000000000 */
[----:B------:R-:W-:Y:S01]  /*0e30*/  ISETP.GT.AND P1, PT, R10, -0x1, !P1 ;  /* 0xffffffff0a00780c */ /* 0x000fe20004f24270 */
[----:B------:R-:W-:Y:S01]  /*0e40*/  IMAD.MOV.U32 R10, RZ, RZ, -0x800000 ;  /* 0xff800000ff0a7424 */ /* 0x000fe200078e00ff */
[----:B------:R-:W-:Y:S01]  /*0e50*/  PLOP3.LUT P3, PT, P0, P3, PT, 0x80, 0x8 ;  /* 0x000000000008781c */ /* 0x000fe20000767070 */
[----:B-1----:R-:W-:Y:S01]  /*0e60*/  IMAD.WIDE R8, R11, 0x4, R8 ;  /* 0x000000040b087825 */ /* 0x002fe200078e0208 */
[----:B------:R-:W-:-:S02]  /*0e70*/  ISETP.GE.AND P2, PT, R13, UR9, PT ;  /* 0x000000090d007c0c */ /* 0x000fc4000bf46270 */
[----:B------:R-:W-:Y:S02]  /*0e80*/  PLOP3.LUT P1, PT, P0, P1, PT, 0x80, 0x8 ;  /* 0x000000000008781c */ /* 0x000fe40000723070 */
[----:B------:R-:W-:Y:S01]  /*0e90*/  ISETP.GT.AND P2, PT, R13, -0x1, !P2 ;  /* 0xffffffff0d00780c */ /* 0x000fe20005744270 */
[----:B------:R-:W-:-:S03]  /*0ea0*/  IMAD.MOV.U32 R11, RZ, RZ, -0x800000 ;  /* 0xff800000ff0b7424 */ /* 0x000fc600078e00ff */
[----:B------:R-:W-:-:S03]  /*0eb0*/  PLOP3.LUT P2, PT, P0, P2, PT, 0x80, 0x8 ;  /* 0x000000000008781c */ /* 0x000fc60000745070 */
[----:B------:R-:W2:Y:S01]  /*0ec0*/  @P3 LDG.E R10, desc[UR10][R8.64] ;  /* 0x0000000a080a3981 */ /* 0x000ea2000c1e1900 */
[----:B------:R-:W-:-:S03]  /*0ed0*/  ISETP.GE.AND P3, PT, R12, UR9, PT ;  /* 0x000000090c007c0c */ /* 0x000fc6000bf66270 */
[----:B------:R-:W3:Y:S01]  /*0ee0*/  @P1 LDG.E R11, desc[UR10][R8.64+0x4] ;  /* 0x0000040a080b1981 */ /* 0x000ee2000c1e1900 */
[----:B------:R-:W-:Y:S01]  /*0ef0*/  ISETP.GT.AND P3, PT, R12, -0x1, !P3 ;  /* 0xffffffff0c00780c */ /* 0x000fe20005f64270 */
[----:B------:R-:W-:-:S03]  /*0f00*/  IMAD.MOV.U32 R12, RZ, RZ, -0x800000 ;  /* 0xff800000ff0c7424 */ /* 0x000fc600078e00ff */
[----:B------:R-:W-:Y:S01]  /*0f10*/  PLOP3.LUT P3, PT, P0, P3, PT, 0x80, 0x8 ;  /* 0x000000000008781c */ /* 0x000fe20000767070 */
[----:B------:R-:W-:Y:S02]  /*0f20*/  IMAD.MOV.U32 R13, RZ, RZ, -0x800000 ;  /* 0xff800000ff0d7424 */ /* 0x000fe400078e00ff */
[----:B------:R-:W4:Y:S10]  /*0f30*/  @P2 LDG.E R12, desc[UR10][R8.64+0x8] ;  /* 0x0000080a080c2981 */ /* 0x000f34000c1e1900 */
[----:B------:R-:W5:Y:S01]  /*0f40*/  @P3 LDG.E R13, desc[UR10][R8.64+0xc] ;  /* 0x00000c0a080d3981 */ /* 0x000f62000c1e1900 */
[----:B------:R-:W-:Y:S01]  /*0f50*/  UIADD3 UR5, UPT, UPT, UR5, 0x4, URZ ;  /* 0x0000000405057890 */ /* 0x000fe2000fffe0ff */
[----:B--2---:R-:W-:-:S04]  /*0f60*/  FSETP.GT.AND P1, PT, R10, R5, PT ;  /* 0x000000050a00720b */ /* 0x004fc80003f24000 */
[----:B------:R-:W-:-:S04]  /*0f70*/  FSEL R10, R10, R5, P1 ;  /* 0x000000050a0a7208 */ /* 0x000fc80000800000 */
[----:B---3--:R-:W-:-:S04]  /*0f80*/  FSETP.GT.AND P1, PT, R11, R10, PT ;  /* 0x0000000a0b00720b */ /* 0x008fc80003f24000 */
[----:B------:R-:W-:-:S04]  /*0f90*/  FSEL R11, R11, R10, P1 ;  /* 0x0000000a0b0b7208 */ /* 0x000fc80000800000 */
[----:B----4-:R-:W-:-:S04]  /*0fa0*/  FSETP.GT.AND P1, PT, R12, R11, PT ;  /* 0x0000000b0c00720b */ /* 0x010fc80003f24000 */
[----:B------:R-:W-:-:S04]  /*0fb0*/  FSEL R12, R12, R11, P1 ;  /* 0x0000000b0c0c7208 */ /* 0x000fc80000800000 */
[----:B-----5:R-:W-:-:S04]  /*0fc0*/  FSETP.GT.AND P1, PT, R13, R12, PT ;  /* 0x0000000c0d00720b */ /* 0x020fc80003f24000 */
[----:B------:R-:W-:-:S09]  /*0fd0*/  FSEL R5, R13, R12, P1 ;  /* 0x0000000c0d057208 */ /* 0x000fd20000800000 */
.L_x_124:
[----:B------:R-:W-:Y:S05]  /*0fe0*/  BRA.U !UP2, `(.L_x_123) ;  /* 0x000000010aa47547 */ /* 0x000fea000b800000 */
[----:B------:R-:W0:Y:S01]  /*0ff0*/  LDCU UR9, c[0x0][0x394] ;  /* 0x00007280ff0977ac */ /* 0x000e220008000800 */
[----:B------:R-:W-:Y:S02]  /*1000*/  UISETP.NE.AND UP2, UPT, UR8, 0x1, UPT ;  /* 0x000000010800788c */ /* 0x000fe4000bf45270 */
[----:B0-----:R-:W-:-:S07]  /*1010*/  ULOP3.LUT UP3, URZ, UR9, 0x1, URZ, 0xc0, !UPT ;  /* 0x0000000109ff7892 */ /* 0x001fce000f86c0ff */
[----:B------:R-:W-:Y:S05]  /*1020*/  BRA.U !UP2, `(.L_x_125) ;  /* 0x000000010a547547 */ /* 0x000fea000b800000 */
[----:B------:R-:W0:Y:S01]  /*1030*/  LDCU UR9, c[0x0][0x388] ;  /* 0x00007100ff0977ac */ /* 0x000e220008000800 */
[----:B------:R-:W1:Y:S01]  /*1040*/  LDC.64 R8, c[0x0][0x3a0] ;  /* 0x0000e800ff087b82 */ /* 0x000e620000000a00 */
[----:B------:R-:W-:-:S04]  /*1050*/  VIADD R10, R0, UR5 ;  /* 0x00000005000a7c36 */ /* 0x000fc80008000000 */
[C---:B------:R-:W-:Y:S01]  /*1060*/  VIADD R12, R10.reuse, 0x1 ;  /* 0x000000010a0c7836 */ /* 0x040fe20000000000 */
[----:B0-----:R-:W-:Y:S01]  /*1070*/  ISETP.GE.AND P1, PT, R10, UR9, PT ;  /* 0x000000090a007c0c */ /* 0x001fe2000bf26270 */
[----:B------:R-:W-:-:S03]  /*1080*/  IMAD R11, R3, UR9, R10 ;  /* 0x00000009030b7c24 */ /* 0x000fc6000f8e020a */
[----:B------:R-:W-:Y:S02]  /*1090*/  ISETP.GE.AND P2, PT, R12, UR9, PT ;  /* 0x000000090c007c0c */ /* 0x000fe4000bf46270 */
[----:B------:R-:W-:Y:S01]  /*10a0*/  ISETP.GT.AND P1, PT, R10, -0x1, !P1 ;  /* 0xffffffff0a00780c */ /* 0x000fe20004f24270 */
[----:B------:R-:W-:Y:S01]  /*10b0*/  IMAD.MOV.U32 R10, RZ, RZ, -0x800000 ;  /* 0xff800000ff0a7424 */ /* 0x000fe200078e00ff */
[----:B------:R-:W-:Y:S01]  /*10c0*/  ISETP.GT.AND P2, PT, R12, -0x1, !P2 ;  /* 0xffffffff0c00780c */ /* 0x000fe20005744270 */
[----:B-1----:R-:W-:Y:S01]  /*10d0*/  IMAD.WIDE R8, R11, 0x4, R8 ;  /* 0x000000040b087825 */ /* 0x002fe200078e0208 */
[----:B------:R-:W-:Y:S02]  /*10e0*/  PLOP3.LUT P1, PT, P0, P1, PT, 0x80, 0x8 ;  /* 0x000000000008781c */ /* 0x000fe40000723070 */
[----:B------:R-:W-:Y:S01]  /*10f0*/  PLOP3.LUT P2, PT, P0, P2, PT, 0x80, 0x8 ;  /* 0x000000000008781c */ /* 0x000fe20000745070 */
[----:B------:R-:W-:-:S10]  /*1100*/  IMAD.MOV.U32 R11, RZ, RZ, -0x800000 ;  /* 0xff800000ff0b7424 */ /* 0x000fd400078e00ff */
[----:B------:R-:W2:Y:S04]  /*1110*/  @P1 LDG.E R10, desc[UR10][R8.64] ;  /* 0x0000000a080a1981 */ /* 0x000ea8000c1e1900 */
[----:B------:R-:W3:Y:S01]  /*1120*/  @P2 LDG.E R11, desc[UR10][R8.64+0x4] ;  /* 0x0000040a080b2981 */ /* 0x000ee2000c1e1900 */
[----:B------:R-:W-:Y:S01]  /*1130*/  UIADD3 UR5, UPT, UPT, UR5, 0x2, URZ ;  /* 0x0000000205057890 */ /* 0x000fe2000fffe0ff */
[----:B--2---:R-:W-:-:S04]  /*1140*/  FSETP.GT.AND P1, PT, R10, R5, PT ;  /* 0x000000050a00720b */ /* 0x004fc80003f24000 */
[----:B------:R-:W-:-:S04]  /*1150*/  FSEL R10, R10, R5, P1 ;  /* 0x000000050a0a7208 */ /* 0x000fc80000800000 */
[----:B---3--:R-:W-:-:S04]  /*1160*/  FSETP.GT.AND P1, PT, R11, R10, PT ;  /* 0x0000000a0b00720b */ /* 0x008fc80003f24000 */
[----:B------:R-:W-:-:S09]  /*1170*/  FSEL R5, R11, R10, P1 ;  /* 0x0000000a0b057208 */ /* 0x000fd20000800000 */
.L_x_125:
[----:B------:R-:W-:Y:S05]  /*1180*/  BRA.U !UP3, `(.L_x_123) ;  /* 0x000000010b3c7547 */ /* 0x000fea000b800000 */
[----:B------:R-:W0:Y:S01]  /*1190*/  LDCU UR9, c[0x0][0x388] ;  /* 0x00007100ff0977ac */ /* 0x000e220008000800 */
[----:B------:R-:W-:Y:S01]  /*11a0*/  VIADD R8, R0, UR5 ;  /* 0x0000000500087c36 */ /* 0x000fe20008000000 */
[----:B------:R-:W-:Y:S01]  /*11b0*/  BSSY.RECONVERGENT B0, `(.L_x_126) ;  /* 0x000000a000007945 */ /* 0x000fe20003800200 */
[----:B------:R-:W-:-:S03]  /*11c0*/  IMAD.MOV.U32 R10, RZ, RZ, -0x800000 ;  /* 0xff800000ff0a7424 */ /* 0x000fc600078e00ff */
[----:B0-----:R-:W-:Y:S01]  /*11d0*/  ISETP.GE.AND P1, PT, R8, UR9, PT ;  /* 0x0000000908007c0c */ /* 0x001fe2000bf26270 */
[----:B------:R-:W-:-:S03]  /*11e0*/  IMAD R3, R3, UR9, R8 ;  /* 0x0000000903037c24 */ /* 0x000fc6000f8e0208 */
[----:B------:R-:W-:-:S04]  /*11f0*/  ISETP.GT.AND P1, PT, R8, -0x1, !P1 ;  /* 0xffffffff0800780c */ /* 0x000fc80004f24270 */
[----:B------:R-:W-:-:S13]  /*1200*/  PLOP3.LUT P1, PT, P0, P1, PT, 0x80, 0x8 ;  /* 0x000000000008781c */ /* 0x000fda0000723070 */
[----:B------:R-:W-:Y:S05]  /*1210*/  @!P1 BRA `(.L_x_127) ;  /* 0x00000000000c9947 */ /* 0x000fea0003800000 */
[----:B------:R-:W0:Y:S02]  /*1220*/  LDC.64 R8, c[0x0][0x3a0] ;  /* 0x0000e800ff087b82 */ /* 0x000e240000000a00 */
[----:B0-----:R-:W-:-:S05]  /*1230*/  IMAD.WIDE R8, R3, 0x4, R8 ;  /* 0x0000000403087825 */ /* 0x001fca00078e0208 */
[----:B------:R0:W5:Y:S02]  /*1240*/  LDG.E R10, desc[UR10][R8.64] ;  /* 0x0000000a080a7981 */ /* 0x000164000c1e1900 */
.L_x_127:
[----:B------:R-:W-:Y:S05]  /*1250*/  BSYNC.RECONVERGENT B0 ;  /* 0x0000000000007941 */ /* 0x000fea0003800200 */
.L_x_126:
[----:B-----5:R-:W-:-:S04]  /*1260*/  FSETP.GT.AND P0, PT, R10, R5, PT ;  /* 0x000000050a00720b */ /* 0x020fc80003f04000 */
[----:B------:R-:W-:-:S09]  /*1270*/  FSEL R5, R10, R5, P0 ;  /* 0x000000050a057208 */ /* 0x000fd20000000000 */
.L_x_123:
[----:B------:R-:W-:Y:S05]  /*1280*/  BRA.U UP0, `(.L_x_128) ;  /* 0xfffffff500607547 */ /* 0x000fea000b83ffff */
.L_x_120:
[----:B0-----:R-:W0:Y:S01]  /*1290*/  LDC.64 R8, c[0x0][0x3a8] ;  /* 0x0000ea00ff087b82 */ /* 0x001e220000000a00 */
[----:B------:R-:W-:-:S04]  /*12a0*/  IMAD.IADD R3, R2, 0x1, R7 ;  /* 0x0000000102037824 */ /* 0x000fc800078e0207 */
[----:B0-----:R-:W-:-:S05]  /*12b0*/  IMAD.WIDE R2, R3, 0x4, R8 ;  /* 0x0000000403027825 */ /* 0x001fca00078e0208 */
[----:B------:R-:W-:Y:S01]  /*12c0*/  STG.E desc[UR10][R2.64], R5 ;  /* 0x0000000502007986 */ /* 0x000fe2000c10190a */
[----:B------:R-:W-:Y:S05]  /*12d0*/  EXIT ;  /* 0x000000000000794d */ /* 0x000fea0003800000 */
.L_x_129:
        /* <DEDUP_REMOVED lines=10> */
.L_x_238:


//--------------------- .text._Z21activate_array_kernelPfi10ACTIVATION --------------------------
	.section	.text._Z21activate_array_kernelPfi10ACTIVATION,"ax",@progbits
	.align	128
        .global         _Z21activate_array_kernelPfi10ACTIVATION
        .type           _Z21activate_array_kernelPfi10ACTIVATION,@function
        .size           _Z21activate_array_kernelPfi10ACTIVATION,(.L_x_231 - _Z21activate_array_kernelPfi10ACTIVATION)
        .other          _Z21activate_array_kernelPfi10ACTIVATION,@"STO_CUDA_ENTRY STV_DEFAULT"
_Z21activate_array_kernelPfi10ACTIVATION:
.text._Z21activate_array_kernelPfi10ACTIVATION:
        /* <DEDUP_REMOVED lines=13> */
[----:B------:R-:W2:Y:S01]  /*00d0*/  LDC R7, c[0x0][0x38c] ;  /* 0x0000e300ff077b82 */ /* 0x000ea20000000800 */
[----:B0-----:R-:W-:-:S05]  /*00e0*/  IMAD.WIDE R4, R3, 0x4, R4 ;  /* 0x0000000403047825 */ /* 0x001fca00078e0204 */
[----:B-1----:R0:W5:Y:S01]  /*00f0*/  LDG.E R0, desc[UR4][R4.64] ;  /* 0x0000000404007981 */ /* 0x002162000c1e1900 */
[----:B------:R-:W-:Y:S01]  /*0100*/  IMAD.MOV.U32 R6, RZ, RZ, 0x40000000 ;  /* 0x40000000ff067424 */ /* 0x000fe200078e00ff */
[----:B--2---:R-:W-:-:S13]  /*0110*/  ISETP.GT.AND P0, PT, R7, 0x5, PT ;  /* 0x000000050700780c */ /* 0x004fda0003f04270 */
[----:B0-----:R-:W-:Y:S05]  /*0120*/  @P0 BRA `(.L_x_130) ;  /* 0x0000000400380947 */ /* 0x001fea0003800000 */
[----:B------:R-:W-:-:S13]  /*0130*/  ISETP.GT.AND P0, PT, R7, 0x2, PT ;  /* 0x000000020700780c */ /* 0x000fda0003f04270 */
[----:B------:R-:W-:Y:S05]  /*0140*/  @P0 BRA `(.L_x_131) ;  /* 0x00000000009c0947 */ /* 0x000fea0003800000 */
[----:B------:R-:W-:-:S05]  /*0150*/  VIMNMX.U32 R2, PT, PT, R7, 0x2, PT ;  /* 0x0000000207027848 */ /* 0x000fca0003fe0000 */
[----:B------:R-:W-:-:S04]  /*0160*/  IMAD.SHL.U32 R6, R2, 0x4, RZ ;  /* 0x0000000402067824 */ /* 0x000fc800078e00ff */
[----:B------:R-:W0:Y:S02]  /*0170*/  LDC R2, c[0x2][R6] ;  /* 0x0080000006027b82 */ /* 0x000e240000000800 */
[----:B0-----:R-:W-:-:S04]  /*0180*/  SHF.R.S32.HI R3, RZ, 0x1f, R2 ;  /* 0x0000001fff037819 */ /* 0x001fc80000011402 */
.L_x_221:
[----:B------:R-:W-:Y:S05]  /*0190*/  BRX R2 -0x1a0                                                           (*"BRANCH_TARGETS .L_x_222,.L_x_223,.L_x_224"*) ;  /* 0xfffffffc02987949 */ /* 0x000fea000383ffff */
.L_x_224:
[----:B------:R-:W-:Y:S01]  /*01a0*/  ISETP.NE.AND P0, PT, R7, 0x2, PT ;  /* 0x000000020700780c */ /* 0x000fe20003f05270 */
[----:B------:R-:W-:-:S12]  /*01b0*/  IMAD.MOV.U32 R3, RZ, RZ, RZ ;  /* 0x000000ffff037224 */ /* 0x000fd800078e00ff */
[----:B------:R-:W-:Y:S05]  /*01c0*/  @P0 BRA `(.L_x_132) ;  /* 0x0000000800b40947 */ /* 0x000fea0003800000 */
[C---:B-----5:R-:W-:Y:S01]  /*01d0*/  FMUL R3, R0.reuse, 0.0099999997764825820923 ;  /* 0x3c23d70a00037820 */ /* 0x060fe20000400000 */
[----:B------:R-:W-:-:S04]  /*01e0*/  FSETP.GT.AND P0, PT, R0, RZ, PT ;  /* 0x000000ff0000720b */ /* 0x000fc80003f04000 */
[----:B------:R-:W-:Y:S01]  /*01f0*/  FSEL R3, R0, R3, P0 ;  /* 0x0000000300037208 */ /* 0x000fe20000000000 */
[----:B------:R-:W-:Y:S08]  /*0200*/  BRA `(.L_x_132) ;  /* 0x0000000800a47947 */ /* 0x000ff00003800000 */
.L_x_222:
[----:B------:R-:W-:Y:S02]  /*0210*/  HFMA2 R3, -RZ, RZ, 0.96630859375, -0.0022525787353515625 ;  /* 0x3bbb989dff037431 */ /* 0x000fe400000001ff */
[----:B------:R-:W-:Y:S01]  /*0220*/  IMAD.MOV.U32 R7, RZ, RZ, 0x437c0000 ;  /* 0x437c0000ff077424 */ /* 0x000fe200078e00ff */
[----:B------:R-:W-:Y:S02]  /*0230*/  BSSY.RECONVERGENT B0, `(.L_x_133) ;  /* 0x0000014000007945 */ /* 0x000fe40003800200 */
[----:B-----5:R-:W-:-:S04]  /*0240*/  FFMA.SAT R2, R0, -R3, 0.5 ;  /* 0x3f00000000027423 */ /* 0x020fc80000002803 */
[----:B------:R-:W-:-:S04]  /*0250*/  FFMA.RM R2, R2, R7, 12582913 ;  /* 0x4b40000102027423 */ /* 0x000fc80000004007 */
[C---:B------:R-:W-:Y:S01]  /*0260*/  FADD R3, R2.reuse, -12583039 ;  /* 0xcb40007f02037421 */ /* 0x040fe20000000000 */
[----:B------:R-:W-:-:S03]  /*0270*/  IMAD.SHL.U32 R2, R2, 0x800000, RZ ;  /* 0x0080000002027824 */ /* 0x000fc600078e00ff */
[----:B------:R-:W-:-:S04]  /*0280*/  FFMA R3, R0, -1.4426950216293334961, -R3 ;  /* 0xbfb8aa3b00037823 */ /* 0x000fc80000000803 */
[----:B------:R-:W-:-:S06]  /*0290*/  FFMA R3, R0, -1.925963033500011079e-08, R3 ;  /* 0xb2a5706000037823 */ /* 0x000fcc0000000003 */
[----:B------:R-:W0:Y:S02]  /*02a0*/  MUFU.EX2 R3, R3 ;  /* 0x0000000300037308 */ /* 0x000e240000000800 */
[----:B0-----:R-:W-:-:S04]  /*02b0*/  FFMA R0, R2, R3, 1 ;  /* 0x3f80000002007423 */ /* 0x001fc80000000003 */
[----:B------:R-:W-:-:S05]  /*02c0*/  VIADD R2, R0, 0x1800000 ;  /* 0x0180000000027836 */ /* 0x000fca0000000000 */
[----:B------:R-:W-:-:S04]  /*02d0*/  LOP3.LUT R2, R2, 0x7f800000, RZ, 0xc0, !PT ;  /* 0x7f80000002027812 */ /* 0x000fc800078ec0ff */
[----:B------:R-:W-:-:S13]  /*02e0*/  ISETP.GT.U32.AND P0, PT, R2, 0x1ffffff, PT ;  /* 0x01ffffff0200780c */ /* 0x000fda0003f04070 */
[----:B------:R-:W-:Y:S05]  /*02f0*/  @P0 BRA `(.L_x_134) ;  /* 0x00000000000c0947 */ /* 0x000fea0003800000 */
[----:B------:R-:W-:-:S07]  /*0300*/  MOV R6, 0x320 ;  /* 0x0000032000067802 */ /* 0x000fce0000000f00 */
[----:B------:R-:W-:Y:S05]  /*0310*/  CALL.REL.NOINC `($__internal_1_$__cuda_sm20_rcp_rn_f32_slowpath) ;  /* 0x0000000800687944 */ /* 0x000fea0003c00000 */
[----:B------:R-:W-:Y:S05]  /*0320*/  BRA `(.L_x_135) ;  /* 0x0000000000107947 */ /* 0x000fea0003800000 */
.L_x_134:
[----:B------:R-:W0:Y:S02]  /*0330*/  MUFU.RCP R3, R0 ;  /* 0x0000000000037308 */ /* 0x000e240000001000 */
[----:B0-----:R-:W-:-:S04]  /*0340*/  FFMA R2, R0, R3, -1 ;  /* 0xbf80000000027423 */ /* 0x001fc80000000003 */
[----:B------:R-:W-:-:S04]  /*0350*/  FADD.FTZ R2, -R2, -RZ ;  /* 0x800000ff02027221 */ /* 0x000fc80000010100 */
[----:B------:R-:W-:-:S07]  /*0360*/  FFMA R3, R3, R2, R3 ;  /* 0x0000000203037223 */ /* 0x000fce0000000003 */
.L_x_135:
[----:B------:R-:W-:Y:S05]  /*0370*/  BSYNC.RECONVERGENT B0 ;  /* 0x0000000000007941 */ /* 0x000fea0003800200 */
.L_x_133:
[----:B------:R-:W-:Y:S05]  /*0380*/  BRA `(.L_x_132) ;  /* 0x0000000800447947 */ /* 0x000fea0003800000 */
.L_x_223:
[----:B-----5:R-:W-:-:S05]  /*0390*/  FSET.BF.GT.AND R3, R0, RZ, PT ;  /* 0x000000ff0003720a */ /* 0x020fca0003804000 */
[----:B------:R-:W-:Y:S01]  /*03a0*/  FMUL R3, R0, R3 ;  /* 0x0000000300037220 */ /* 0x000fe20000400000 */
[----:B------:R-:W-:Y:S06]  /*03b0*/  BRA `(.L_x_132) ;  /* 0x0000000800387947 */ /* 0x000fec0003800000 */
.L_x_131:
[----:B------:R-:W-:Y:S02]  /*03c0*/  ISETP.NE.AND P0, PT, R7, 0x3, PT ;  /* 0x000000030700780c */ /* 0x000fe40003f05270 */
[----:B-----5:R-:W-:-:S11]  /*03d0*/  MOV R3, R0 ;  /* 0x0000000000037202 */ /* 0x020fd60000000f00 */
[----:B------:R-:W-:Y:S05]  /*03e0*/  @!P0 BRA `(.L_x_132) ;  /* 0x00000008002c8947 */ /* 0x000fea0003800000 */
[----:B------:R-:W-:-:S13]  /*03f0*/  ISETP.NE.AND P0, PT, R7, 0x4, PT ;  /* 0x000000040700780c */ /* 0x000fda0003f05270 */
[----:B------:R-:W-:Y:S05]  /*0400*/  @!P0 BRA `(.L_x_136) ;  /* 0x0000000000708947 */ /* 0x000fea0003800000 */
[----:B------:R-:W-:Y:S01]  /*0410*/  ISETP.NE.AND P0, PT, R7, 0x5, PT ;  /* 0x000000050700780c */ /* 0x000fe20003f05270 */
[----:B------:R-:W-:-:S12]  /*0420*/  IMAD.MOV.U32 R3, RZ, RZ, RZ ;  /* 0x000000ffff037224 */ /* 0x000fd800078e00ff */
[----:B------:R-:W-:Y:S05]  /*0430*/  @P0 BRA `(.L_x_132) ;  /* 0x0000000800180947 */ /* 0x000fea0003800000 */
[----:B------:R-:W-:Y:S02]  /*0440*/  IMAD.MOV.U32 R3, RZ, RZ, 0x3bbb989d ;  /* 0x3bbb989dff037424 */ /* 0x000fe400078e00ff */
[----:B------:R-:W-:Y:S01]  /*0450*/  FMUL R0, R0, -2 ;  /* 0xc000000000007820 */ /* 0x000fe20000400000 */
[----:B------:R-:W-:Y:S01]  /*0460*/  IMAD.MOV.U32 R7, RZ, RZ, 0x437c0000 ;  /* 0x437c0000ff077424 */ /* 0x000fe200078e00ff */
[----:B------:R-:W-:Y:S02]  /*0470*/  BSSY.RECONVERGENT B0, `(.L_x_137) ;  /* 0x0000013000007945 */ /* 0x000fe40003800200 */
[----:B------:R-:W-:-:S04]  /*0480*/  FFMA.SAT R2, R0, R3, 0.5 ;  /* 0x3f00000000027423 */ /* 0x000fc80000002003 */
[----:B------:R-:W-:-:S04]  /*0490*/  FFMA.RM R2, R2, R7, 12582913 ;  /* 0x4b40000102027423 */ /* 0x000fc80000004007 */
[C---:B------:R-:W-:Y:S01]  /*04a0*/  FADD R3, R2.reuse, -12583039 ;  /* 0xcb40007f02037421 */ /* 0x040fe20000000000 */
[----:B------:R-:W-:-:S03]  /*04b0*/  SHF.L.U32 R2, R2, 0x17, RZ ;  /* 0x0000001702027819 */ /* 0x000fc600000006ff */
[----:B------:R-:W-:-:S04]  /*04c0*/  FFMA R3, R0, 1.4426950216293334961, -R3 ;  /* 0x3fb8aa3b00037823 */ /* 0x000fc80000000803 */
[----:B------:R-:W-:-:S06]  /*04d0*/  FFMA R3, R0, 1.925963033500011079e-08, R3 ;  /* 0x32a5706000037823 */ /* 0x000fcc0000000003 */
[----:B------:R-:W0:Y:S02]  /*04e0*/  MUFU.EX2 R3, R3 ;  /* 0x0000000300037308 */ /* 0x000e240000000800 */
[----:B0-----:R-:W-:-:S06]  /*04f0*/  FFMA R3, R2, R3, 1 ;  /* 0x3f80000002037423 */ /* 0x001fcc0000000003 */
[----:B------:R-:W0:Y:S08]  /*0500*/  MUFU.RCP R0, R3 ;  /* 0x0000000300007308 */ /* 0x000e300000001000 */
[----:B------:R-:W1:Y:S01]  /*0510*/  FCHK P0, R6, R3 ;  /* 0x0000000306007302 */ /* 0x000e620000000000 */
[----:B0-----:R-:W-:-:S04]  /*0520*/  FFMA R7, -R3, R0, 1 ;  /* 0x3f80000003077423 */ /* 0x001fc80000000100 */
[----:B------:R-:W-:-:S04]  /*0530*/  FFMA R0, R0, R7, R0 ;  /* 0x0000000700007223 */ /* 0x000fc80000000000 */
[----:B------:R-:W-:-:S04]  /*0540*/  FFMA R2, R0, 2, RZ ;  /* 0x4000000000027823 */ /* 0x000fc800000000ff */
[----:B------:R-:W-:-:S04]  /*0550*/  FFMA R7, -R3, R2, 2 ;  /* 0x4000000003077423 */ /* 0x000fc80000000102 */
[----:B------:R-:W-:Y:S01]  /*0560*/  FFMA R0, R0, R7, R2 ;  /* 0x0000000700007223 */ /* 0x000fe20000000002 */
[----:B-1----:R-:W-:Y:S06]  /*0570*/  @!P0 BRA `(.L_x_138) ;  /* 0x0000000000088947 */ /* 0x002fec0003800000 */
[----:B------:R-:W-:-:S07]  /*0580*/  MOV R2, 0x5a0 ;  /* 0x000005a000027802 */ /* 0x000fce0000000f00 */
[----:B------:R-:W-:Y:S05]  /*0590*/  CALL.REL.NOINC `($__internal_2_$__cuda_sm3x_div_rn_noftz_f32_slowpath) ;  /* 0x0000000800987944 */ /* 0x000fea0003c00000 */
.L_x_138:
[----:B------:R-:W-:Y:S05]  /*05a0*/  BSYNC.RECONVERGENT B0 ;  /* 0x0000000000007941 */ /* 0x000fea0003800200 */
.L_x_137:
[----:B------:R-:W-:Y:S01]  /*05b0*/  FADD R3, R0, -1 ;  /* 0xbf80000000037421 */ /* 0x000fe20000000000 */
[----:B------:R-:W-:Y:S06]  /*05c0*/  BRA `(.L_x_132) ;  /* 0x0000000400b47947 */ /* 0x000fec0003800000 */
.L_x_136:
[----:B------:R-:W-:-:S05]  /*05d0*/  FSET.BF.GT.AND R3, R0, RZ, PT ;  /* 0x000000ff0003720a */ /* 0x000fca0003804000 */
[----:B------:R-:W-:-:S04]  /*05e0*/  FMUL R3, R0, R3 ;  /* 0x0000000300037220 */ /* 0x000fc80000400000 */
[----:B------:R-:W-:Y:S01]  /*05f0*/  FFMA R3, R0, 0.10000000149011611938, R3 ;  /* 0x3dcccccd00037823 */ /* 0x000fe20000000003 */
[----:B------:R-:W-:Y:S06]  /*0600*/  BRA `(.L_x_132) ;  /* 0x0000000400a47947 */ /* 0x000fec0003800000 */
.L_x_130:
[----:B------:R-:W-:-:S13]  /*0610*/  ISETP.GT.AND P0, PT, R7, 0x8, PT ;  /* 0x000000080700780c */ /* 0x000fda0003f04270 */
[----:B------:R-:W-:Y:S05]  /*0620*/  @P0 BRA `(.L_x_139) ;  /* 0x0000000000a40947 */ /* 0x000fea0003800000 */
[----:B------:R-:W-:-:S05]  /*0630*/  IMAD.MOV.U32 R2, RZ, RZ, -0x6 ;  /* 0xfffffffaff027424 */ /* 0x000fca00078e00ff */
[----:B------:R-:W-:-:S05]  /*0640*/  VIADDMNMX.U32 R2, R7, R2, 0x2, PT ;  /* 0x0000000207027446 */ /* 0x000fca0003800002 */
[----:B------:R-:W-:-:S04]  /*0650*/  IMAD.SHL.U32 R6, R2, 0x4, RZ ;  /* 0x0000000402067824 */ /* 0x000fc800078e00ff */
[----:B------:R-:W0:Y:S02]  /*0660*/  LDC R2, c[0x2][R6+0xc] ;  /* 0x0080030006027b82 */ /* 0x000e240000000800 */
[----:B0-----:R-:W-:-:S04]  /*0670*/  SHF.R.S32.HI R3, RZ, 0x1f, R2 ;  /* 0x0000001fff037819 */ /* 0x001fc80000011402 */
.L_x_225:
[----:B------:R-:W-:Y:S05]  /*0680*/  BRX R2 -0x690                                                           (*"BRANCH_TARGETS .L_x_226,.L_x_227,.L_x_228"*) ;  /* 0xfffffff8025c7949 */ /* 0x000fea000383ffff */
.L_x_228:
[----:B------:R-:W-:Y:S01]  /*0690*/  ISETP.NE.AND P0, PT, R7, 0x8, PT ;  /* 0x000000080700780c */ /* 0x000fe20003f05270 */
[----:B------:R-:W-:-:S12]  /*06a0*/  IMAD.MOV.U32 R3, RZ, RZ, RZ ;  /* 0x000000ffff037224 */ /* 0x000fd800078e00ff */
[----:B------:R-:W-:Y:S05]  /*06b0*/  @P0 BRA `(.L_x_132) ;  /* 0x0000000400780947 */ /* 0x000fea0003800000 */
[----:B------:R-:W-:Y:S02]  /*06c0*/  HFMA2 R3, -RZ, RZ, 0.96630859375, -0.0022525787353515625 ;  /* 0x3bbb989dff037431 */ /* 0x000fe400000001ff */
[----:B------:R-:W-:-:S03]  /*06d0*/  IMAD.MOV.U32 R7, RZ, RZ, 0x437c0000 ;  /* 0x437c0000ff077424 */ /* 0x000fc600078e00ff */
[----:B-----5:R-:W-:-:S04]  /*06e0*/  FFMA.SAT R2, R0, R3, 0.5 ;  /* 0x3f00000000027423 */ /* 0x020fc80000002003 */
[----:B------:R-:W-:-:S04]  /*06f0*/  FFMA.RM R2, R2, R7, 12582913 ;  /* 0x4b40000102027423 */ /* 0x000fc80000004007 */
[----:B------:R-:W-:-:S04]  /*0700*/  FADD R3, R2, -12583039 ;  /* 0xcb40007f02037421 */ /* 0x000fc80000000000 */
[----:B------:R-:W-:-:S04]  /*0710*/  FFMA R3, R0, 1.4426950216293334961, -R3 ;  /* 0x3fb8aa3b00037823 */ /* 0x000fc80000000803 */
[----:B------:R-:W-:Y:S01]  /*0720*/  FFMA R6, R0, 1.925963033500011079e-08, R3 ;  /* 0x32a5706000067823 */ /* 0x000fe20000000003 */
[----:B------:R-:W-:Y:S01]  /*0730*/  IMAD.SHL.U32 R3, R2, 0x800000, RZ ;  /* 0x0080000002037824 */ /* 0x000fe200078e00ff */
[----:B------:R-:W-:-:S04]  /*0740*/  FSET.BF.LT.AND R2, R0, RZ, PT ;  /* 0x000000ff0002720a */ /* 0x000fc80003801000 */
[----:B------:R-:W0:Y:S02]  /*0750*/  MUFU.EX2 R6, R6 ;  /* 0x0000000600067308 */ /* 0x000e240000000800 */
[----:B0-----:R-:W-:Y:S01]  /*0760*/  FFMA R7, R3, R6, -1 ;  /* 0xbf80000003077423 */ /* 0x001fe20000000006 */
[----:B------:R-:W-:-:S03]  /*0770*/  FSET.BF.GE.AND R3, R0, RZ, PT ;  /* 0x000000ff0003720a */ /* 0x000fc60003806000 */
[----:B------:R-:W-:-:S04]  /*0780*/  FMUL R7, R2, R7 ;  /* 0x0000000702077220 */ /* 0x000fc80000400000 */
[----:B------:R-:W-:Y:S01]  /*0790*/  FFMA R3, R0, R3, R7 ;  /* 0x0000000300037223 */ /* 0x000fe20000000007 */
[----:B------:R-:W-:Y:S06]  /*07a0*/  BRA `(.L_x_132) ;  /* 0x00000004003c7947 */ /* 0x000fec0003800000 */
.L_x_227:
[C---:B-----5:R-:W-:Y:S01]  /*07b0*/  FMUL R3, R0.reuse, 0.10000000149011611938 ;  /* 0x3dcccccd00037820 */ /* 0x060fe20000400000 */
[----:B------:R-:W-:-:S04]  /*07c0*/  FSETP.GT.AND P0, PT, R0, RZ, PT ;  /* 0x000000ff0000720b */ /* 0x000fc80003f04000 */
[----:B------:R-:W-:Y:S01]  /*07d0*/  FSEL R3, R0, R3, P0 ;  /* 0x0000000300037208 */ /* 0x000fe20000000000 */
[----:B------:R-:W-:Y:S08]  /*07e0*/  BRA `(.L_x_132) ;  /* 0x00000004002c7947 */ /* 0x000ff00003800000 */
.L_x_226:
[----:B-----5:R-:W-:Y:S01]  /*07f0*/  FSETP.GEU.AND P0, PT, R0, -4, PT ;  /* 0xc08000000000780b */ /* 0x020fe20003f0e000 */
[----:B------:R-:W-:-:S12]  /*0800*/  BSSY.RECONVERGENT B0, `(.L_x_140) ;  /* 0x000000a000007945 */ /* 0x000fd80003800200 */
[----:B------:R-:W-:-:S04]  /*0810*/  @!P0 FADD R3, R0, 4 ;  /* 0x4080000000038421 */ /* 0x000fc80000000000 */
[----:B------:R-:W-:Y:S01]  /*0820*/  @!P0 FMUL R3, R3, 0.0099999997764825820923 ;  /* 0x3c23d70a03038820 */ /* 0x000fe20000400000 */
[----:B------:R-:W-:Y:S06]  /*0830*/  @!P0 BRA `(.L_x_141) ;  /* 0x0000000000188947 */ /* 0x000fec0003800000 */
[----:B------:R-:W-:-:S13]  /*0840*/  FSETP.GT.AND P0, PT, R0, 4, PT ;  /* 0x408000000000780b */ /* 0x000fda0003f04000 */
[----:B------:R-:W-:Y:S02]  /*0850*/  @P0 IMAD.MOV.U32 R2, RZ, RZ, 0x3c23d70a ;  /* 0x3c23d70aff020424 */ /* 0x000fe400078e00ff */
[----:B------:R-:W-:Y:S01]  /*0860*/  @P0 FADD R3, R0, -4 ;  /* 0xc080000000030421 */ /* 0x000fe20000000000 */
[----:B------:R-:W-:-:S03]  /*0870*/  @!P0 MOV R7, 0x3e000000 ;  /* 0x3e00000000078802 */ /* 0x000fc60000000f00 */
[----:B------:R-:W-:Y:S02]  /*0880*/  @P0 FFMA R3, R3, R2, 1 ;  /* 0x3f80000003030423 */ /* 0x000fe40000000002 */
[----:B------:R-:W-:-:S07]  /*0890*/  @!P0 FFMA R3, R0, R7, 0.5 ;  /* 0x3f00000000038423 */ /* 0x000fce0000000007 */
.L_x_141:
[----:B------:R-:W-:Y:S05]  /*08a0*/  BSYNC.RECONVERGENT B0 ;  /* 0x0000000000007941 */ /* 0x000fea0003800200 */
.L_x_140:
[----:B------:R-:W-:Y:S05]  /*08b0*/  BRA `(.L_x_132) ;  /* 0x0000000000f87947 */ /* 0x000fea0003800000 */
.L_x_139:
[----:B------:R-:W-:Y:S01]  /*08c0*/  ISETP.GT.AND P0, PT, R7, 0xa, PT ;  /* 0x0000000a0700780c */ /* 0x000fe20003f04270 */
[----:B------:R-:W-:-:S12]  /*08d0*/  BSSY.RECONVERGENT B0, `(.L_x_132) ;  /* 0x000003c000007945 */ /* 0x000fd80003800200 */
[----:B------:R-:W-:Y:S05]  /*08e0*/  @P0 BRA `(.L_x_142) ;  /* 0x0000000000a00947 */ /* 0x000fea0003800000 */
[----:B------:R-:W-:-:S13]  /*08f0*/  ISETP.NE.AND P0, PT, R7, 0x9, PT ;  /* 0x000000090700780c */ /* 0x000fda0003f05270 */
[----:B------:R-:W-:Y:S05]  /*0900*/  @!P0 BRA `(.L_x_143) ;  /* 0x0000000000308947 */ /* 0x000fea0003800000 */
[----:B------:R-:W-:Y:S01]  /*0910*/  ISETP.NE.AND P0, PT, R7, 0xa, PT ;  /* 0x0000000a0700780c */ /* 0x000fe20003f05270 */
[----:B------:R-:W-:-:S12]  /*0920*/  IMAD.MOV.U32 R3, RZ, RZ, RZ ;  /* 0x000000ffff037224 */ /* 0x000fd800078e00ff */
[----:B------:R-:W-:Y:S05]  /*0930*/  @P0 BRA `(.L_x_144) ;  /* 0x0000000000d40947 */ /* 0x000fea0003800000 */
[----:B-----5:R-:W0:Y:S01]  /*0940*/  F2I.FLOOR.NTZ R2, R0 ;  /* 0x0000000000027305 */ /* 0x020e220000207100 */
[----:B------:R-:W-:Y:S01]  /*0950*/  FMUL R6, R0, 0.5 ;  /* 0x3f00000000067820 */ /* 0x000fe20000400000 */
[----:B0-----:R-:W-:-:S04]  /*0960*/  LOP3.LUT R3, R2, 0x1, RZ, 0xc0, !PT ;  /* 0x0000000102037812 */ /* 0x001fc800078ec0ff */
[----:B------:R-:W-:Y:S02]  /*0970*/  ISETP.NE.U32.AND P0, PT, R3, 0x1, PT ;  /* 0x000000010300780c */ /* 0x000fe40003f05070 */
[----:B------:R-:W0:Y:S11]  /*0980*/  FRND.FLOOR R3, R6 ;  /* 0x0000000600037307 */ /* 0x000e360000205000 */
[----:B------:R-:W-:-:S05]  /*0990*/  @!P0 I2FP.F32.S32 R7, R2 ;  /* 0x0000000200078245 */ /* 0x000fca0000201400 */
[----:B------:R-:W-:-:S04]  /*09a0*/  @!P0 FADD R2, R0, -R7 ;  /* 0x8000000700028221 */ /* 0x000fc80000000000 */
[----:B0-----:R-:W-:Y:S01]  /*09b0*/  @!P0 FADD R3, R3, R2 ;  /* 0x0000000203038221 */ /* 0x001fe20000000000 */
[----:B------:R-:W-:Y:S06]  /*09c0*/  BRA `(.L_x_144) ;  /* 0x0000000000b07947 */ /* 0x000fec0003800000 */
.L_x_143:
[----:B------:R-:W-:Y:S01]  /*09d0*/  IMAD.MOV.U32 R3, RZ, RZ, 0x3bbb989d ;  /* 0x3bbb989dff037424 */ /* 0x000fe200078e00ff */
[----:B------:R-:W-:Y:S01]  /*09e0*/  BSSY.RECONVERGENT B1, `(.L_x_145) ;  /* 0x0000016000017945 */ /* 0x000fe20003800200 */
[----:B------:R-:W-:Y:S02]  /*09f0*/  IMAD.MOV.U32 R2, RZ, RZ, 0x437c0000 ;  /* 0x437c0000ff027424 */ /* 0x000fe400078e00ff */
[----:B-----5:R-:W-:-:S04]  /*0a00*/  FFMA.SAT R3, R0, -R3, 0.5 ;  /* 0x3f00000000037423 */ /* 0x020fc80000002803 */
[----:B------:R-:W-:-:S04]  /*0a10*/  FFMA.RM R2, R3, R2, 12582913 ;  /* 0x4b40000103027423 */ /* 0x000fc80000004002 */
[C---:B------:R-:W-:Y:S01]  /*0a20*/  FADD R3, R2.reuse, -12583039 ;  /* 0xcb40007f02037421 */ /* 0x040fe20000000000 */
[----:B------:R-:W-:-:S03]  /*0a30*/  SHF.L.U32 R2, R2, 0x17, RZ ;  /* 0x0000001702027819 */ /* 0x000fc600000006ff */
[----:B------:R-:W-:-:S04]  /*0a40*/  FFMA R3, R0, -1.4426950216293334961, -R3 ;  /* 0xbfb8aa3b00037823 */ /* 0x000fc80000000803 */
[----:B------:R-:W-:-:S06]  /*0a50*/  FFMA R7, R0, -1.925963033500011079e-08, R3 ;  /* 0xb2a5706000077823 */ /* 0x000fcc0000000003 */
        /* <DEDUP_REMOVED lines=10> */
[----:B------:R-:W-:Y:S01]  /*0b00*/  IMAD.MOV.U32 R3, RZ, RZ, R8 ;  /* 0x000000ffff037224 */ /* 0x000fe200078e0008 */
[----:B------:R-:W-:-:S07]  /*0b10*/  MOV R2, 0xb30 ;  /* 0x00000b3000027802 */ /* 0x000fce0000000f00 */
[----:B------:R-:W-:Y:S05]  /*0b20*/  CALL.REL.NOINC `($__internal_2_$__cuda_sm3x_div_rn_noftz_f32_slowpath) ;  /* 0x0000000400347944 */ /* 0x000fea0003c00000 */
[----:B------:R-:W-:-:S07]  /*0b30*/  IMAD.MOV.U32 R3, RZ, RZ, R0 ;  /* 0x000000ffff037224 */ /* 0x000fce00078e0000 */
.L_x_146:
[----:B------:R-:W-:Y:S05]  /*0b40*/  BSYNC.RECONVERGENT B1 ;  /* 0x0000000000017941 */ /* 0x000fea0003800200 */
.L_x_145:
[----:B------:R-:W-:Y:S01]  /*0b50*/  FADD R3, R3, -1 ;  /* 0xbf80000003037421 */ /* 0x000fe20000000000 */
[----:B------:R-:W-:Y:S06]  /*0b60*/  BRA `(.L_x_144) ;  /* 0x0000000000487947 */ /* 0x000fec0003800000 */
.L_x_142:
[----:B------:R-:W-:-:S13]  /*0b70*/  ISETP.NE.AND P0, PT, R7, 0xb, PT ;  /* 0x0000000b0700780c */ /* 0x000fda0003f05270 */
[----:B------:R-:W-:Y:S05]  /*0b80*/  @!P0 BRA `(.L_x_147) ;  /* 0x0000000000348947 */ /* 0x000fea0003800000 */
[----:B------:R-:W-:Y:S01]  /*0b90*/  ISETP.NE.AND P0, PT, R7, 0xc, PT ;  /* 0x0000000c0700780c */ /* 0x000fe20003f05270 */
[----:B------:R-:W-:-:S12]  /*0ba0*/  IMAD.MOV.U32 R3, RZ, RZ, RZ ;  /* 0x000000ffff037224 */ /* 0x000fd800078e00ff */
[----:B------:R-:W-:Y:S05]  /*0bb0*/  @P0 BRA `(.L_x_144) ;  /* 0x0000000000340947 */ /* 0x000fea0003800000 */
[----:B-----5:R-:W-:-:S13]  /*0bc0*/  FSETP.GEU.AND P0, PT, R0, RZ, PT ;  /* 0x000000ff0000720b */ /* 0x020fda0003f0e000 */
[----:B------:R-:W-:Y:S01]  /*0bd0*/  @!P0 FMUL R3, R0, 0.0010000000474974513054 ;  /* 0x3a83126f00038820 */ /* 0x000fe20000400000 */
[----:B------:R-:W-:Y:S06]  /*0be0*/  @!P0 BRA `(.L_x_144) ;  /* 0x0000000000288947 */ /* 0x000fec0003800000 */
[----:B------:R-:W-:Y:S02]  /*0bf0*/  FSETP.GT.AND P0, PT, R0, 1, PT ;  /* 0x3f8000000000780b */ /* 0x000fe40003f04000 */
[----:B------:R-:W-:-:S11]  /*0c00*/  MOV R3, R0 ;  /* 0x0000000000037202 */ /* 0x000fd60000000f00 */
[----:B------:R-:W-:Y:S05]  /*0c10*/  @!P0 BRA `(.L_x_144) ;  /* 0x00000000001c8947 */ /* 0x000fea0003800000 */
[----:B------:R-:W-:Y:S02]  /*0c20*/  IMAD.MOV.U32 R3, RZ, RZ, 0x3a83126f ;  /* 0x3a83126fff037424 */ /* 0x000fe400078e00ff */
[----:B------:R-:W-:-:S04]  /*0c30*/  FADD R0, R0, -1 ;  /* 0xbf80000000007421 */ /* 0x000fc80000000000 */
[----:B------:R-:W-:Y:S01]  /*0c40*/  FFMA R3, R0, R3, 1 ;  /* 0x3f80000000037423 */ /* 0x000fe20000000003 */
[----:B------:R-:W-:Y:S06]  /*0c50*/  BRA `(.L_x_144) ;  /* 0x00000000000c7947 */ /* 0x000fec0003800000 */
.L_x_147:
[C---:B-----5:R-:W-:Y:S02]  /*0c60*/  FSETP.GEU.AND P0, PT, R0.reuse, -1, PT ;  /* 0xbf8000000000780b */ /* 0x060fe40003f0e000 */
[----:B------:R-:W-:-:S04]  /*0c70*/  FMNMX.NAN R0, R0, 1, PT ;  /* 0x3f80000000007809 */ /* 0x000fc80003820000 */
[----:B------:R-:W-:-:S07]  /*0c80*/  FSEL R3, R0, -1, P0 ;  /* 0xbf80000000037808 */ /* 0x000fce0000000000 */
.L_x_144:
[----:B------:R-:W-:Y:S05]  /*0c90*/  BSYNC.RECONVERGENT B0 ;  /* 0x0000000000007941 */ /* 0x000fea0003800200 */
.L_x_132:
[----:B------:R-:W-:Y:S01]  /*0ca0*/  STG.E desc[UR4][R4.64], R3 ;  /* 0x0000000304007986 */ /* 0x000fe2000c101904 */
[----:B------:R-:W-:Y:S05]  /*0cb0*/  EXIT ;  /* 0x000000000000794d */ /* 0x000fea0003800000 */
        .weak           $__internal_1_$__cuda_sm20_rcp_rn_f32_slowpath
        .type           $__internal_1_$__cuda_sm20_rcp_rn_f32_slowpath,@function
        .size           $__internal_1_$__cuda_sm20_rcp_rn_f32_slowpath,($__internal_2_$__cuda_sm3x_div_rn_noftz_f32_slowpath - $__internal_1_$__cuda_sm20_rcp_rn_f32_slowpath)
$__internal_1_$__cuda_sm20_rcp_rn_f32_slowpath:
[----:B------:R-:W-:Y:S01]  /*0cc0*/  IMAD.SHL.U32 R2, R0, 0x2, RZ ;  /* 0x0000000200027824 */ /* 0x000fe200078e00ff */
[----:B------:R-:W-:Y:S04]  /*0cd0*/  BSSY.RECONVERGENT B1, `(.L_x_148) ;  /* 0x0000030000017945 */ /* 0x000fe80003800200 */
[----:B------:R-:W-:-:S04]  /*0ce0*/  SHF.R.U32.HI R2, RZ, 0x18, R2 ;  /* 0x00000018ff027819 */ /* 0x000fc80000011602 */
[----:B------:R-:W-:-:S13]  /*0cf0*/  ISETP.NE.U32.AND P0, PT, R2, RZ, PT ;  /* 0x000000ff0200720c */ /* 0x000fda0003f05070 */
[----:B------:R-:W-:Y:S05]  /*0d00*/  @P0 BRA `(.L_x_149) ;  /* 0x0000000000280947 */ /* 0x000fea0003800000 */
[----:B------:R-:W-:-:S05]  /*0d10*/  IMAD.SHL.U32 R2, R0, 0x2, RZ ;  /* 0x0000000200027824 */ /* 0x000fca00078e00ff */
[----:B------:R-:W-:-:S13]  /*0d20*/  ISETP.NE.AND P0, PT, R2, RZ, PT ;  /* 0x000000ff0200720c */ /* 0x000fda0003f05270 */
[----:B------:R-:W-:Y:S01]  /*0d30*/  @P0 FFMA R7, R0, 1.84467440737095516160e+19, RZ ;  /* 0x5f80000000070823 */ /* 0x000fe200000000ff */
[----:B------:R-:W-:Y:S08]  /*0d40*/  @!P0 MUFU.RCP R3, R0 ;  /* 0x0000000000038308 */ /* 0x000ff00000001000 */
[----:B------:R-:W0:Y:S02]  /*0d50*/  @P0 MUFU.RCP R2, R7 ;  /* 0x0000000700020308 */ /* 0x000e240000001000 */
[----:B0-----:R-:W-:-:S04]  /*0d60*/  @P0 FFMA R8, R7, R2, -1 ;  /* 0xbf80000007080423 */ /* 0x001fc80000000002 */
[----:B------:R-:W-:-:S04]  /*0d70*/  @P0 FADD.FTZ R9, -R8, -RZ ;  /* 0x800000ff08090221 */ /* 0x000fc80000010100 */
[----:B------:R-:W-:-:S04]  /*0d80*/  @P0 FFMA R2, R2, R9, R2 ;  /* 0x0000000902020223 */ /* 0x000fc80000000002 */
[----:B------:R-:W-:Y:S01]  /*0d90*/  @P0 FFMA R3, R2, 1.84467440737095516160e+19, RZ ;  /* 0x5f80000002030823 */ /* 0x000fe200000000ff */
[----:B------:R-:W-:Y:S06]  /*0da0*/  BRA `(.L_x_150) ;  /* 0x0000000000887947 */ /* 0x000fec0003800000 */
.L_x_149:
[----:B------:R-:W-:-:S04]  /*0db0*/  IADD3 R3, PT, PT, R2, -0xfd, RZ ;  /* 0xffffff0302037810 */ /* 0x000fc80007ffe0ff */
[----:B------:R-:W-:-:S13]  /*0dc0*/  ISETP.GT.U32.AND P0, PT, R3, 0x1, PT ;  /* 0x000000010300780c */ /* 0x000fda0003f04070 */
[----:B------:R-:W-:Y:S05]  /*0dd0*/  @P0 BRA `(.L_x_151) ;  /* 0x0000000000780947 */ /* 0x000fea0003800000 */
[----:B------:R-:W-:Y:S01]  /*0de0*/  LOP3.LUT R7, R0, 0x7fffff, RZ, 0xc0, !PT ;  /* 0x007fffff00077812 */ /* 0x000fe200078ec0ff */
[----:B------:R-:W-:-:S03]  /*0df0*/  IMAD.MOV.U32 R12, RZ, RZ, 0x3 ;  /* 0x00000003ff0c7424 */ /* 0x000fc600078e00ff */
[----:B------:R-:W-:Y:S02]  /*0e00*/  LOP3.LUT R7, R7, 0x3f800000, RZ, 0xfc, !PT ;  /* 0x3f80000007077812 */ /* 0x000fe400078efcff */
[----:B------:R-:W-:Y:S02]  /*0e10*/  SHF.L.U32 R11, R12, R3, RZ ;  /* 0x000000030c0b7219 */ /* 0x000fe400000006ff */
[----:B------:R-:W0:Y:S02]  /*0e20*/  MUFU.RCP R8, R7 ;  /* 0x0000000700087308 */ /* 0x000e240000001000 */
[----:B0-----:R-:W-:-:S04]  /*0e30*/  FFMA R9, R7, R8, -1 ;  /* 0xbf80000007097423 */ /* 0x001fc80000000008 */
[----:B------:R-:W-:-:S04]  /*0e40*/  FADD.FTZ R9, -R9, -RZ ;  /* 0x800000ff09097221 */ /* 0x000fc80000010100 */
[CCC-:B------:R-:W-:Y:S01]  /*0e50*/  FFMA.RM R10, R8.reuse, R9.reuse, R8.reuse ;  /* 0x00000009080a7223 */ /* 0x1c0fe20000004008 */
[----:B------:R-:W-:-:S04]  /*0e60*/  FFMA.RP R9, R8, R9, R8 ;  /* 0x0000000908097223 */ /* 0x000fc80000008008 */
[C---:B------:R-:W-:Y:S02]  /*0e70*/  LOP3.LUT R8, R10.reuse, 0x7fffff, RZ, 0xc0, !PT ;  /* 0x007fffff0a087812 */ /* 0x040fe400078ec0ff */
[----:B------:R-:W-:Y:S02]  /*0e80*/  FSETP.NEU.FTZ.AND P0, PT, R10, R9, PT ;  /* 0x000000090a00720b */ /* 0x000fe40003f1d000 */
[----:B------:R-:W-:Y:S02]  /*0e90*/  LOP3.LUT R8, R8, 0x800000, RZ, 0xfc, !PT ;  /* 0x0080000008087812 */ /* 0x000fe400078efcff */
[----:B------:R-:W-:Y:S02]  /*0ea0*/  SEL R9, RZ, 0xffffffff, !P0 ;  /* 0xffffffffff097807 */ /* 0x000fe40004000000 */
[----:B------:R-:W-:-:S03]  /*0eb0*/  LOP3.LUT R10, R11, R8, RZ, 0xc0, !PT ;  /* 0x000000080b0a7212 */ /* 0x000fc600078ec0ff */
[----:B------:R-:W-:Y:S01]  /*0ec0*/  IMAD.MOV R9, RZ, RZ, -R9 ;  /* 0x000000ffff097224 */ /* 0x000fe200078e0a09 */
[----:B------:R-:W-:-:S04]  /*0ed0*/  SHF.R.U32.HI R10, RZ, R3, R10 ;  /* 0x00000003ff0a7219 */ /* 0x000fc8000001160a */
[----:B------:R-:W-:Y:S02]  /*0ee0*/  LOP3.LUT P1, RZ, R9, R3, R8, 0xf8, !PT ;  /* 0x0000000309ff7212 */ /* 0x000fe4000782f808 */
[C---:B------:R-:W-:Y:S02]  /*0ef0*/  LOP3.LUT P0, RZ, R10.reuse, 0x1, RZ, 0xc0, !PT ;  /* 0x000000010aff7812 */ /* 0x040fe4000780c0ff */
[----:B------:R-:W-:-:S04]  /*0f00*/  LOP3.LUT P2, RZ, R10, 0x2, RZ, 0xc0, !PT ;  /* 0x000000020aff7812 */ /* 0x000fc8000784c0ff */
[----:B------:R-:W-:Y:S02]  /*0f10*/  PLOP3.LUT P0, PT, P0, P1, P2, 0xe0, 0x0 ;  /* 0x000000000000781c */ /* 0x000fe40000703c20 */
[----:B------:R-:W-:Y:S02]  /*0f20*/  LOP3.LUT P1, RZ, R0, 0x7fffff, RZ, 0xc0, !PT ;  /* 0x007fffff00ff7812 */ /* 0x000fe4000782c0ff */
[----:B------:R-:W-:-:S04]  /*0f30*/  SEL R3, RZ, 0x1, !P0 ;  /* 0x00000001ff037807 */ /* 0x000fc80004000000 */
[----:B------:R-:W-:-:S04]  /*0f40*/  IADD3 R3, PT, PT, -R3, RZ, RZ ;  /* 0x000000ff03037210 */ /* 0x000fc80007ffe1ff */
[----:B------:R-:W-:Y:S01]  /*0f50*/  ISETP.GE.AND P0, PT, R3, RZ, PT ;  /* 0x000000ff0300720c */ /* 0x000fe20003f06270 */
[----:B------:R-:W-:-:S05]  /*0f60*/  VIADD R3, R2, 0xffffff04 ;  /* 0xffffff0402037836 */ /* 0x000fca0000000000 */
[----:B------:R-:W-:-:S07]  /*0f70*/  SHF.R.U32.HI R3, RZ, R3, R8 ;  /* 0x00000003ff037219 */ /* 0x000fce0000011608 */
[----:B------:R-:W-:-:S05]  /*0f80*/  @!P0 VIADD R3, R3, 0x1 ;  /* 0x0000000103038836 */ /* 0x000fca0000000000 */
[----:B------:R-:W-:-:S04]  /*0f90*/  @!P1 SHF.L.U32 R3, R3, 0x1, RZ ;  /* 0x0000000103039819 */ /* 0x000fc800000006ff */
[----:B------:R-:W-:Y:S01]  /*0fa0*/  LOP3.LUT R3, R3, 0x80000000, R0, 0xf8, !PT ;  /* 0x8000000003037812 */ /* 0x000fe200078ef800 */
[----:B------:R-:W-:Y:S06]  /*0fb0*/  BRA `(.L_x_150) ;  /* 0x0000000000047947 */ /* 0x000fec0003800000 */
.L_x_151:
[----:B------:R0:W1:Y:S02]  /*0fc0*/  MUFU.RCP R3, R0 ;  /* 0x0000000000037308 */ /* 0x0000640000001000 */
.L_x_150:
[----:B------:R-:W-:Y:S05]  /*0fd0*/  BSYNC.RECONVERGENT B1 ;  /* 0x0000000000017941 */ /* 0x000fea0003800200 */
.L_x_148:
[----:B------:R-:W-:-:S04]  /*0fe0*/  IMAD.MOV.U32 R7, RZ, RZ, 0x0 ;  /* 0x00000000ff077424 */ /* 0x000fc800078e00ff */
[----:B01----:R-:W-:Y:S05]  /*0ff0*/  RET.REL.NODEC R6 `(_Z21activate_array_kernelPfi10ACTIVATION) ;  /* 0xfffffff006007950 */ /* 0x003fea0003c3ffff */
        .weak           $__internal_2_$__cuda_sm3x_div_rn_noftz_f32_slowpath
        .type           $__internal_2_$__cuda_sm3x_div_rn_noftz_f32_slowpath,@function
        .size           $__internal_2_$__cuda_sm3x_div_rn_noftz_f32_slowpath,(.L_x_231 - $__internal_2_$__cuda_sm3x_div_rn_noftz_f32_slowpath)
$__internal_2_$__cuda_sm3x_div_rn_noftz_f32_slowpath:
[----:B------:R-:W-:Y:S01]  /*1000*/  SHF.R.U32.HI R0, RZ, 0x17, R3 ;  /* 0x00000017ff007819 */ /* 0x000fe20000011603 */
[----:B------:R-:W-:Y:S01]  /*1010*/  BSSY.RECONVERGENT B2, `(.L_x_152) ;  /* 0x0000064000027945 */ /* 0x000fe20003800200 */
[----:B------:R-:W-:Y:S01]  /*1020*/  SHF.R.U32.HI R6, RZ, 0x17, R6 ;  /* 0x00000017ff067819 */ /* 0x000fe20000011606 */
[----:B------:R-:W-:Y:S01]  /*1030*/  IMAD.MOV.U32 R7, RZ, RZ, 0x40000000 ;  /* 0x40000000ff077424 */ /* 0x000fe200078e00ff */
[----:B------:R-:W-:Y:S02]  /*1040*/  LOP3.LUT R13, R0, 0xff, RZ, 0xc0, !PT ;  /* 0x000000ff000d7812 */ /* 0x000fe400078ec0ff */
[----:B------:R-:W-:-:S03]  /*1050*/  LOP3.LUT R6, R6, 0xff, RZ, 0xc0, !PT ;  /* 0x000000ff06067812 */ /* 0x000fc600078ec0ff */
[----:B------:R-:W-:Y:S01]  /*1060*/  VIADD R10, R13, 0xffffffff ;  /* 0xffffffff0d0a7836 */ /* 0x000fe20000000000 */
[----:B------:R-:W-:-:S04]  /*1070*/  IADD3 R9, PT, PT, R6, -0x1, RZ ;  /* 0xffffffff06097810 */ /* 0x000fc80007ffe0ff */
[----:B------:R-:W-:-:S04]  /*1080*/  ISETP.GT.U32.AND P0, PT, R10, 0xfd, PT ;  /* 0x000000fd0a00780c */ /* 0x000fc80003f04070 */
[----:B------:R-:W-:-:S13]  /*1090*/  ISETP.GT.U32.OR P0, PT, R9, 0xfd, P0 ;  /* 0x000000fd0900780c */ /* 0x000fda0000704470 */
[----:B------:R-:W-:Y:S01]  /*10a0*/  @!P0 IMAD.MOV.U32 R8, RZ, RZ, RZ ;  /* 0x000000ffff088224 */ /* 0x000fe200078e00ff */
[----:B------:R-:W-:Y:S06]  /*10b0*/  @!P0 BRA `(.L_x_153) ;  /* 0x0000000000608947 */ /* 0x000fec0003800000 */
[----:B------:R-:W-:Y:S01]  /*10c0*/  HFMA2 R0, -RZ, RZ, 2, 0 ;  /* 0x40000000ff007431 */ /* 0x000fe200000001ff */
[----:B------:R-:W-:-:S04]  /*10d0*/  FSETP.GTU.FTZ.AND P1, PT, |R3|, +INF , PT ;  /* 0x7f8000000300780b */ /* 0x000fc80003f3c200 */
        /* <DEDUP_REMOVED lines=17> */
[----:B------:R-:W-:Y:S02]  /*11f0*/  @P0 IMAD.MOV.U32 R8, RZ, RZ, RZ ;  /* 0x000000ffff080224 */ /* 0x000fe400078e00ff */
[----:B------:R-:W-:Y:S01]  /*1200*/  @!P0 FFMA R7, R0, 1.84467440737095516160e+19, RZ ;  /* 0x5f80000000078823 */ /* 0x000fe200000000ff */
[----:B------:R-:W-:Y:S02]  /*1210*/  @!P0 IMAD.MOV.U32 R8, RZ, RZ, -0x40 ;  /* 0xffffffc0ff088424 */ /* 0x000fe400078e00ff */
[----:B------:R-:W-:-:S03]  /*1220*/  @!P1 FFMA R3, R3, 1.84467440737095516160e+19, RZ ;  /* 0x5f80000003039823 */ /* 0x000fc600000000ff */
[----:B------:R-:W-:-:S07]  /*1230*/  @!P1 IADD3 R8, PT, PT, R8, 0x40, RZ ;  /* 0x0000004008089810 */ /* 0x000fce0007ffe0ff */
.L_x_153:
[----:B------:R-:W-:Y:S01]  /*1240*/  LEA R0, R13, 0xc0800000, 0x17 ;  /* 0xc08000000d007811 */ /* 0x000fe200078eb8ff */
[----:B------:R-:W-:Y:S01]  /*1250*/  VIADD R6, R6, 0xffffff81 ;  /* 0xffffff8106067836 */ /* 0x000fe20000000000 */
[----:B------:R-:W-:Y:S03]  /*1260*/  BSSY.RECONVERGENT B3, `(.L_x_158) ;  /* 0x0000035000037945 */ /* 0x000fe60003800200 */
[----:B------:R-:W-:Y:S02]  /*1270*/  IMAD.IADD R3, R3, 0x1, -R0 ;  /* 0x0000000103037824 */ /* 0x000fe400078e0a00 */
[----:B------:R-:W-:Y:S02]  /*1280*/  IMAD R0, R6, -0x800000, R7 ;  /* 0xff80000006007824 */ /* 0x000fe400078e0207 */
[----:B------:R-:W0:Y:S01]  /*1290*/  MUFU.RCP R9, R3 ;  /* 0x0000000300097308 */ /* 0x000e220000001000 */
[----:B------:R-:W-:-:S04]  /*12a0*/  FADD.FTZ R11, -R3, -RZ ;  /* 0x800000ff030b7221 */ /* 0x000fc80000010100 */
[----:B0-----:R-:W-:-:S04]  /*12b0*/  FFMA R10, R9, R11, 1 ;  /* 0x3f800000090a7423 */ /* 0x001fc8000000000b */
[----:B------:R-:W-:-:S04]  /*12c0*/  FFMA R12, R9, R10, R9 ;  /* 0x0000000a090c7223 */ /* 0x000fc80000000009 */
[----:B------:R-:W-:-:S04]  /*12d0*/  FFMA R7, R0, R12, RZ ;  /* 0x0000000c00077223 */ /* 0x000fc800000000ff */
[----:B------:R-:W-:-:S04]  /*12e0*/  FFMA R10, R11, R7, R0 ;  /* 0x000000070b0a7223 */ /* 0x000fc80000000000 */
[----:B------:R-:W-:Y:S01]  /*12f0*/  FFMA R9, R12, R10, R7 ;  /* 0x0000000a0c097223 */ /* 0x000fe20000000007 */
[----:B------:R-:W-:-:S03]  /*1300*/  IADD3 R7, PT, PT, R6, 0x7f, -R13 ;  /* 0x0000007f06077810 */ /* 0x000fc60007ffe80d */
[----:B------:R-:W-:Y:S01]  /*1310*/  FFMA R10, R11, R9, R0 ;  /* 0x000000090b0a7223 */ /* 0x000fe20000000000 */
[----:B------:R-:W-:-:S03]  /*1320*/  IADD3 R7, PT, PT, R7, R8, RZ ;  /* 0x0000000807077210 */ /* 0x000fc60007ffe0ff */
[----:B------:R-:W-:-:S05]  /*1330*/  FFMA R0, R12, R10, R9 ;  /* 0x0000000a0c007223 */ /* 0x000fca0000000009 */
[----:B------:R-:W-:-:S04]  /*1340*/  SHF.R.U32.HI R3, RZ, 0x17, R0 ;  /* 0x00000017ff037819 */ /* 0x000fc80000011600 */
[----:B------:R-:W-:-:S05]  /*1350*/  LOP3.LUT R3, R3, 0xff, RZ, 0xc0, !PT ;  /* 0x000000ff03037812 */ /* 0x000fca00078ec0ff */
[----:B------:R-:W-:-:S04]  /*1360*/  IMAD.IADD R11, R3, 0x1, R7 ;  /* 0x00000001030b7824 */ /* 0x000fc800078e0207 */
[----:B------:R-:W-:-:S05]  /*1370*/  VIADD R3, R11, 0xffffffff ;  /* 0xffffffff0b037836 */ /* 0x000fca0000000000 */
        /* <DEDUP_REMOVED lines=9> */
[CCC-:B------:R-:W-:Y:S01]  /*1410*/  FFMA.RZ R3, R12.reuse, R10.reuse, R9.reuse ;  /* 0x0000000a0c037223 */ /* 0x1c0fe2000000c009 */
[C---:B------:R-:W-:Y:S01]  /*1420*/  IADD3 R8, PT, PT, R11.reuse, 0x20, RZ ;  /* 0x000000200b087810 */ /* 0x040fe20007ffe0ff */
[CCC-:B------:R-:W-:Y:S01]  /*1430*/  FFMA.RM R6, R12.reuse, R10.reuse, R9.reuse ;  /* 0x0000000a0c067223 */ /* 0x1c0fe20000004009 */
[----:B------:R-:W-:Y:S02]  /*1440*/  ISETP.NE.AND P2, PT, R11, RZ, PT ;  /* 0x000000ff0b00720c */ /* 0x000fe40003f45270 */
[----:B------:R-:W-:Y:S01]  /*1450*/  LOP3.LUT R7, R3, 0x7fffff, RZ, 0xc0, !PT ;  /* 0x007fffff03077812 */ /* 0x000fe200078ec0ff */
[----:B------:R-:W-:Y:S01]  /*1460*/  FFMA.RP R3, R12, R10, R9 ;  /* 0x0000000a0c037223 */ /* 0x000fe20000008009 */
[----:B------:R-:W-:Y:S01]  /*1470*/  IMAD.MOV R9, RZ, RZ, -R11 ;  /* 0x000000ffff097224 */ /* 0x000fe200078e0a0b */
[----:B------:R-:W-:Y:S02]  /*1480*/  ISETP.NE.AND P1, PT, R11, RZ, PT ;  /* 0x000000ff0b00720c */ /* 0x000fe40003f25270 */
[----:B------:R-:W-:-:S02]  /*1490*/  LOP3.LUT R7, R7, 0x800000, RZ, 0xfc, !PT ;  /* 0x0080000007077812 */ /* 0x000fc400078efcff */
[----:B------:R-:W-:Y:S02]  /*14a0*/  FSETP.NEU.FTZ.AND P0, PT, R3, R6, PT ;  /* 0x000000060300720b */ /* 0x000fe40003f1d000 */
[----:B------:R-:W-:Y:S02]  /*14b0*/  SHF.L.U32 R8, R7, R8, RZ ;  /* 0x0000000807087219 */ /* 0x000fe400000006ff */
[----:B------:R-:W-:Y:S02]  /*14c0*/  SEL R6, R9, RZ, P2 ;  /* 0x000000ff09067207 */ /* 0x000fe40001000000 */
[----:B------:R-:W-:Y:S02]  /*14d0*/  ISETP.NE.AND P1, PT, R8, RZ, P1 ;  /* 0x000000ff0800720c */ /* 0x000fe40000f25270 */
[----:B------:R-:W-:Y:S02]  /*14e0*/  SHF.R.U32.HI R6, RZ, R6, R7 ;  /* 0x00000006ff067219 */ /* 0x000fe40000011607 */
[----:B------:R-:W-:-:S02]  /*14f0*/  PLOP3.LUT P0, PT, P0, P1, PT, 0xf8, 0x8f ;  /* 0x00000000008f781c */ /* 0x000fc40000703f70 */
[----:B------:R-:W-:Y:S02]  /*1500*/  SHF.R.U32.HI R8, RZ, 0x1, R6 ;  /* 0x00000001ff087819 */ /* 0x000fe40000011606 */
[----:B------:R-:W-:-:S04]  /*1510*/  SEL R3, RZ, 0x1, !P0 ;  /* 0x00000001ff037807 */ /* 0x000fc80004000000 */
[----:B------:R-:W-:-:S04]  /*1520*/  LOP3.LUT R3, R3, 0x1, R8, 0xf8, !PT ;  /* 0x0000000103037812 */ /* 0x000fc800078ef808 */
[----:B------:R-:W-:-:S05]  /*1530*/  LOP3.LUT R3, R3, R6, RZ, 0xc0, !PT ;  /* 0x0000000603037212 */ /* 0x000fca00078ec0ff */
[----:B------:R-:W-:-:S05]  /*1540*/  IMAD.IADD R3, R8, 0x1, R3 ;  /* 0x0000000108037824 */ /* 0x000fca00078e0203 */
[----:B------:R-:W-:Y:S01]  /*1550*/  LOP3.LUT R0, R3, R0, RZ, 0xfc, !PT ;  /* 0x0000000003007212 */ /* 0x000fe200078efcff */
[----:B------:R-:W-:Y:S06]  /*1560*/  BRA `(.L_x_161) ;  /* 0x0000000000107947 */ /* 0x000fec0003800000 */
.L_x_160:
[----:B------:R-:W-:-:S04]  /*1570*/  LOP3.LUT R0, R0, 0x80000000, RZ, 0xc0, !PT ;  /* 0x8000000000007812 */ /* 0x000fc800078ec0ff */
[----:B------:R-:W-:Y:S01]  /*1580*/  LOP3.LUT R0, R0, 0x7f800000, RZ, 0xfc, !PT ;  /* 0x7f80000000007812 */ /* 0x000fe200078efcff */
[----:B------:R-:W-:Y:S06]  /*1590*/  BRA `(.L_x_161) ;  /* 0x0000000000047947 */ /* 0x000fec0003800000 */
.L_x_159:
[----:B------:R-:W-:-:S07]  /*15a0*/  LEA R0, R7, R0, 0x17 ;  /* 0x0000000007007211 */ /* 0x000fce00078eb8ff */
.L_x_161:
[----:B------:R-:W-:Y:S05]  /*15b0*/  BSYNC.RECONVERGENT B3 ;  /* 0x0000000000037941 */ /* 0x000fea0003800200 */
.L_x_158:
[----:B------:R-:W-:Y:S05]  /*15c0*/  BRA `(.L_x_162) ;  /* 0x0000000000207947 */ /* 0x000fea0003800000 */
.L_x_157:
[----:B------:R-:W-:-:S04]  /*15d0*/  LOP3.LUT R0, R3, 0x80000000, R7, 0x48, !PT ;  /* 0x8000000003007812 */ /* 0x000fc800078e4807 */
[----:B------:R-:W-:Y:S01]  /*15e0*/  LOP3.LUT R0, R0, 0x7f800000, RZ, 0xfc, !PT ;  /* 0x7f80000000007812 */ /* 0x000fe200078efcff */
[----:B------:R-:W-:Y:S06]  /*15f0*/  BRA `(.L_x_162) ;  /* 0x0000000000147947 */ /* 0x000fec0003800000 */
.L_x_156:
[----:B------:R-:W-:Y:S01]  /*1600*/  LOP3.LUT R0, R3, 0x80000000, R7, 0x48, !PT ;  /* 0x8000000003007812 */ /* 0x000fe200078e4807 */
[----:B------:R-:W-:Y:S06]  /*1610*/  BRA `(.L_x_162) ;  /* 0x00000000000c7947 */ /* 0x000fec0003800000 */
.L_x_155:
[----:B------:R-:W0:Y:S01]  /*1620*/  MUFU.RSQ R0, -QNAN ;  /* 0xffc0000000007908 */ /* 0x000e220000001400 */
[----:B------:R-:W-:Y:S05]  /*1630*/  BRA `(.L_x_162) ;  /* 0x0000000000047947 */ /* 0x000fea0003800000 */
.L_x_154:
[----:B------:R-:W-:-:S07]  /*1640*/  FADD.FTZ R0, R0, R3 ;  /* 0x0000000300007221 */ /* 0x000fce0000010000 */
.L_x_162:
[----:B------:R-:W-:Y:S05]  /*1650*/  BSYNC.RECONVERGENT B2 ;  /* 0x0000000000027941 */ /* 0x000fea0003800200 */
.L_x_152:
[----:B------:R-:W-:-:S04]  /*1660*/  IMAD.MOV.U32 R3, RZ, RZ, 0x0 ;  /* 0x00000000ff037424 */ /* 0x000fc800078e00ff */
[----:B0-----:R-:W-:Y:S05]  /*1670*/  RET.REL.NODEC R2 `(_Z21activate_array_kernelPfi10ACTIVATION) ;  /* 0xffffffe802607950 */ /* 0x001fea0003c3ffff */
.L_x_163:
        /* <DEDUP_REMOVED lines=16> */
.L_x_231:


//--------------------- .text._Z15add_bias_kernelPfS_iii --------------------------
	.section	.text._Z15add_bias_kernelPfS_iii,"ax",@progbits
	.align	128
        .global         _Z15add_bias_kernelPfS_iii
        .type           _Z15add_bias_kernelPfS_iii,@function
        .size           _Z15add_bias_kernelPfS_iii,(.L_x_240 - _Z15add_bias_kernelPfS_iii)
        .other          _Z15add_bias_kernelPfS_iii,@"STO_CUDA_ENTRY STV_DEFAULT"
_Z15add_bias_kernelPfS_iii:
.text._Z15add_bias_kernelPfS_iii:
[----:B------:R-:W-:Y:S01]  /*0000*/  LDC R1, c[0x0][0x37c] ;  /* 0x0000df00ff017b82 */ /* 0x000fe20000000800 */
[----:B------:R-:W0:Y:S07]  /*0010*/  S2R R7, SR_TID.X ;  /* 0x0000000000077919 */ /* 0x000e2e0000002100 */
[----:B------:R-:W-:Y:S01]  /*0020*/  S2UR UR4, SR_CTAID.X ;  /* 0x00000000000479c3 */ /* 0x000fe20000002500 */
[----:B------:R-:W1:Y:S07]  /*0030*/  LDCU UR6, c[0x0][0x370] ;  /* 0x00006e00ff0677ac */ /* 0x000e6e0008000800 */
[----:B------:R-:W1:Y:S08]  /*0040*/  S2UR UR5, SR_CTAID.Y ;  /* 0x00000000000579c3 */ /* 0x000e700000002600 */
[----:B------:R-:W2:Y:S08]  /*0050*/  LDC.64 R2, c[0x0][0x390] ;  /* 0x0000e400ff027b82 */ /* 0x000eb00000000a00 */
[----:B------:R-:W0:Y:S08]  /*0060*/  LDC R0, c[0x0][0x360] ;  /* 0x0000d800ff007b82 */ /* 0x000e300000000800 */
[----:B------:R-:W3:Y:S01]  /*0070*/  LDC R5, c[0x0][0x398] ;  /* 0x0000e600ff057b82 */ /* 0x000ee20000000800 */
[----:B-1----:R-:W-:Y:S01]  /*0080*/  UIMAD UR4, UR5, UR6, UR4 ;  /* 0x00000006050472a4 */ /* 0x002fe2000f8e0204 */
[----:B--2---:R-:W-:-:S05]  /*0090*/  IMAD R2, R3, R2, RZ ;  /* 0x0000000203027224 */ /* 0x004fca00078e02ff */
[----:B0-----:R-:W-:Y:S02]  /*00a0*/  IMAD R0, R0, UR4, R7 ;  /* 0x0000000400007c24 */ /* 0x001fe4000f8e0207 */
[----:B---3--:R-:W-:-:S05]  /*00b0*/  IMAD R7, R2, R5, RZ ;  /* 0x0000000502077224 */ /* 0x008fca00078e02ff */
[----:B------:R-:W-:-:S13]  /*00c0*/  ISETP.GE.AND P0, PT, R0, R7, PT ;  /* 0x000000070000720c */ /* 0x000fda0003f06270 */
[----:B------:R-:W-:Y:S05]  /*00d0*/  @P0 EXIT ;  /* 0x000000000000094d */ /* 0x000fea0003800000 */
[----:B------:R-:W-:Y:S01]  /*00e0*/  IABS R9, R5 ;  /* 0x0000000500097213 */ /* 0x000fe20000000000 */
[----:B------:R-:W0:Y:S01]  /*00f0*/  LDCU.64 UR4, c[0x0][0x358] ;  /* 0x00006b00ff0477ac */ /* 0x000e220008000a00 */
[----:B------:R-:W-:Y:S02]  /*0100*/  IABS R10, R0 ;  /* 0x00000000000a7213 */ /* 0x000fe40000000000 */
[----:B------:R-:W1:Y:S08]  /*0110*/  I2F.RP R2, R9 ;  /* 0x0000000900027306 */ /* 0x000e700000209400 */
[----:B-1----:R-:W1:Y:S02]  /*0120*/  MUFU.RCP R2, R2 ;  /* 0x0000000200027308 */ /* 0x002e640000001000 */
[----:B-1----:R-:W-:Y:S01]  /*0130*/  VIADD R6, R2, 0xffffffe ;  /* 0x0ffffffe02067836 */ /* 0x002fe20000000000 */
[----:B------:R-:W-:-:S05]  /*0140*/  IABS R2, R3 ;  /* 0x0000000300027213 */ /* 0x000fca0000000000 */
[----:B------:R1:W2:Y:S08]  /*0150*/  F2I.FTZ.U32.TRUNC.NTZ R7, R6 ;  /* 0x0000000600077305 */ /* 0x0002b0000021f000 */
[----:B------:R-:W3:Y:S01]  /*0160*/  I2F.RP R8, R2 ;  /* 0x0000000200087306 */ /* 0x000ee20000209400 */
[----:B-1----:R-:W-:Y:S02]  /*0170*/  HFMA2 R6, -RZ, RZ, 0, 0 ;  /* 0x00000000ff067431 */ /* 0x002fe400000001ff */
[----:B--2---:R-:W-:-:S04]  /*0180*/  IMAD.MOV R4, RZ, RZ, -R7 ;  /* 0x000000ffff047224 */ /* 0x004fc800078e0a07 */
[----:B------:R-:W-:-:S04]  /*0190*/  IMAD R11, R4, R9, RZ ;  /* 0x00000009040b7224 */ /* 0x000fc800078e02ff */
[----:B------:R-:W-:Y:S01]  /*01a0*/  IMAD.HI.U32 R7, R7, R11, R6 ;  /* 0x0000000b07077227 */ /* 0x000fe200078e0006 */
[----:B---3--:R-:W1:Y:S05]  /*01b0*/  MUFU.RCP R8, R8 ;  /* 0x0000000800087308 */ /* 0x008e6a0000001000 */
[----:B------:R-:W-:-:S04]  /*01c0*/  IMAD.HI.U32 R4, R7, R10, RZ ;  /* 0x0000000a07047227 */ /* 0x000fc800078e00ff */
[----:B------:R-:W-:-:S04]  /*01d0*/  IMAD.MOV R6, RZ, RZ, -R4 ;  /* 0x000000ffff067224 */ /* 0x000fc800078e0a04 */
[----:B------:R-:W-:Y:S02]  /*01e0*/  IMAD R6, R9, R6, R10 ;  /* 0x0000000609067224 */ /* 0x000fe400078e020a */
[----:B-1----:R-:W-:-:S03]  /*01f0*/  VIADD R7, R8, 0xffffffe ;  /* 0x0ffffffe08077836 */ /* 0x002fc60000000000 */
[----:B------:R-:W-:-:S03]  /*0200*/  ISETP.GT.U32.AND P2, PT, R9, R6, PT ;  /* 0x000000060900720c */ /* 0x000fc60003f44070 */
[----:B------:R-:W1:Y:S10]  /*0210*/  F2I.FTZ.U32.TRUNC.NTZ R7, R7 ;  /* 0x0000000700077305 */ /* 0x000e74000021f000 */
[----:B------:R-:W-:-:S02]  /*0220*/  @!P2 IADD3 R6, PT, PT, R6, -R9, RZ ;  /* 0x800000090606a210 */ /* 0x000fc40007ffe0ff */
[----:B------:R-:W-:Y:S02]  /*0230*/  @!P2 IADD3 R4, PT, PT, R4, 0x1, RZ ;  /* 0x000000010404a810 */ /* 0x000fe40007ffe0ff */
[----:B------:R-:W-:Y:S02]  /*0240*/  ISETP.GE.U32.AND P0, PT, R6, R9, PT ;  /* 0x000000090600720c */ /* 0x000fe40003f06070 */
[----:B------:R-:W-:Y:S01]  /*0250*/  LOP3.LUT R6, R0, R5, RZ, 0x3c, !PT ;  /* 0x0000000500067212 */ /* 0x000fe200078e3cff */
[----:B-1----:R-:W-:Y:S01]  /*0260*/  IMAD.MOV R9, RZ, RZ, -R7 ;  /* 0x000000ffff097224 */ /* 0x002fe200078e0a07 */
[----:B------:R-:W-:Y:S02]  /*0270*/  ISETP.NE.AND P2, PT, R5, RZ, PT ;  /* 0x000000ff0500720c */ /* 0x000fe40003f45270 */
[----:B------:R-:W-:Y:S01]  /*0280*/  ISETP.GE.AND P1, PT, R6, RZ, PT ;  /* 0x000000ff0600720c */ /* 0x000fe20003f26270 */
[----:B------:R-:W-:-:S06]  /*0290*/  IMAD.MOV.U32 R6, RZ, RZ, RZ ;  /* 0x000000ffff067224 */ /* 0x000fcc00078e00ff */
[----:B------:R-:W-:-:S05]  /*02a0*/  @P0 VIADD R4, R4, 0x1 ;  /* 0x0000000104040836 */ /* 0x000fca0000000000 */
[----:B------:R-:W-:-:S04]  /*02b0*/  MOV R8, R4 ;  /* 0x0000000400087202 */ /* 0x000fc80000000f00 */
[----:B------:R-:W-:Y:S02]  /*02c0*/  @!P1 IADD3 R8, PT, PT, -R8, RZ, RZ ;  /* 0x000000ff08089210 */ /* 0x000fe40007ffe1ff */
[----:B------:R-:W-:Y:S01]  /*02d0*/  @!P2 LOP3.LUT R8, RZ, R5, RZ, 0x33, !PT ;  /* 0x00000005ff08a212 */ /* 0x000fe200078e33ff */
[----:B------:R-:W-:-:S03]  /*02e0*/  IMAD R5, R9, R2, RZ ;  /* 0x0000000209057224 */ /* 0x000fc600078e02ff */
[----:B------:R-:W-:Y:S01]  /*02f0*/  IABS R9, R8 ;  /* 0x0000000800097213 */ /* 0x000fe20000000000 */
[----:B------:R-:W-:Y:S01]  /*0300*/  IMAD.HI.U32 R6, R7, R5, R6 ;  /* 0x0000000507067227 */ /* 0x000fe200078e0006 */
[----:B------:R-:W-:Y:S01]  /*0310*/  ISETP.GE.AND P2, PT, R8, RZ, PT ;  /* 0x000000ff0800720c */ /* 0x000fe20003f46270 */
[----:B------:R-:W1:Y:S04]  /*0320*/  LDC.64 R4, c[0x0][0x380] ;  /* 0x0000e000ff047b82 */ /* 0x000e680000000a00 */
[----:B------:R-:W-:-:S05]  /*0330*/  IMAD.HI.U32 R6, R6, R9, RZ ;  /* 0x0000000906067227 */ /* 0x000fca00078e00ff */
[----:B------:R-:W-:-:S05]  /*0340*/  IADD3 R6, PT, PT, -R6, RZ, RZ ;  /* 0x000000ff06067210 */ /* 0x000fca0007ffe1ff */
[C---:B------:R-:W-:Y:S02]  /*0350*/  IMAD R9, R2.reuse, R6, R9 ;  /* 0x0000000602097224 */ /* 0x040fe400078e0209 */
[----:B------:R-:W2:Y:S03]  /*0360*/  LDC.64 R6, c[0x0][0x388] ;  /* 0x0000e200ff067b82 */ /* 0x000ea60000000a00 */
[----:B------:R-:W-:Y:S01]  /*0370*/  ISETP.GT.U32.AND P0, PT, R2, R9, PT ;  /* 0x000000090200720c */ /* 0x000fe20003f04070 */
[----:B-1----:R-:W-:-:S12]  /*0380*/  IMAD.WIDE R4, R0, 0x4, R4 ;  /* 0x0000000400047825 */ /* 0x002fd800078e0204 */
[----:B------:R-:W-:Y:S01]  /*0390*/  @!P0 IMAD.IADD R9, R9, 0x1, -R2 ;  /* 0x0000000109098824 */ /* 0x000fe200078e0a02 */
[----:B------:R-:W-:-:S04]  /*03a0*/  ISETP.NE.AND P0, PT, R3, RZ, PT ;  /* 0x000000ff0300720c */ /* 0x000fc80003f05270 */
[----:B------:R-:W-:-:S13]  /*03b0*/  ISETP.GT.U32.AND P1, PT, R2, R9, PT ;  /* 0x000000090200720c */ /* 0x000fda0003f24070 */
[----:B------:R-:W-:-:S05]  /*03c0*/  @!P1 IADD3 R9, PT, PT, R9, -R2, RZ ;  /* 0x8000000209099210 */ /* 0x000fca0007ffe0ff */
[----:B------:R-:W-:Y:S01]  /*03d0*/  @!P2 IMAD.MOV R9, RZ, RZ, -R9 ;  /* 0x000000ffff09a224 */ /* 0x000fe200078e0a09 */
[----:B------:R-:W-:-:S05]  /*03e0*/  @!P0 LOP3.LUT R9, RZ, R3, RZ, 0x33, !PT ;  /* 0x00000003ff098212 */ /* 0x000fca00078e33ff */
[----:B--2---:R-:W-:Y:S02]  /*03f0*/  IMAD.WIDE R2, R9, 0x4, R6 ;  /* 0x0000000409027825 */ /* 0x004fe400078e0206 */
[----:B0-----:R-:W2:Y:S04]  /*0400*/  LDG.E R7, desc[UR4][R4.64] ;  /* 0x0000000404077981 */ /* 0x001ea8000c1e1900 */
[----:B------:R-:W2:Y:S02]  /*0410*/  LDG.E R2, desc[UR4][R2.64] ;  /* 0x0000000402027981 */ /* 0x000ea4000c1e1900 */
[----:B--2---:R-:W-:-:S05]  /*0420*/  FADD R7, R2, R7 ;  /* 0x0000000702077221 */ /* 0x004fca0000000000 */
[----:B------:R-:W-:Y:S01]  /*0430*/  STG.E desc[UR4][R4.64], R7 ;  /* 0x0000000704007986 */ /* 0x000fe2000c101904 */
[----:B------:R-:W-:Y:S05]  /*0440*/  EXIT ;  /* 0x000000000000794d */ /* 0x000fea0003800000 */
.L_x_164:
        /* <DEDUP_REMOVED lines=11> */
.L_x_240:


//--------------------- .text._Z17scale_bias_kernelPfS_ii --------------------------
	.section	.text._Z17scale_bias_kernelPfS_ii,"ax",@progbits
	.align	128
        .global         _Z17scale_bias_kernelPfS_ii
        .type           _Z17scale_bias_kernelPfS_ii,@function
        .size           _Z17scale_bias_kernelPfS_ii,(.L_x_241 - _Z17scale_bias_kernelPfS_ii)
        .other          _Z17scale_bias_kernelPfS_ii,@"STO_CUDA_ENTRY STV_DEFAULT"
_Z17scale_bias_kernelPfS_ii:
.text._Z17scale_bias_kernelPfS_ii:
[----:B------:R-:W-:Y:S01]  /*0000*/  LDC R1, c[0x0][0x37c] ;  /* 0x0000df00ff017b82 */ /* 0x000fe20000000800 */
[----:B------:R-:W0:Y:S07]  /*0010*/  S2R R3, SR_TID.X ;  /* 0x0000000000037919 */ /* 0x000e2e0000002100 */
[----:B------:R-:W0:Y:S01]  /*0020*/  S2UR UR4, SR_CTAID.X ;  /* 0x00000000000479c3 */ /* 0x000e220000002500 */
[----:B------:R-:W1:Y:S07]  /*0030*/  LDCU UR7, c[0x0][0x394] ;  /* 0x00007280ff0777ac */ /* 0x000e6e0008000800 */
[----:B------:R-:W0:Y:S02]  /*0040*/  LDC R0, c[0x0][0x360] ;  /* 0x0000d800ff007b82 */ /* 0x000e240000000800 */
[----:B0-----:R-:W-:-:S05]  /*0050*/  IMAD R0, R0, UR4, R3 ;  /* 0x0000000400007c24 */ /* 0x001fca000f8e0203 */
[----:B-1----:R-:W-:-:S13]  /*0060*/  ISETP.GE.AND P0, PT, R0, UR7, PT ;  /* 0x0000000700007c0c */ /* 0x002fda000bf06270 */
[----:B------:R-:W-:Y:S05]  /*0070*/  @P0 EXIT ;  /* 0x000000000000094d */ /* 0x000fea0003800000 */
[----:B------:R-:W0:Y:S01]  /*0080*/  S2R R9, SR_CTAID.Y ;  /* 0x0000000000097919 */ /* 0x000e220000002600 */
[----:B------:R-:W0:Y:S01]  /*0090*/  S2UR UR6, SR_CTAID.Z ;  /* 0x00000000000679c3 */ /* 0x000e220000002700 */
[----:B------:R-:W1:Y:S07]  /*00a0*/  LDCU.64 UR4, c[0x0][0x358] ;  /* 0x00006b00ff0477ac */ /* 0x000e6e0008000a00 */
[----:B------:R-:W0:Y:S08]  /*00b0*/  LDC R6, c[0x0][0x390] ;  /* 0x0000e400ff067b82 */ /* 0x000e300000000800 */
[----:B------:R-:W2:Y:S08]  /*00c0*/  LDC.64 R2, c[0x0][0x388] ;  /* 0x0000e200ff027b82 */ /* 0x000eb00000000a00 */
[----:B------:R-:W3:Y:S01]  /*00d0*/  LDC.64 R4, c[0x0][0x380] ;  /* 0x0000e000ff047b82 */ /* 0x000ee20000000a00 */
[----:B0-----:R-:W-:-:S04]  /*00e0*/  IMAD R7, R6, UR6, R9 ;  /* 0x0000000606077c24 */ /* 0x001fc8000f8e0209 */
[----:B------:R-:W-:Y:S02]  /*00f0*/  IMAD R7, R7, UR7, R0 ;  /* 0x0000000707077c24 */ /* 0x000fe4000f8e0200 */
[----:B--2---:R-:W-:-:S06]  /*0100*/  IMAD.WIDE.U32 R2, R9, 0x4, R2 ;  /* 0x0000000409027825 */ /* 0x004fcc00078e0002 */
[----:B-1----:R-:W2:Y:S01]  /*0110*/  LDG.E R2, desc[UR4][R2.64] ;  /* 0x0000000402027981 */ /* 0x002ea2000c1e1900 */
[----:B---3--:R-:W-:-:S05]  /*0120*/  IMAD.WIDE R4, R7, 0x4, R4 ;  /* 0x0000000407047825 */ /* 0x008fca00078e0204 */
[----:B------:R-:W2:Y:S02]  /*0130*/  LDG.E R7, desc[UR4][R4.64] ;  /* 0x0000000404077981 */ /* 0x000ea4000c1e1900 */
[----:B--2---:R-:W-:-:S05]  /*0140*/  FMUL R7, R2, R7 ;  /* 0x0000000702077220 */ /* 0x004fca0000400000 */
[----:B------:R-:W-:Y:S01]  /*0150*/  STG.E desc[UR4][R4.64], R7 ;  /* 0x0000000704007986 */ /* 0x000fe2000c101904 */
[----:B------:R-:W-:Y:S05]  /*0160*/  EXIT ;  /* 0x000000000000794d */ /* 0x000fea0003800000 */
.L_x_165:
        /* <DEDUP_REMOVED lines=9> */
.L_x_241:


//--------------------- .text._Z16normalize_kerneliPfS_S_iii --------------------------
	.section	.text._Z16normalize_kerneliPfS_S_iii,"ax",@progbits
	.align	128
        .global         _Z16normalize_kerneliPfS_S_iii
        .type           _Z16normalize_kerneliPfS_S_iii,@function
        .size           _Z16normalize_kerneliPfS_S_iii,(.L_x_233 - _Z16normalize_kerneliPfS_S_iii)
        .other          _Z16normalize_kerneliPfS_S_iii,@"STO_CUDA_ENTRY STV_DEFAULT"
_Z16normalize_kerneliPfS_S_iii:
.text._Z16normalize_kerneliPfS_S_iii:
        /* <DEDUP_REMOVED lines=13> */
[----:B------:R-:W1:Y:S06]  /*00d0*/  LDCU.64 UR4, c[0x0][0x358] ;  /* 0x00006b00ff0477ac */ /* 0x000e6c0008000a00 */
[----:B------:R-:W2:Y:S01]  /*00e0*/  LDC R2, c[0x0][0x3a4] ;  /* 0x0000e900ff027b82 */ /* 0x000ea20000000800 */
[----:B0-----:R-:W-:-:S04]  /*00f0*/  IABS R8, R3 ;  /* 0x0000000300087213 */ /* 0x001fc80000000000 */
[----:B------:R-:W0:Y:S01]  /*0100*/  I2F.RP R6, R8 ;  /* 0x0000000800067306 */ /* 0x000e220000209400 */
[----:B--2---:R-:W-:-:S07]  /*0110*/  IABS R10, R2 ;  /* 0x00000002000a7213 */ /* 0x004fce0000000000 */
[----:B0-----:R-:W0:Y:S02]  /*0120*/  MUFU.RCP R6, R6 ;  /* 0x0000000600067308 */ /* 0x001e240000001000 */
[----:B0-----:R-:W-:Y:S01]  /*0130*/  VIADD R4, R6, 0xffffffe ;  /* 0x0ffffffe06047836 */ /* 0x001fe20000000000 */
[----:B------:R-:W-:-:S05]  /*0140*/  LOP3.LUT R6, R0, R3, RZ, 0x3c, !PT ;  /* 0x0000000300067212 */ /* 0x000fca00078e3cff */
[----:B------:R0:W2:Y:S01]  /*0150*/  F2I.FTZ.U32.TRUNC.NTZ R5, R4 ;  /* 0x0000000400057305 */ /* 0x0000a2000021f000 */
[----:B------:R-:W-:Y:S01]  /*0160*/  ISETP.GE.AND P1, PT, R6, RZ, PT ;  /* 0x000000ff0600720c */ /* 0x000fe20003f26270 */
[----:B0-----:R-:W-:Y:S02]  /*0170*/  IMAD.MOV.U32 R4, RZ, RZ, RZ ;  /* 0x000000ffff047224 */ /* 0x001fe400078e00ff */
[----:B--2---:R-:W-:-:S04]  /*0180*/  IMAD.MOV R7, RZ, RZ, -R5 ;  /* 0x000000ffff077224 */ /* 0x004fc800078e0a05 */
[----:B------:R-:W-:-:S04]  /*0190*/  IMAD R7, R7, R8, RZ ;  /* 0x0000000807077224 */ /* 0x000fc800078e02ff */
[----:B------:R-:W-:Y:S02]  /*01a0*/  IMAD.HI.U32 R5, R5, R7, R4 ;  /* 0x0000000705057227 */ /* 0x000fe400078e0004 */
[----:B------:R-:W0:Y:S04]  /*01b0*/  I2F.RP R7, R10 ;  /* 0x0000000a00077306 */ /* 0x000e280000209400 */
[----:B------:R-:W-:-:S04]  /*01c0*/  IMAD.HI.U32 R4, R5, R9, RZ ;  /* 0x0000000905047227 */ /* 0x000fc800078e00ff */
[----:B------:R-:W-:-:S04]  /*01d0*/  IMAD.MOV R5, RZ, RZ, -R4 ;  /* 0x000000ffff057224 */ /* 0x000fc800078e0a04 */
[C---:B------:R-:W-:Y:S01]  /*01e0*/  IMAD R5, R8.reuse, R5, R9 ;  /* 0x0000000508057224 */ /* 0x040fe200078e0209 */
[----:B0-----:R-:W0:Y:S04]  /*01f0*/  MUFU.RCP R7, R7 ;  /* 0x0000000700077308 */ /* 0x001e280000001000 */
[----:B------:R-:W-:-:S13]  /*0200*/  ISETP.GT.U32.AND P2, PT, R8, R5, PT ;  /* 0x000000050800720c */ /* 0x000fda0003f44070 */
[-C--:B------:R-:W-:Y:S01]  /*0210*/  @!P2 IADD3 R5, PT, PT, R5, -R8.reuse, RZ ;  /* 0x800000080505a210 */ /* 0x080fe20007ffe0ff */
[----:B------:R-:W-:Y:S01]  /*0220*/  @!P2 VIADD R4, R4, 0x1 ;  /* 0x000000010404a836 */ /* 0x000fe20000000000 */
[----:B------:R-:W-:Y:S01]  /*0230*/  ISETP.NE.AND P2, PT, R3, RZ, PT ;  /* 0x000000ff0300720c */ /* 0x000fe20003f45270 */
[----:B0-----:R-:W-:Y:S01]  /*0240*/  VIADD R9, R7, 0xffffffe ;  /* 0x0ffffffe07097836 */ /* 0x001fe20000000000 */
[----:B------:R-:W-:-:S03]  /*0250*/  ISETP.GE.U32.AND P0, PT, R5, R8, PT ;  /* 0x000000080500720c */ /* 0x000fc60003f06070 */
[----:B------:R-:W0:Y:S10]  /*0260*/  F2I.FTZ.U32.TRUNC.NTZ R5, R9 ;  /* 0x0000000900057305 */ /* 0x000e34000021f000 */
[----:B------:R-:W-:-:S05]  /*0270*/  @P0 VIADD R4, R4, 0x1 ;  /* 0x0000000104040836 */ /* 0x000fca0000000000 */
[----:B------:R-:W-:Y:S01]  /*0280*/  MOV R8, R4 ;  /* 0x0000000400087202 */ /* 0x000fe20000000f00 */
[----:B0-----:R-:W-:Y:S02]  /*0290*/  IMAD.MOV R7, RZ, RZ, -R5 ;  /* 0x000000ffff077224 */ /* 0x001fe400078e0a05 */
[----:B------:R-:W-:Y:S02]  /*02a0*/  IMAD.MOV.U32 R4, RZ, RZ, RZ ;  /* 0x000000ffff047224 */ /* 0x000fe400078e00ff */
[----:B------:R-:W-:Y:S01]  /*02b0*/  @!P1 IMAD.MOV R8, RZ, RZ, -R8 ;  /* 0x000000ffff089224 */ /* 0x000fe200078e0a08 */
[----:B------:R-:W-:Y:S01]  /*02c0*/  @!P2 LOP3.LUT R8, RZ, R3, RZ, 0x33, !PT ;  /* 0x00000003ff08a212 */ /* 0x000fe200078e33ff */
[----:B------:R-:W-:-:S03]  /*02d0*/  IMAD R3, R7, R10, RZ ;  /* 0x0000000a07037224 */ /* 0x000fc600078e02ff */
[----:B------:R-:W-:Y:S01]  /*02e0*/  IABS R6, R8 ;  /* 0x0000000800067213 */ /* 0x000fe20000000000 */
[----:B------:R-:W-:Y:S01]  /*02f0*/  IMAD.HI.U32 R4, R5, R3, R4 ;  /* 0x0000000305047227 */ /* 0x000fe200078e0004 */
[----:B------:R-:W-:Y:S02]  /*0300*/  ISETP.GE.AND P2, PT, R8, RZ, PT ;  /* 0x000000ff0800720c */ /* 0x000fe40003f46270 */
[----:B------:R-:W-:Y:S01]  /*0310*/  MOV R3, R6 ;  /* 0x0000000600037202 */ /* 0x000fe20000000f00 */
[----:B------:R-:W0:Y:S04]  /*0320*/  LDC.64 R8, c[0x0][0x390] ;  /* 0x0000e400ff087b82 */ /* 0x000e280000000a00 */
[----:B------:R-:W-:-:S04]  /*0330*/  IMAD.HI.U32 R4, R4, R3, RZ ;  /* 0x0000000304047227 */ /* 0x000fc800078e00ff */
[----:B------:R-:W-:Y:S01]  /*0340*/  IMAD.MOV R4, RZ, RZ, -R4 ;  /* 0x000000ffff047224 */ /* 0x000fe200078e0a04 */
[----:B------:R-:W2:Y:S03]  /*0350*/  LDC.64 R6, c[0x0][0x398] ;  /* 0x0000e600ff067b82 */ /* 0x000ea60000000a00 */
[----:B------:R-:W-:-:S05]  /*0360*/  IMAD R3, R10, R4, R3 ;  /* 0x000000040a037224 */ /* 0x000fca00078e0203 */
[----:B------:R-:W-:Y:S01]  /*0370*/  ISETP.GT.U32.AND P0, PT, R10, R3, PT ;  /* 0x000000030a00720c */ /* 0x000fe20003f04070 */
[----:B------:R-:W3:-:S12]  /*0380*/  LDC.64 R4, c[0x0][0x388] ;  /* 0x0000e200ff047b82 */ /* 0x000ed80000000a00 */
[----:B------:R-:W-:Y:S01]  /*0390*/  @!P0 IMAD.IADD R3, R3, 0x1, -R10 ;  /* 0x0000000103038824 */ /* 0x000fe200078e0a0a */
[----:B------:R-:W-:-:S04]  /*03a0*/  ISETP.NE.AND P0, PT, R2, RZ, PT ;  /* 0x000000ff0200720c */ /* 0x000fc80003f05270 */
[----:B------:R-:W-:-:S13]  /*03b0*/  ISETP.GT.U32.AND P1, PT, R10, R3, PT ;  /* 0x000000030a00720c */ /* 0x000fda0003f24070 */
[----:B------:R-:W-:-:S05]  /*03c0*/  @!P1 IMAD.IADD R3, R3, 0x1, -R10 ;  /* 0x0000000103039824 */ /* 0x000fca00078e0a0a */
[----:B------:R-:W-:Y:S02]  /*03d0*/  @!P2 IADD3 R3, PT, PT, -R3, RZ, RZ ;  /* 0x000000ff0303a210 */ /* 0x000fe40007ffe1ff */
[----:B------:R-:W-:-:S05]  /*03e0*/  @!P0 LOP3.LUT R3, RZ, R2, RZ, 0x33, !PT ;  /* 0x00000002ff038212 */ /* 0x000fca00078e33ff */
[----:B--2---:R-:W-:-:S06]  /*03f0*/  IMAD.WIDE R6, R3, 0x4, R6 ;  /* 0x0000000403067825 */ /* 0x004fcc00078e0206 */
[----:B-1----:R-:W2:Y:S01]  /*0400*/  LDG.E R6, desc[UR4][R6.64] ;  /* 0x0000000406067981 */ /* 0x002ea2000c1e1900 */
[----:B0-----:R-:W-:-:S04]  /*0410*/  IMAD.WIDE R2, R3, 0x4, R8 ;  /* 0x0000000403027825 */ /* 0x001fc800078e0208 */
[----:B---3--:R-:W-:Y:S02]  /*0420*/  IMAD.WIDE R4, R0, 0x4, R4 ;  /* 0x0000000400047825 */ /* 0x008fe400078e0204 */
[----:B------:R2:W3:Y:S04]  /*0430*/  LDG.E R3, desc[UR4][R2.64] ;  /* 0x0000000402037981 */ /* 0x0004e8000c1e1900 */
[----:B------:R-:W3:Y:S01]  /*0440*/  LDG.E R0, desc[UR4][R4.64] ;  /* 0x0000000404007981 */ /* 0x000ee2000c1e1900 */
[----:B------:R-:W-:Y:S01]  /*0450*/  BSSY.RECONVERGENT B0, `(.L_x_166) ;  /* 0x000000f000007945 */ /* 0x000fe20003800200 */
[----:B--2---:R-:W-:-:S04]  /*0460*/  FADD R2, R6, 9.9999997473787516356e-06 ;  /* 0x3727c5ac06027421 */ /* 0x004fc80000000000 */
[----:B------:R-:W-:Y:S01]  /*0470*/  VIADD R8, R2, 0xf3000000 ;  /* 0xf300000002087836 */ /* 0x000fe20000000000 */
[----:B------:R0:W1:Y:S04]  /*0480*/  MUFU.RSQ R9, R2 ;  /* 0x0000000200097308 */ /* 0x0000680000001400 */
[----:B------:R-:W-:Y:S01]  /*0490*/  ISETP.GT.U32.AND P0, PT, R8, 0x727fffff, PT ;  /* 0x727fffff0800780c */ /* 0x000fe20003f04070 */
[----:B---3--:R-:W-:-:S12]  /*04a0*/  FADD R0, R0, -R3 ;  /* 0x8000000300007221 */ /* 0x008fd80000000000 */
[----:B01----:R-:W-:Y:S05]  /*04b0*/  @!P0 BRA `(.L_x_167) ;  /* 0x0000000000108947 */ /* 0x003fea0003800000 */
[----:B------:R-:W-:-:S07]  /*04c0*/  MOV R10, 0x4e0 ;  /* 0x000004e0000a7802 */ /* 0x000fce0000000f00 */
[----:B------:R-:W-:Y:S05]  /*04d0*/  CALL.REL.NOINC `($__internal_3_$__cuda_sm20_sqrt_rn_f32_slowpath) ;  /* 0x0000000000587944 */ /* 0x000fea0003c00000 */
[----:B------:R-:W-:Y:S01]  /*04e0*/  IMAD.MOV.U32 R3, RZ, RZ, R6 ;  /* 0x000000ffff037224 */ /* 0x000fe200078e0006 */
[----:B------:R-:W-:Y:S06]  /*04f0*/  BRA `(.L_x_168) ;  /* 0x0000000000107947 */ /* 0x000fec0003800000 */
.L_x_167:
[----:B------:R-:W-:Y:S01]  /*0500*/  FMUL.FTZ R3, R2, R9 ;  /* 0x0000000902037220 */ /* 0x000fe20000410000 */
[----:B------:R-:W-:-:S03]  /*0510*/  FMUL.FTZ R6, R9, 0.5 ;  /* 0x3f00000009067820 */ /* 0x000fc60000410000 */
[----:B------:R-:W-:-:S04]  /*0520*/  FFMA R2, -R3, R3, R2 ;  /* 0x0000000303027223 */ /* 0x000fc80000000102 */
[----:B------:R-:W-:-:S07]  /*0530*/  FFMA R3, R2, R6, R3 ;  /* 0x0000000602037223 */ /* 0x000fce0000000003 */
.L_x_168:
[----:B------:R-:W-:Y:S05]  /*0540*/  BSYNC.RECONVERGENT B0 ;  /* 0x0000000000007941 */ /* 0x000fea0003800200 */
.L_x_166:
[----:B------:R-:W0:Y:S01]  /*0550*/  MUFU.RCP R2, R3 ;  /* 0x0000000300027308 */ /* 0x000e220000001000 */
[----:B------:R-:W-:Y:S07]  /*0560*/  BSSY.RECONVERGENT B0, `(.L_x_169) ;  /* 0x000000b000007945 */ /* 0x000fee0003800200 */
[----:B------:R-:W1:Y:S01]  /*0570*/  FCHK P0, R0, R3 ;  /* 0x0000000300007302 */ /* 0x000e620000000000 */
[----:B0-----:R-:W-:-:S04]  /*0580*/  FFMA R7, R2, -R3, 1 ;  /* 0x3f80000002077423 */ /* 0x001fc80000000803 */
[----:B------:R-:W-:-:S04]  /*0590*/  FFMA R7, R2, R7, R2 ;  /* 0x0000000702077223 */ /* 0x000fc80000000002 */
[----:B------:R-:W-:-:S04]  /*05a0*/  FFMA R2, R0, R7, RZ ;  /* 0x0000000700027223 */ /* 0x000fc800000000ff */
[----:B------:R-:W-:-:S04]  /*05b0*/  FFMA R6, R2, -R3, R0 ;  /* 0x8000000302067223 */ /* 0x000fc80000000000 */
[----:B------:R-:W-:Y:S01]  /*05c0*/  FFMA R7, R7, R6, R2 ;  /* 0x0000000607077223 */ /* 0x000fe20000000002 */
[----:B-1----:R-:W-:Y:S06]  /*05d0*/  @!P0 BRA `(.L_x_170) ;  /* 0x00000000000c8947 */ /* 0x002fec0003800000 */
[----:B------:R-:W-:-:S07]  /*05e0*/  MOV R2, 0x600 ;  /* 0x0000060000027802 */ /* 0x000fce0000000f00 */
[----:B------:R-:W-:Y:S05]  /*05f0*/  CALL.REL.NOINC `($__internal_4_$__cuda_sm3x_div_rn_noftz_f32_slowpath) ;  /* 0x00000000006c7944 */ /* 0x000fea0003c00000 */
[----:B------:R-:W-:-:S07]  /*0600*/  IMAD.MOV.U32 R7, RZ, RZ, R0 ;  /* 0x000000ffff077224 */ /* 0x000fce00078e0000 */
.L_x_170:
[----:B------:R-:W-:Y:S05]  /*0610*/  BSYNC.RECONVERGENT B0 ;  /* 0x0000000000007941 */ /* 0x000fea0003800200 */
.L_x_169:
[----:B------:R-:W-:Y:S01]  /*0620*/  STG.E desc[UR4][R4.64], R7 ;  /* 0x0000000704007986 */ /* 0x000fe2000c101904 */
[----:B------:R-:W-:Y:S05]  /*0630*/  EXIT ;  /* 0x000000000000794d */ /* 0x000fea0003800000 */
        .weak           $__internal_3_$__cuda_sm20_sqrt_rn_f32_slowpath
        .type           $__internal_3_$__cuda_sm20_sqrt_rn_f32_slowpath,@function
        .size           $__internal_3_$__cuda_sm20_sqrt_rn_f32_slowpath,($__internal_4_$__cuda_sm3x_div_rn_noftz_f32_slowpath - $__internal_3_$__cuda_sm20_sqrt_rn_f32_slowpath)
$__internal_3_$__cuda_sm20_sqrt_rn_f32_slowpath:
[----:B------:R-:W-:-:S13]  /*0640*/  LOP3.LUT P0, RZ, R2, 0x7fffffff, RZ, 0xc0, !PT ;  /* 0x7fffffff02ff7812 */ /* 0x000fda000780c0ff */
[----:B------:R-:W-:Y:S01]  /*0650*/  @!P0 MOV R3, R2 ;  /* 0x0000000200038202 */ /* 0x000fe20000000f00 */
[----:B------:R-:W-:Y:S06]  /*0660*/  @!P0 BRA `(.L_x_171) ;  /* 0x0000000000408947 */ /* 0x000fec0003800000 */
[----:B------:R-:W-:-:S13]  /*0670*/  FSETP.GEU.FTZ.AND P0, PT, R2, RZ, PT ;  /* 0x000000ff0200720b */ /* 0x000fda0003f1e000 */
[----:B------:R-:W-:Y:S01]  /*0680*/  @!P0 IMAD.MOV.U32 R3, RZ, RZ, 0x7fffffff ;  /* 0x7fffffffff038424 */ /* 0x000fe200078e00ff */
[----:B------:R-:W-:Y:S06]  /*0690*/  @!P0 BRA `(.L_x_171) ;  /* 0x0000000000348947 */ /* 0x000fec0003800000 */
[----:B------:R-:W-:-:S13]  /*06a0*/  FSETP.GTU.FTZ.AND P0, PT, |R2|, +INF , PT ;  /* 0x7f8000000200780b */ /* 0x000fda0003f1c200 */
[----:B------:R-:W-:Y:S01]  /*06b0*/  @P0 FADD.FTZ R3, R2, 1 ;  /* 0x3f80000002030421 */ /* 0x000fe20000010000 */
[----:B------:R-:W-:Y:S06]  /*06c0*/  @P0 BRA `(.L_x_171) ;  /* 0x0000000000280947 */ /* 0x000fec0003800000 */
[----:B------:R-:W-:-:S13]  /*06d0*/  FSETP.NEU.FTZ.AND P0, PT, |R2|, +INF , PT ;  /* 0x7f8000000200780b */ /* 0x000fda0003f1d200 */
[----:B------:R-:W-:-:S04]  /*06e0*/  @P0 FFMA R6, R2, 1.84467440737095516160e+19, RZ ;  /* 0x5f80000002060823 */ /* 0x000fc800000000ff */
[----:B------:R-:W0:Y:S02]  /*06f0*/  @P0 MUFU.RSQ R3, R6 ;  /* 0x0000000600030308 */ /* 0x000e240000001400 */
[----:B0-----:R-:W-:Y:S01]  /*0700*/  @P0 FMUL.FTZ R7, R6, R3 ;  /* 0x0000000306070220 */ /* 0x001fe20000410000 */
[----:B------:R-:W-:Y:S01]  /*0710*/  @P0 FMUL.FTZ R9, R3, 0.5 ;  /* 0x3f00000003090820 */ /* 0x000fe20000410000 */
[----:B------:R-:W-:Y:S02]  /*0720*/  @!P0 IMAD.MOV.U32 R3, RZ, RZ, R2 ;  /* 0x000000ffff038224 */ /* 0x000fe400078e0002 */
[----:B------:R-:W-:-:S04]  /*0730*/  @P0 FADD.FTZ R8, -R7, -RZ ;  /* 0x800000ff07080221 */ /* 0x000fc80000010100 */
[----:B------:R-:W-:-:S04]  /*0740*/  @P0 FFMA R8, R7, R8, R6 ;  /* 0x0000000807080223 */ /* 0x000fc80000000006 */
[----:B------:R-:W-:-:S04]  /*0750*/  @P0 FFMA R8, R8, R9, R7 ;  /* 0x0000000908080223 */ /* 0x000fc80000000007 */
[----:B------:R-:W-:-:S07]  /*0760*/  @P0 FMUL.FTZ R3, R8, 2.3283064365386962891e-10 ;  /* 0x2f80000008030820 */ /* 0x000fce0000410000 */
.L_x_171:
[----:B------:R-:W-:Y:S01]  /*0770*/  IMAD.MOV.U32 R6, RZ, RZ, R3 ;  /* 0x000000ffff067224 */ /* 0x000fe200078e0003 */
[----:B------:R-:W-:Y:S01]  /*0780*/  MOV R2, R10 ;  /* 0x0000000a00027202 */ /* 0x000fe20000000f00 */
[----:B------:R-:W-:-:S04]  /*0790*/  IMAD.MOV.U32 R3, RZ, RZ, 0x0 ;  /* 0x00000000ff037424 */ /* 0x000fc800078e00ff */
[----:B------:R-:W-:Y:S05]  /*07a0*/  RET.REL.NODEC R2 `(_Z16normalize_kerneliPfS_S_iii) ;  /* 0xfffffff802147950 */ /* 0x000fea0003c3ffff */
        .weak           $__internal_4_$__cuda_sm3x_div_rn_noftz_f32_slowpath
        .type           $__internal_4_$__cuda_sm3x_div_rn_noftz_f32_slowpath,@function
        .size           $__internal_4_$__cuda_sm3x_div_rn_noftz_f32_slowpath,(.L_x_233 - $__internal_4_$__cuda_sm3x_div_rn_noftz_f32_slowpath)
$__internal_4_$__cuda_sm3x_div_rn_noftz_f32_slowpath:
[----:B------:R-:W-:Y:S01]  /*07b0*/  SHF.R.U32.HI R7, RZ, 0x17, R3 ;  /* 0x00000017ff077819 */ /* 0x000fe20000011603 */
[----:B------:R-:W-:Y:S01]  /*07c0*/  BSSY.RECONVERGENT B1, `(.L_x_172) ;  /* 0x0000063000017945 */ /* 0x000fe20003800200 */
[----:B------:R-:W-:Y:S02]  /*07d0*/  SHF.R.U32.HI R6, RZ, 0x17, R0 ;  /* 0x00000017ff067819 */ /* 0x000fe40000011600 */
[----:B------:R-:W-:Y:S02]  /*07e0*/  LOP3.LUT R12, R7, 0xff, RZ, 0xc0, !PT ;  /* 0x000000ff070c7812 */ /* 0x000fe400078ec0ff */
[----:B------:R-:W-:Y:S02]  /*07f0*/  LOP3.LUT R10, R6, 0xff, RZ, 0xc0, !PT ;  /* 0x000000ff060a7812 */ /* 0x000fe400078ec0ff */
[----:B------:R-:W-:Y:S01]  /*0800*/  MOV R6, R0 ;  /* 0x0000000000067202 */ /* 0x000fe20000000f00 */
[----:B------:R-:W-:Y:S02]  /*0810*/  VIADD R9, R12, 0xffffffff ;  /* 0xffffffff0c097836 */ /* 0x000fe40000000000 */
[----:B------:R-:W-:-:S03]  /*0820*/  VIADD R8, R10, 0xffffffff ;  /* 0xffffffff0a087836 */ /* 0x000fc60000000000 */
[----:B------:R-:W-:-:S04]  /*0830*/  ISETP.GT.U32.AND P0, PT, R9, 0xfd, PT ;  /* 0x000000fd0900780c */ /* 0x000fc80003f04070 */
[----:B------:R-:W-:-:S13]  /*0840*/  ISETP.GT.U32.OR P0, PT, R8, 0xfd, P0 ;  /* 0x000000fd0800780c */ /* 0x000fda0000704470 */
[----:B------:R-:W-:Y:S01]  /*0850*/  @!P0 IMAD.MOV.U32 R7, RZ, RZ, RZ ;  /* 0x000000ffff078224 */ /* 0x000fe200078e00ff */
        /* <DEDUP_REMOVED lines=24> */
.L_x_173:
[----:B------:R-:W-:Y:S01]  /*09e0*/  LEA R0, R12, 0xc0800000, 0x17 ;  /* 0xc08000000c007811 */ /* 0x000fe200078eb8ff */
[----:B------:R-:W-:Y:S04]  /*09f0*/  BSSY.RECONVERGENT B2, `(.L_x_178) ;  /* 0x0000036000027945 */ /* 0x000fe80003800200 */
[----:B------:R-:W-:Y:S02]  /*0a00*/  IMAD.IADD R8, R3, 0x1, -R0 ;  /* 0x0000000103087824 */ /* 0x000fe400078e0a00 */
[----:B------:R-:W-:Y:S02]  /*0a10*/  VIADD R3, R10, 0xffffff81 ;  /* 0xffffff810a037836 */ /* 0x000fe40000000000 */
[----:B------:R-:W0:Y:S01]  /*0a20*/  MUFU.RCP R9, R8 ;  /* 0x0000000800097308 */ /* 0x000e220000001000 */
[----:B------:R-:W-:Y:S01]  /*0a30*/  FADD.FTZ R11, -R8, -RZ ;  /* 0x800000ff080b7221 */ /* 0x000fe20000010100 */
[----:B------:R-:W-:-:S03]  /*0a40*/  IMAD R0, R3, -0x800000, R6 ;  /* 0xff80000003007824 */ /* 0x000fc600078e0206 */
[----:B0-----:R-:W-:-:S04]  /*0a50*/  FFMA R10, R9, R11, 1 ;  /* 0x3f800000090a7423 */ /* 0x001fc8000000000b */
[----:B------:R-:W-:-:S04]  /*0a60*/  FFMA R13, R9, R10, R9 ;  /* 0x0000000a090d7223 */ /* 0x000fc80000000009 */
[----:B------:R-:W-:-:S04]  /*0a70*/  FFMA R6, R0, R13, RZ ;  /* 0x0000000d00067223 */ /* 0x000fc800000000ff */
[----:B------:R-:W-:-:S04]  /*0a80*/  FFMA R9, R11, R6, R0 ;  /* 0x000000060b097223 */ /* 0x000fc80000000000 */
[----:B------:R-:W-:Y:S01]  /*0a90*/  FFMA R10, R13, R9, R6 ;  /* 0x000000090d0a7223 */ /* 0x000fe20000000006 */
[----:B------:R-:W-:-:S03]  /*0aa0*/  IADD3 R6, PT, PT, R3, 0x7f, -R12 ;  /* 0x0000007f03067810 */ /* 0x000fc60007ffe80c */
[----:B------:R-:W-:Y:S02]  /*0ab0*/  FFMA R11, R11, R10, R0 ;  /* 0x0000000a0b0b7223 */ /* 0x000fe40000000000 */
[----:B------:R-:W-:Y:S02]  /*0ac0*/  IMAD.IADD R6, R6, 0x1, R7 ;  /* 0x0000000106067824 */ /* 0x000fe400078e0207 */
[----:B------:R-:W-:-:S05]  /*0ad0*/  FFMA R0, R13, R11, R10 ;  /* 0x0000000b0d007223 */ /* 0x000fca000000000a */
[----:B------:R-:W-:-:S04]  /*0ae0*/  SHF.R.U32.HI R3, RZ, 0x17, R0 ;  /* 0x00000017ff037819 */ /* 0x000fc80000011600 */
[----:B------:R-:W-:-:S04]  /*0af0*/  LOP3.LUT R3, R3, 0xff, RZ, 0xc0, !PT ;  /* 0x000000ff03037812 */ /* 0x000fc800078ec0ff */
[----:B------:R-:W-:-:S05]  /*0b00*/  IADD3 R9, PT, PT, R3, R6, RZ ;  /* 0x0000000603097210 */ /* 0x000fca0007ffe0ff */
        /* <DEDUP_REMOVED lines=11> */
[----:B------:R-:W-:Y:S02]  /*0bc0*/  VIADD R8, R9, 0x20 ;  /* 0x0000002009087836 */ /* 0x000fe40000000000 */
[-CC-:B------:R-:W-:Y:S01]  /*0bd0*/  FFMA.RM R6, R13, R11.reuse, R10.reuse ;  /* 0x0000000b0d067223 */ /* 0x180fe2000000400a */
[----:B------:R-:W-:Y:S02]  /*0be0*/  ISETP.NE.AND P2, PT, R9, RZ, PT ;  /* 0x000000ff0900720c */ /* 0x000fe40003f45270 */
[----:B------:R-:W-:Y:S01]  /*0bf0*/  LOP3.LUT R7, R3, 0x7fffff, RZ, 0xc0, !PT ;  /* 0x007fffff03077812 */ /* 0x000fe200078ec0ff */
[----:B------:R-:W-:Y:S01]  /*0c00*/  FFMA.RP R3, R13, R11, R10 ;  /* 0x0000000b0d037223 */ /* 0x000fe2000000800a */
[----:B------:R-:W-:Y:S01]  /*0c10*/  ISETP.NE.AND P1, PT, R9, RZ, PT ;  /* 0x000000ff0900720c */ /* 0x000fe20003f25270 */
[----:B------:R-:W-:Y:S01]  /*0c20*/  IMAD.MOV R9, RZ, RZ, -R9 ;  /* 0x000000ffff097224 */ /* 0x000fe200078e0a09 */
        /* <DEDUP_REMOVED lines=10> */
[----:B------:R-:W-:-:S04]  /*0cd0*/  LOP3.LUT R3, R3, R6, RZ, 0xc0, !PT ;  /* 0x0000000603037212 */ /* 0x000fc800078ec0ff */
[----:B------:R-:W-:-:S04]  /*0ce0*/  IADD3 R3, PT, PT, R8, R3, RZ ;  /* 0x0000000308037210 */ /* 0x000fc80007ffe0ff */
[----:B------:R-:W-:Y:S01]  /*0cf0*/  LOP3.LUT R0, R3, R0, RZ, 0xfc, !PT ;  /* 0x0000000003007212 */ /* 0x000fe200078efcff */
[----:B------:R-:W-:Y:S06]  /*0d00*/  BRA `(.L_x_181) ;  /* 0x0000000000107947 */ /* 0x000fec0003800000 */
.L_x_180:
[----:B------:R-:W-:-:S04]  /*0d10*/  LOP3.LUT R0, R0, 0x80000000, RZ, 0xc0, !PT ;  /* 0x8000000000007812 */ /* 0x000fc800078ec0ff */
[----:B------:R-:W-:Y:S01]  /*0d20*/  LOP3.LUT R0, R0, 0x7f800000, RZ, 0xfc, !PT ;  /* 0x7f80000000007812 */ /* 0x000fe200078efcff */
[----:B------:R-:W-:Y:S06]  /*0d30*/  BRA `(.L_x_181) ;  /* 0x0000000000047947 */ /* 0x000fec0003800000 */
.L_x_179:
[----:B------:R-:W-:-:S07]  /*0d40*/  IMAD R0, R6, 0x800000, R0 ;  /* 0x0080000006007824 */ /* 0x000fce00078e0200 */
.L_x_181:
[----:B------:R-:W-:Y:S05]  /*0d50*/  BSYNC.RECONVERGENT B2 ;  /* 0x0000000000027941 */ /* 0x000fea0003800200 */
.L_x_178:
[----:B------:R-:W-:Y:S05]  /*0d60*/  BRA `(.L_x_182) ;  /* 0x0000000000207947 */ /* 0x000fea0003800000 */
.L_x_177:
[----:B------:R-:W-:-:S04]  /*0d70*/  LOP3.LUT R0, R3, 0x80000000, R6, 0x48, !PT ;  /* 0x8000000003007812 */ /* 0x000fc800078e4806 */
[----:B------:R-:W-:Y:S01]  /*0d80*/  LOP3.LUT R0, R0, 0x7f800000, RZ, 0xfc, !PT ;  /* 0x7f80000000007812 */ /* 0x000fe200078efcff */
[----:B------:R-:W-:Y:S06]  /*0d90*/  BRA `(.L_x_182) ;  /* 0x0000000000147947 */ /* 0x000fec0003800000 */
.L_x_176:
[----:B------:R-:W-:Y:S01]  /*0da0*/  LOP3.LUT R0, R3, 0x80000000, R6, 0x48, !PT ;  /* 0x8000000003007812 */ /* 0x000fe200078e4806 */
[----:B------:R-:W-:Y:S06]  /*0db0*/  BRA `(.L_x_182) ;  /* 0x00000000000c7947 */ /* 0x000fec0003800000 */
.L_x_175:
[----:B------:R-:W0:Y:S01]  /*0dc0*/  MUFU.RSQ R0, -QNAN ;  /* 0xffc0000000007908 */ /* 0x000e220000001400 */
[----:B------:R-:W-:Y:S05]  /*0dd0*/  BRA `(.L_x_182) ;  /* 0x0000000000047947 */ /* 0x000fea0003800000 */
.L_x_174:
[----:B------:R-:W-:-:S07]  /*0de0*/  FADD.FTZ R0, R0, R3 ;  /* 0x0000000300007221 */ /* 0x000fce0000010000 */
.L_x_182:
[----:B------:R-:W-:Y:S05]  /*0df0*/  BSYNC.RECONVERGENT B1 ;  /* 0x0000000000017941 */ /* 0x000fea0003800200 */
.L_x_172:
[----:B------:R-:W-:-:S04]  /*0e00*/  IMAD.MOV.U32 R3, RZ, RZ, 0x0 ;  /* 0x00000000ff037424 */ /* 0x000fc800078e00ff */
[----:B0-----:R-:W-:Y:S05]  /*0e10*/  RET.REL.NODEC R2 `(_Z16normalize_kerneliPfS_S_iii) ;  /* 0xfffffff002787950 */ /* 0x001fea0003c3ffff */
.L_x_183:
        /* <DEDUP_REMOVED lines=14> */
.L_x_233:


//--------------------- .text._Z17im2col_gpu_kerneliPKfiiiiiiiPf --------------------------
	.section	.text._Z17im2col_gpu_kerneliPKfiiiiiiiPf,"ax",@progbits
	.align	128
        .global         _Z17im2col_gpu_kerneliPKfiiiiiiiPf
        .type           _Z17im2col_gpu_kerneliPKfiiiiiiiPf,@function
        .size           _Z17im2col_gpu_kerneliPKfiiiiiiiPf,(.L_x_243 - _Z17im2col_gpu_kerneliPKfiiiiiiiPf)
        .other          _Z17im2col_gpu_kerneliPKfiiiiiiiPf,@"STO_CUDA_ENTRY STV_DEFAULT"
_Z17im2col_gpu_kerneliPKfiiiiiiiPf:
.text._Z17im2col_gpu_kerneliPKfiiiiiiiPf:
        /* <DEDUP_REMOVED lines=8> */
[----:B------:R-:W0:Y:S02]  /*0080*/  LDC R5, c[0x0][0x398] ;  /* 0x0000e600ff057b82 */ /* 0x000e240000000800 */
[----:B0-----:R-:W-:-:S13]  /*0090*/  ISETP.GE.AND P0, PT, R5, 0x1, PT ;  /* 0x000000010500780c */ /* 0x001fda0003f06270 */
[----:B------:R-:W-:Y:S05]  /*00a0*/  @!P0 EXIT ;  /* 0x000000000000894d */ /* 0x000fea0003800000 */
[----:B------:R-:W0:Y:S01]  /*00b0*/  LDC R7, c[0x0][0x3a8] ;  /* 0x0000ea00ff077b82 */ /* 0x000e220000000800 */
[----:B------:R-:W1:Y:S01]  /*00c0*/  LDCU UR4, c[0x0][0x3a4] ;  /* 0x00007480ff0477ac */ /* 0x000e620008000800 */
[C---:B------:R-:W-:Y:S01]  /*00d0*/  IMAD R6, R5.reuse, R5, RZ ;  /* 0x0000000505067224 */ /* 0x040fe200078e02ff */
[C---:B------:R-:W-:Y:S02]  /*00e0*/  LOP3.LUT R3, R5.reuse, 0x7, RZ, 0xc0, !PT ;  /* 0x0000000705037812 */ /* 0x040fe400078ec0ff */
[C---:B------:R-:W-:Y:S01]  /*00f0*/  LOP3.LUT R4, R5.reuse, 0x3, RZ, 0xc0, !PT ;  /* 0x0000000305047812 */ /* 0x040fe200078ec0ff */
[----:B------:R-:W2:Y:S01]  /*0100*/  LDCU.64 UR6, c[0x0][0x358] ;  /* 0x00006b00ff0677ac */ /* 0x000ea20008000a00 */
[----:B------:R-:W-:Y:S01]  /*0110*/  LOP3.LUT R5, R5, 0x7ffffff8, RZ, 0xc0, !PT ;  /* 0x7ffffff805057812 */ /* 0x000fe200078ec0ff */
[----:B------:R-:W3:Y:S01]  /*0120*/  LDCU UR12, c[0x0][0x394] ;  /* 0x00007280ff0c77ac */ /* 0x000ee20008000800 */
[----:B------:R-:W4:Y:S01]  /*0130*/  LDCU.64 UR10, c[0x0][0x388] ;  /* 0x00007100ff0a77ac */ /* 0x000f220008000a00 */
[----:B-1----:R-:W-:-:S02]  /*0140*/  IMAD R6, R6, UR4, RZ ;  /* 0x0000000406067c24 */ /* 0x002fc4000f8e02ff */
[----:B0-234-:R-:W-:-:S07]  /*0150*/  IMAD R7, R7, UR4, RZ ;  /* 0x0000000407077c24 */ /* 0x01dfce000f8e02ff */
.L_x_196:
[----:B0-----:R-:W0:Y:S01]  /*0160*/  LDC R11, c[0x0][0x3a8] ;  /* 0x0000ea00ff0b7b82 */ /* 0x001e220000000800 */
[----:B-1----:R-:W-:Y:S01]  /*0170*/  IABS R14, R2 ;  /* 0x00000002000e7213 */ /* 0x002fe20000000000 */
[----:B------:R-:W1:Y:S01]  /*0180*/  LDCU UR4, c[0x0][0x3a0] ;  /* 0x00007400ff0477ac */ /* 0x000e620008000800 */
[----:B--2---:R-:W2:Y:S05]  /*0190*/  LDCU.64 UR8, c[0x0][0x390] ;  /* 0x00007200ff0877ac */ /* 0x004eaa0008000a00 */
[----:B---3--:R-:W3:Y:S08]  /*01a0*/  LDC R0, c[0x0][0x3a4] ;  /* 0x0000e900ff007b82 */ /* 0x008ef00000000800 */
[----:B------:R-:W1:Y:S01]  /*01b0*/  LDC R15, c[0x0][0x39c] ;  /* 0x0000e700ff0f7b82 */ /* 0x000e620000000800 */
[----:B0-----:R-:W-:-:S07]  /*01c0*/  IABS R12, R11 ;  /* 0x0000000b000c7213 */ /* 0x001fce0000000000 */
[----:B------:R-:W0:Y:S01]  /*01d0*/  LDC.64 R16, c[0x0][0x3b0] ;  /* 0x0000ec00ff107b82 */ /* 0x000e220000000a00 */
[----:B------:R-:W4:Y:S08]  /*01e0*/  I2F.RP R10, R12 ;  /* 0x0000000c000a7306 */ /* 0x000f300000209400 */
[----:B----4-:R-:W4:Y:S02]  /*01f0*/  MUFU.RCP R10, R10 ;  /* 0x0000000a000a7308 */ /* 0x010f240000001000 */
[----:B----4-:R-:W-:Y:S01]  /*0200*/  VIADD R8, R10, 0xffffffe ;  /* 0x0ffffffe0a087836 */ /* 0x010fe20000000000 */
[----:B---3--:R-:W-:-:S05]  /*0210*/  IABS R10, R0 ;  /* 0x00000000000a7213 */ /* 0x008fca0000000000 */
[----:B------:R3:W4:Y:S02]  /*0220*/  F2I.FTZ.U32.TRUNC.NTZ R9, R8 ;  /* 0x0000000800097305 */ /* 0x000724000021f000 */
[----:B---3--:R-:W-:Y:S02]  /*0230*/  IMAD.MOV.U32 R8, RZ, RZ, RZ ;  /* 0x000000ffff087224 */ /* 0x008fe400078e00ff */
[----:B----4-:R-:W-:-:S04]  /*0240*/  IMAD.MOV R13, RZ, RZ, -R9 ;  /* 0x000000ffff0d7224 */ /* 0x010fc800078e0a09 */
[----:B------:R-:W-:-:S04]  /*0250*/  IMAD R13, R13, R12, RZ ;  /* 0x0000000c0d0d7224 */ /* 0x000fc800078e02ff */
[----:B------:R-:W-:Y:S02]  /*0260*/  IMAD.HI.U32 R9, R9, R13, R8 ;  /* 0x0000000d09097227 */ /* 0x000fe400078e0008 */
[----:B------:R-:W3:Y:S04]  /*0270*/  I2F.RP R13, R10 ;  /* 0x0000000a000d7306 */ /* 0x000ee80000209400 */
[----:B------:R-:W-:-:S04]  /*0280*/  IMAD.HI.U32 R8, R9, R14, RZ ;  /* 0x0000000e09087227 */ /* 0x000fc800078e00ff */
[----:B------:R-:W-:-:S04]  /*0290*/  IMAD.MOV R9, RZ, RZ, -R8 ;  /* 0x000000ffff097224 */ /* 0x000fc800078e0a08 */
[C---:B------:R-:W-:Y:S01]  /*02a0*/  IMAD R9, R12.reuse, R9, R14 ;  /* 0x000000090c097224 */ /* 0x040fe200078e020e */
[----:B---3--:R-:W3:Y:S04]  /*02b0*/  MUFU.RCP R13, R13 ;  /* 0x0000000d000d7308 */ /* 0x008ee80000001000 */
[----:B------:R-:W-:-:S13]  /*02c0*/  ISETP.GT.U32.AND P1, PT, R12, R9, PT ;  /* 0x000000090c00720c */ /* 0x000fda0003f24070 */
[----:B------:R-:W-:Y:S02]  /*02d0*/  @!P1 IMAD.IADD R9, R9, 0x1, -R12 ;  /* 0x0000000109099824 */ /* 0x000fe400078e0a0c */
[----:B---3--:R-:W-:Y:S02]  /*02e0*/  VIADD R14, R13, 0xffffffe ;  /* 0x0ffffffe0d0e7836 */ /* 0x008fe40000000000 */
[----:B------:R-:W-:Y:S01]  /*02f0*/  @!P1 VIADD R8, R8, 0x1 ;  /* 0x0000000108089836 */ /* 0x000fe20000000000 */
[----:B------:R-:W-:Y:S02]  /*0300*/  ISETP.GE.U32.AND P0, PT, R9, R12, PT ;  /* 0x0000000c0900720c */ /* 0x000fe40003f06070 */
[----:B------:R-:W-:Y:S01]  /*0310*/  LOP3.LUT R12, R2, R11, RZ, 0x3c, !PT ;  /* 0x0000000b020c7212 */ /* 0x000fe200078e3cff */
[----:B------:R-:W3:Y:S01]  /*0320*/  F2I.FTZ.U32.TRUNC.NTZ R9, R14 ;  /* 0x0000000e00097305 */ /* 0x000ee2000021f000 */
[----:B------:R-:W-:Y:S02]  /*0330*/  ISETP.NE.AND P1, PT, R11, RZ, PT ;  /* 0x000000ff0b00720c */ /* 0x000fe40003f25270 */
[----:B------:R-:W-:-:S07]  /*0340*/  ISETP.GE.AND P2, PT, R12, RZ, PT ;  /* 0x000000ff0c00720c */ /* 0x000fce0003f46270 */
[----:B------:R-:W-:-:S04]  /*0350*/  @P0 VIADD R8, R8, 0x1 ;  /* 0x0000000108080836 */ /* 0x000fc80000000000 */
[----:B------:R-:W-:Y:S02]  /*0360*/  IMAD.MOV.U32 R19, RZ, RZ, R8 ;  /* 0x000000ffff137224 */ /* 0x000fe400078e0008 */
[----:B---3--:R-:W-:Y:S02]  /*0370*/  IMAD.MOV R13, RZ, RZ, -R9 ;  /* 0x000000ffff0d7224 */ /* 0x008fe400078e0a09 */
[----:B------:R-:W-:Y:S01]  /*0380*/  @!P2 IMAD.MOV R19, RZ, RZ, -R19 ;  /* 0x000000ffff13a224 */ /* 0x000fe200078e0a13 */
[----:B------:R-:W-:Y:S01]  /*0390*/  @!P1 LOP3.LUT R19, RZ, R11, RZ, 0x33, !PT ;  /* 0x0000000bff139212 */ /* 0x000fe200078e33ff */
[----:B------:R-:W-:Y:S02]  /*03a0*/  IMAD R13, R13, R10, RZ ;  /* 0x0000000a0d0d7224 */ /* 0x000fe400078e02ff */
[----:B------:R-:W-:Y:S01]  /*03b0*/  IMAD.MOV.U32 R8, RZ, RZ, RZ ;  /* 0x000000ffff087224 */ /* 0x000fe200078e00ff */
[----:B------:R-:W-:-:S03]  /*03c0*/  IABS R12, R19 ;  /* 0x00000013000c7213 */ /* 0x000fc60000000000 */
[----:B------:R-:W-:-:S04]  /*03d0*/  IMAD.HI.U32 R8, R9, R13, R8 ;  /* 0x0000000d09087227 */ /* 0x000fc800078e0008 */
[----:B------:R-:W-:-:S04]  /*03e0*/  IMAD.MOV.U32 R9, RZ, RZ, R12 ;  /* 0x000000ffff097224 */ /* 0x000fc800078e000c */
[----:B------:R-:W-:-:S04]  /*03f0*/  IMAD.HI.U32 R8, R8, R9, RZ ;  /* 0x0000000908087227 */ /* 0x000fc800078e00ff */
[----:B------:R-:W-:-:S04]  /*0400*/  IMAD.MOV R12, RZ, RZ, -R8 ;  /* 0x000000ffff0c7224 */ /* 0x000fc800078e0a08 */
        /* <DEDUP_REMOVED lines=15> */
[----:B------:R-:W-:Y:S02]  /*0500*/  IMAD R0, R0, R9, R19 ;  /* 0x0000000900007224 */ /* 0x000fe400078e0213 */
[--C-:B-1----:R-:W-:Y:S02]  /*0510*/  IMAD R9, R12, UR4, -R15.reuse ;  /* 0x000000040c097c24 */ /* 0x102fe4000f8e0a0f */
[----:B------:R-:W-:Y:S02]  /*0520*/  IMAD R8, R0, UR4, -R15 ;  /* 0x0000000400087c24 */ /* 0x000fe4000f8e0a0f */
[----:B------:R-:W-:Y:S02]  /*0530*/  IMAD R0, R6, R13, R0 ;  /* 0x0000000d06007224 */ /* 0x000fe400078e0200 */
[----:B--2---:R-:W-:Y:S02]  /*0540*/  IMAD R10, R13, UR8, R8 ;  /* 0x000000080d0a7c24 */ /* 0x004fe4000f8e0208 */
[----:B------:R-:W-:-:S02]  /*0550*/  IMAD R13, R0, R11, R12 ;  /* 0x0000000b000d7224 */ /* 0x000fc400078e020c */
[----:B------:R-:W-:Y:S02]  /*0560*/  IMAD R10, R10, UR9, R9 ;  /* 0x000000090a0a7c24 */ /* 0x000fe4000f8e0209 */
[----:B------:R-:W-:Y:S02]  /*0570*/  IMAD.MOV.U32 R11, RZ, RZ, RZ ;  /* 0x000000ffff0b7224 */ /* 0x000fe400078e00ff */
[----:B0-----:R-:W-:Y:S01]  /*0580*/  IMAD.WIDE R16, R13, 0x4, R16 ;  /* 0x000000040d107825 */ /* 0x001fe200078e0210 */
[----:B------:R-:W-:-:S07]  /*0590*/  SHF.R.S32.HI R12, RZ, 0x1f, R10 ;  /* 0x0000001fff0c7819 */ /* 0x000fce000001140a */
.L_x_195:
[----:B0-----:R-:W0:Y:S01]  /*05a0*/  LDCU UR4, c[0x0][0x398] ;  /* 0x00007300ff0477ac */ /* 0x001e220008000800 */
[----:B------:R-:W-:Y:S02]  /*05b0*/  IMAD.IADD R13, R8, 0x1, R11 ;  /* 0x00000001080d7824 */ /* 0x000fe400078e020b */
[----:B------:R-:W-:Y:S01]  /*05c0*/  IMAD.MOV.U32 R20, RZ, RZ, RZ ;  /* 0x000000ffff147224 */ /* 0x000fe200078e00ff */
[----:B-1----:R-:W1:Y:S01]  /*05d0*/  LDCU UR5, c[0x0][0x394] ;  /* 0x00007280ff0577ac */ /* 0x002e620008000800 */
[----:B0-----:R-:W-:Y:S01]  /*05e0*/  UISETP.GE.U32.AND UP0, UPT, UR4, 0x8, UPT ;  /* 0x000000080400788c */ /* 0x001fe2000bf06070 */
[----:B-1----:R-:W-:-:S04]  /*05f0*/  IMAD.U32 R0, RZ, RZ, UR5 ;  /* 0x00000005ff007e24 */ /* 0x002fc8000f8e00ff */
[C---:B------:R-:W-:Y:S02]  /*0600*/  IMAD R21, R11.reuse, R0, RZ ;  /* 0x000000000b157224 */ /* 0x040fe400078e02ff */
[----:B------:R-:W-:-:S05]  /*0610*/  VIADD R11, R11, 0x1 ;  /* 0x000000010b0b7836 */ /* 0x000fca0000000000 */
[----:B------:R-:W-:Y:S01]  /*0620*/  ISETP.NE.AND P2, PT, R11, UR4, PT ;  /* 0x000000040b007c0c */ /* 0x000fe2000bf45270 */
[----:B--23--:R-:W-:-:S12]  /*0630*/  BRA.U !UP0, `(.L_x_184) ;  /* 0x0000000508487547 */ /* 0x00cfd8000b800000 */
[----:B------:R-:W0:Y:S01]  /*0640*/  LDCU UR4, c[0x0][0x390] ;  /* 0x00007200ff0477ac */ /* 0x000e220008000800 */
[----:B------:R-:W-:Y:S01]  /*0650*/  IMAD.MOV.U32 R20, RZ, RZ, RZ ;  /* 0x000000ffff147224 */ /* 0x000fe200078e00ff */
[----:B0-----:R-:W-:-:S13]  /*0660*/  ISETP.GE.AND P1, PT, R13, UR4, PT ;  /* 0x000000040d007c0c */ /* 0x001fda000bf26270 */
.L_x_185:
[----:B-1----:R-:W-:Y:S02]  /*0670*/  IMAD.IADD R22, R9, 0x1, R20 ;  /* 0x0000000109167824 */ /* 0x002fe400078e0214 */
[----:B------:R-:W-:Y:S02]  /*0680*/  IMAD.U32 R0, RZ, RZ, UR12 ;  /* 0x0000000cff007e24 */ /* 0x000fe4000f8e00ff */
[----:B------:R-:W-:Y:S01]  /*0690*/  IMAD.MOV.U32 R23, RZ, RZ, RZ ;  /* 0x000000ffff177224 */ /* 0x000fe200078e00ff */
[----:B------:R-:W-:Y:S02]  /*06a0*/  LOP3.LUT R14, R13, R22, RZ, 0xfc, !PT ;  /* 0x000000160d0e7212 */ /* 0x000fe400078efcff */
[----:B------:R-:W-:-:S04]  /*06b0*/  ISETP.GE.OR P0, PT, R22, R0, P1 ;  /* 0x000000001600720c */ /* 0x000fc80000f06670 */
[----:B------:R-:W-:-:S13]  /*06c0*/  ISETP.LT.OR P0, PT, R14, RZ, P0 ;  /* 0x000000ff0e00720c */ /* 0x000fda0000701670 */
[----:B------:R-:W-:-:S05]  /*06d0*/  @!P0 IMAD.IADD R15, R21, 0x1, R20 ;  /* 0x00000001150f8824 */ /* 0x000fca00078e0214 */
[----:B------:R-:W-:-:S04]  /*06e0*/  @!P0 IADD3 R14, P3, PT, R10, R15, RZ ;  /* 0x0000000f0a0e8210 */ /* 0x000fc80007f7e0ff */
[----:B------:R-:W-:Y:S02]  /*06f0*/  @!P0 LEA.HI.X.SX32 R15, R15, R12, 0x1, P3 ;  /* 0x0000000c0f0f8211 */ /* 0x000fe400018f0eff */
[----:B------:R-:W-:-:S04]  /*0700*/  @!P0 LEA R18, P3, R14, UR10, 0x2 ;  /* 0x0000000a0e128c11 */ /* 0x000fc8000f8610ff */
[----:B------:R-:W-:-:S05]  /*0710*/  @!P0 LEA.HI.X R19, R14, UR11, R15, 0x2, P3 ;  /* 0x0000000b0e138c11 */ /* 0x000fca00098f140f */
[----:B------:R-:W2:Y:S01]  /*0720*/  @!P0 LDG.E R23, desc[UR6][R18.64] ;  /* 0x0000000612178981 */ /* 0x000ea2000c1e1900 */
[----:B------:R-:W-:Y:S01]  /*0730*/  VIADD R14, R22, 0x1 ;  /* 0x00000001160e7836 */ /* 0x000fe20000000000 */
[--C-:B------:R-:W-:Y:S02]  /*0740*/  SHF.R.S32.HI R15, RZ, 0x1f, R21.reuse ;  /* 0x0000001fff0f7819 */ /* 0x100fe40000011415 */
[----:B------:R-:W-:Y:S02]  /*0750*/  SHF.R.S32.HI R24, RZ, 0x1f, R20 ;  /* 0x0000001fff187819 */ /* 0x000fe40000011414 */
[----:B------:R-:W-:Y:S02]  /*0760*/  ISETP.GE.OR P0, PT, R14, R0, P1 ;  /* 0x000000000e00720c */ /* 0x000fe40000f06670 */
[----:B------:R-:W-:Y:S02]  /*0770*/  LOP3.LUT R14, R13, R14, RZ, 0xfc, !PT ;  /* 0x0000000e0d0e7212 */ /* 0x000fe400078efcff */
[----:B------:R-:W-:-:S02]  /*0780*/  IADD3 R25, P3, P4, R10, R20, R21 ;  /* 0x000000140a197210 */ /* 0x000fc40007c7e015 */
[----:B------:R-:W-:Y:S02]  /*0790*/  ISETP.LT.OR P0, PT, R14, RZ, P0 ;  /* 0x000000ff0e00720c */ /* 0x000fe40000701670 */
[----:B------:R-:W-:Y:S02]  /*07a0*/  IADD3.X R24, PT, PT, R12, R24, R15, P3, P4 ;  /* 0x000000180c187210 */ /* 0x000fe40001fe840f */
[----:B------:R-:W-:-:S04]  /*07b0*/  LEA R14, P3, R25, UR10, 0x2 ;  /* 0x0000000a190e7c11 */ /* 0x000fc8000f8610ff */
[----:B------:R-:W-:Y:S01]  /*07c0*/  LEA.HI.X R15, R25, UR11, R24, 0x2, P3 ;  /* 0x0000000b190f7c11 */ /* 0x000fe200098f1418 */
[----:B------:R-:W-:Y:S01]  /*07d0*/  IMAD.MOV.U32 R25, RZ, RZ, RZ ;  /* 0x000000ffff197224 */ /* 0x000fe200078e00ff */
[----:B--2---:R0:W-:Y:S05]  /*07e0*/  STG.E desc[UR6][R16.64], R23 ;  /* 0x0000001710007986 */ /* 0x0041ea000c101906 */
[----:B------:R-:W2:Y:S01]  /*07f0*/  @!P0 LDG.E R25, desc[UR6][R14.64+0x4] ;  /* 0x000004060e198981 */ /* 0x000ea2000c1e1900 */
[----:B------:R-:W-:Y:S02]  /*0800*/  VIADD R18, R22, 0x2 ;  /* 0x0000000216127836 */ /* 0x000fe40000000000 */
[----:B------:R-:W-:-:S03]  /*0810*/  IMAD.MOV.U32 R27, RZ, RZ, RZ ;  /* 0x000000ffff1b7224 */ /* 0x000fc600078e00ff */
[----:B------:R-:W-:Y:S02]  /*0820*/  ISETP.GE.OR P0, PT, R18, R0, P1 ;  /* 0x000000001200720c */ /* 0x000fe40000f06670 */
[----:B------:R-:W-:-:S04]  /*0830*/  LOP3.LUT R18, R13, R18, RZ, 0xfc, !PT ;  /* 0x000000120d127212 */ /* 0x000fc800078efcff */
[----:B------:R-:W-:Y:S01]  /*0840*/  ISETP.LT.OR P0, PT, R18, RZ, P0 ;  /* 0x000000ff1200720c */ /* 0x000fe20000701670 */
[----:B------:R-:W-:-:S04]  /*0850*/  IMAD.WIDE R18, R7, 0x4, R16 ;  /* 0x0000000407127825 */ /* 0x000fc800078e0210 */
[----:B------:R-:W-:Y:S01]  /*0860*/  VIADD R24, R22, 0x3 ;  /* 0x0000000316187836 */ /* 0x000fe20000000000 */
[----:B--2---:R1:W-:Y:S07]  /*0870*/  STG.E desc[UR6][R18.64], R25 ;  /* 0x0000001912007986 */ /* 0x0043ee000c101906 */
[----:B------:R-:W2:Y:S01]  /*0880*/  @!P0 LDG.E R27, desc[UR6][R14.64+0x8] ;  /* 0x000008060e1b8981 */ /* 0x000ea2000c1e1900 */
[----:B------:R-:W-:Y:S01]  /*0890*/  ISETP.GE.OR P0, PT, R24, R0, P1 ;  /* 0x000000001800720c */ /* 0x000fe20000f06670 */
[----:B0-----:R-:W-:Y:S01]  /*08a0*/  IMAD.WIDE R16, R7, 0x4, R18 ;  /* 0x0000000407107825 */ /* 0x001fe200078e0212 */
[----:B------:R-:W-:-:S03]  /*08b0*/  LOP3.LUT R24, R13, R24, RZ, 0xfc, !PT ;  /* 0x000000180d187212 */ /* 0x000fc600078efcff */
[----:B------:R-:W-:Y:S01]  /*08c0*/  IMAD.MOV.U32 R23, RZ, RZ, RZ ;  /* 0x000000ffff177224 */ /* 0x000fe200078e00ff */
[----:B------:R-:W-:Y:S01]  /*08d0*/  ISETP.LT.OR P0, PT, R24, RZ, P0 ;  /* 0x000000ff1800720c */ /* 0x000fe20000701670 */
[----:B------:R-:W-:Y:S01]  /*08e0*/  VIADD R24, R22, 0x4 ;  /* 0x0000000416187836 */ /* 0x000fe20000000000 */
[----:B--2---:R0:W-:Y:S11]  /*08f0*/  STG.E desc[UR6][R16.64], R27 ;  /* 0x0000001b10007986 */ /* 0x0041f6000c101906 */
[----:B------:R-:W2:Y:S01]  /*0900*/  @!P0 LDG.E R23, desc[UR6][R14.64+0xc] ;  /* 0x00000c060e178981 */ /* 0x000ea2000c1e1900 */
[----:B------:R-:W-:Y:S01]  /*0910*/  ISETP.GE.OR P0, PT, R24, R0, P1 ;  /* 0x000000001800720c */ /* 0x000fe20000f06670 */
[----:B-1----:R-:W-:Y:S01]  /*0920*/  IMAD.WIDE R18, R7, 0x4, R16 ;  /* 0x0000000407127825 */ /* 0x002fe200078e0210 */
[----:B------:R-:W-:-:S03]  /*0930*/  LOP3.LUT R24, R13, R24, RZ, 0xfc, !PT ;  /* 0x000000180d187212 */ /* 0x000fc600078efcff */
[----:B------:R-:W-:Y:S01]  /*0940*/  IMAD.MOV.U32 R25, RZ, RZ, RZ ;  /* 0x000000ffff197224 */ /* 0x000fe200078e00ff */
[----:B------:R-:W-:Y:S01]  /*0950*/  ISETP.LT.OR P0, PT, R24, RZ, P0 ;  /* 0x000000ff1800720c */ /* 0x000fe20000701670 */
[----:B------:R-:W-:Y:S01]  /*0960*/  VIADD R24, R22, 0x5 ;  /* 0x0000000516187836 */ /* 0x000fe20000000000 */
[----:B--2---:R1:W-:Y:S11]  /*0970*/  STG.E desc[UR6][R18.64], R23 ;  /* 0x0000001712007986 */ /* 0x0043f6000c101906 */
[----:B------:R-:W2:Y:S01]  /*0980*/  @!P0 LDG.E R25, desc[UR6][R14.64+0x10] ;  /* 0x000010060e198981 */ /* 0x000ea2000c1e1900 */
[----:B------:R-:W-:Y:S01]  /*0990*/  ISETP.GE.OR P0, PT, R24, R0, P1 ;  /* 0x000000001800720c */ /* 0x000fe20000f06670 */
[----:B0-----:R-:W-:Y:S01]  /*09a0*/  IMAD.WIDE R16, R7, 0x4, R18 ;  /* 0x0000000407107825 */ /* 0x001fe200078e0212 */
[----:B------:R-:W-:-:S02]  /*09b0*/  LOP3.LUT R24, R13, R24, RZ, 0xfc, !PT ;  /* 0x000000180d187212 */ /* 0x000fc400078efcff */
[----:B------:R-:W-:Y:S02]  /*09c0*/  CS2R R26, SRZ ;  /* 0x00000000001a7805 */ /* 0x000fe4000001ff00 */
        /* <DEDUP_REMOVED lines=12> */
[----:B------:R-:W-:-:S02]  /*0a90*/  ISETP.GE.OR P0, PT, R22, R0, P1 ;  /* 0x000000001600720c */ /* 0x000fc40000f06670 */
[----:B------:R-:W-:-:S04]  /*0aa0*/  LOP3.LUT R22, R13, R22, RZ, 0xfc, !PT ;  /* 0x000000160d167212 */ /* 0x000fc800078efcff */
[----:B------:R-:W-:Y:S01]  /*0ab0*/  ISETP.LT.OR P0, PT, R22, RZ, P0 ;  /* 0x000000ff1600720c */ /* 0x000fe20000701670 */
[----:B------:R-:W-:-:S05]  /*0ac0*/  IMAD.WIDE R22, R7, 0x4, R18 ;  /* 0x0000000407167825 */ /* 0x000fca00078e0212 */
[----:B--2---:R1:W-:Y:S07]  /*0ad0*/  STG.E desc[UR6][R22.64], R29 ;  /* 0x0000001d16007986 */ /* 0x0043ee000c101906 */
[----:B------:R-:W2:Y:S01]  /*0ae0*/  @!P0 LDG.E R26, desc[UR6][R14.64+0x1c] ;  /* 0x00001c060e1a8981 */ /* 0x000ea2000c1e1900 */
[----:B0-----:R-:W-:-:S04]  /*0af0*/  IMAD.WIDE R24, R7, 0x4, R22 ;  /* 0x0000000407187825 */ /* 0x001fc800078e0216 */
[----:B------:R-:W-:Y:S02]  /*0b00*/  VIADD R20, R20, 0x8 ;  /* 0x0000000814147836 */ /* 0x000fe40000000000 */
[----:B------:R-:W-:-:S03]  /*0b10*/  IMAD.WIDE R16, R7, 0x4, R24 ;  /* 0x0000000407107825 */ /* 0x000fc600078e0218 */
[----:B------:R-:W-:Y:S01]  /*0b20*/  ISETP.NE.AND P0, PT, R20, R5, PT ;  /* 0x000000051400720c */ /* 0x000fe20003f05270 */
[----:B--2---:R1:W-:-:S12]  /*0b30*/  STG.E desc[UR6][R24.64], R26 ;  /* 0x0000001a18007986 */ /* 0x0043d8000c101906 */
[----:B------:R-:W-:Y:S05]  /*0b40*/  @P0 BRA `(.L_x_185) ;  /* 0xfffffff800c80947 */ /* 0x000fea000383ffff */
[----:B------:R-:W-:-:S07]  /*0b50*/  IMAD.MOV.U32 R20, RZ, RZ, R5 ;  /* 0x000000ffff147224 */ /* 0x000fce00078e0005 */
.L_x_184:
[----:B------:R-:W-:-:S13]  /*0b60*/  ISETP.NE.AND P0, PT, R3, RZ, PT ;  /* 0x000000ff0300720c */ /* 0x000fda0003f05270 */
[----:B------:R-:W-:Y:S05]  /*0b70*/  @!P0 BRA `(.L_x_186) ;  /* 0x0000000400c88947 */ /* 0x000fea0003800000 */
[----:B------:R-:W-:-:S05]  /*0b80*/  VIADD R14, R3, 0xffffffff ;  /* 0xffffffff030e7836 */ /* 0x000fca0000000000 */
[----:B------:R-:W-:-:S13]  /*0b90*/  ISETP.GE.U32.AND P0, PT, R14, 0x3, PT ;  /* 0x000000030e00780c */ /* 0x000fda0003f06070 */
[----:B------:R-:W-:Y:S05]  /*0ba0*/  @!P0 BRA `(.L_x_187) ;  /* 0x0000000000c48947 */ /* 0x000fea0003800000 */
[----:B------:R-:W0:Y:S01]  /*0bb0*/  LDCU UR4, c[0x0][0x390] ;  /* 0x00007200ff0477ac */ /* 0x000e220008000800 */
[----:B-1----:R-:W-:Y:S02]  /*0bc0*/  IMAD.IADD R24, R9, 0x1, R20 ;  /* 0x0000000109187824 */ /* 0x002fe400078e0214 */
[----:B------:R-:W-:-:S03]  /*0bd0*/  IMAD.MOV.U32 R25, RZ, RZ, RZ ;  /* 0x000000ffff197224 */ /* 0x000fc600078e00ff */
[C---:B------:R-:W-:Y:S02]  /*0be0*/  LOP3.LUT R14, R13.reuse, R24, RZ, 0xfc, !PT ;  /* 0x000000180d0e7212 */ /* 0x040fe400078efcff */
[----:B0-----:R-:W-:Y:S01]  /*0bf0*/  ISETP.GE.AND P0, PT, R13, UR4, PT ;  /* 0x000000040d007c0c */ /* 0x001fe2000bf06270 */
[----:B------:R-:W0:Y:S03]  /*0c00*/  LDCU.64 UR4, c[0x0][0x388] ;  /* 0x00007100ff0477ac */ /* 0x000e260008000a00 */
[----:B------:R-:W-:-:S04]  /*0c10*/  ISETP.GE.OR P1, PT, R24, R0, P0 ;  /* 0x000000001800720c */ /* 0x000fc80000726670 */
[----:B------:R-:W-:-:S13]  /*0c20*/  ISETP.LT.OR P1, PT, R14, RZ, P1 ;  /* 0x000000ff0e00720c */ /* 0x000fda0000f21670 */
[----:B------:R-:W-:-:S05]  /*0c30*/  @!P1 IMAD.IADD R15, R21, 0x1, R20 ;  /* 0x00000001150f9824 */ /* 0x000fca00078e0214 */
[----:B------:R-:W-:-:S04]  /*0c40*/  @!P1 IADD3 R14, P3, PT, R10, R15, RZ ;  /* 0x0000000f0a0e9210 */ /* 0x000fc80007f7e0ff */
[----:B------:R-:W-:Y:S02]  /*0c50*/  @!P1 LEA.HI.X.SX32 R15, R15, R12, 0x1, P3 ;  /* 0x0000000c0f0f9211 */ /* 0x000fe400018f0eff */
[----:B0-----:R-:W-:-:S04]  /*0c60*/  @!P1 LEA R18, P3, R14, UR4, 0x2 ;  /* 0x000000040e129c11 */ /* 0x001fc8000f8610ff */
[----:B------:R-:W-:-:S05]  /*0c70*/  @!P1 LEA.HI.X R19, R14, UR5, R15, 0x2, P3 ;  /* 0x000000050e139c11 */ /* 0x000fca00098f140f */
[----:B------:R0:W2:Y:S01]  /*0c80*/  @!P1 LDG.E R25, desc[UR6][R18.64] ;  /* 0x0000000612199981 */ /* 0x0000a2000c1e1900 */
[----:B------:R-:W-:Y:S01]  /*0c90*/  VIADD R14, R24, 0x1 ;  /* 0x00000001180e7836 */ /* 0x000fe20000000000 */
[--C-:B------:R-:W-:Y:S01]  /*0ca0*/  SHF.R.S32.HI R23, RZ, 0x1f, R21.reuse ;  /* 0x0000001fff177819 */ /* 0x100fe20000011415 */
[----:B------:R-:W-:Y:S01]  /*0cb0*/  IMAD.MOV.U32 R27, RZ, RZ, RZ ;  /* 0x000000ffff1b7224 */ /* 0x000fe200078e00ff */
[----:B------:R-:W-:Y:S02]  /*0cc0*/  IADD3 R15, P3, P4, R10, R20, R21 ;  /* 0x000000140a0f7210 */ /* 0x000fe40007c7e015 */
[----:B------:R-:W-:Y:S02]  /*0cd0*/  ISETP.GE.OR P1, PT, R14, R0, P0 ;  /* 0x000000000e00720c */ /* 0x000fe40000726670 */
[----:B------:R-:W-:Y:S02]  /*0ce0*/  LOP3.LUT R14, R13, R14, RZ, 0xfc, !PT ;  /* 0x0000000e0d0e7212 */ /* 0x000fe400078efcff */
[----:B------:R-:W-:-:S02]  /*0cf0*/  IADD3.X R22, PT, PT, R12, RZ, R23, P3, P4 ;  /* 0x000000ff0c167210 */ /* 0x000fc40001fe8417 */
[----:B------:R-:W-:Y:S02]  /*0d00*/  ISETP.LT.OR P1, PT, R14, RZ, P1 ;  /* 0x000000ff0e00720c */ /* 0x000fe40000f21670 */
[----:B------:R-:W-:-:S04]  /*0d10*/  LEA R14, P3, R15, UR4, 0x2 ;  /* 0x000000040f0e7c11 */ /* 0x000fc8000f8610ff */
[----:B------:R-:W-:Y:S01]  /*0d20*/  LEA.HI.X R15, R15, UR5, R22, 0x2, P3 ;  /* 0x000000050f0f7c11 */ /* 0x000fe200098f1416 */
[----:B0-----:R-:W-:Y:S01]  /*0d30*/  VIADD R18, R24, 0x2 ;  /* 0x0000000218127836 */ /* 0x001fe20000000000 */
[----:B--2---:R0:W-:Y:S05]  /*0d40*/  STG.E desc[UR6][R16.64], R25 ;  /* 0x0000001910007986 */ /* 0x0041ea000c101906 */
[----:B------:R-:W2:Y:S01]  /*0d50*/  @!P1 LDG.E R27, desc[UR6][R14.64+0x4] ;  /* 0x000004060e1b9981 */ /* 0x000ea2000c1e1900 */
[----:B------:R-:W-:Y:S01]  /*0d60*/  ISETP.GE.OR P1, PT, R18, R0, P0 ;  /* 0x000000001200720c */ /* 0x000fe20000726670 */
[----:B------:R-:W-:Y:S01]  /*0d70*/  IMAD.WIDE R22, R7, 0x4, R16 ;  /* 0x0000000407167825 */ /* 0x000fe200078e0210 */
[----:B------:R-:W-:-:S03]  /*0d80*/  LOP3.LUT R18, R13, R18, RZ, 0xfc, !PT ;  /* 0x000000120d127212 */ /* 0x000fc600078efcff */
[----:B------:R-:W-:Y:S01]  /*0d90*/  IMAD.MOV.U32 R29, RZ, RZ, RZ ;  /* 0x000000ffff1d7224 */ /* 0x000fe200078e00ff */
[----:B------:R-:W-:Y:S01]  /*0da0*/  ISETP.LT.OR P1, PT, R18, RZ, P1 ;  /* 0x000000ff1200720c */ /* 0x000fe20000f21670 */
[----:B--2---:R1:W-:-:S12]  /*0db0*/  STG.E desc[UR6][R22.64], R27 ;  /* 0x0000001b16007986 */ /* 0x0043d8000c101906 */
[----:B------:R-:W2:Y:S01]  /*0dc0*/  @!P1 LDG.E R29, desc[UR6][R14.64+0x8] ;  /* 0x000008060e1d9981 */ /* 0x000ea2000c1e1900 */
[----:B------:R-:W-:Y:S01]  /*0dd0*/  VIADD R24, R24, 0x3 ;  /* 0x0000000318187836 */ /* 0x000fe20000000000 */
[----:B------:R-:W-:Y:S01]  /*0de0*/  BSSY.RECONVERGENT B0, `(.L_x_188) ;  /* 0x000000a000007945 */ /* 0x000fe20003800200 */
[----:B0-----:R-:W-:-:S03]  /*0df0*/  IMAD.WIDE R16, R7, 0x4, R22 ;  /* 0x0000000407107825 */ /* 0x001fc600078e0216 */
[----:B------:R-:W-:Y:S01]  /*0e00*/  ISETP.GE.OR P0, PT, R24, R0, P0 ;  /* 0x000000001800720c */ /* 0x000fe20000706670 */
[----:B------:R-:W-:Y:S01]  /*0e10*/  IMAD.MOV.U32 R25, RZ, RZ, RZ ;  /* 0x000000ffff197224 */ /* 0x000fe200078e00ff */
[----:B------:R-:W-:Y:S01]  /*0e20*/  LOP3.LUT R24, R13, R24, RZ, 0xfc, !PT ;  /* 0x000000180d187212 */ /* 0x000fe200078efcff */
[----:B------:R-:W-:-:S03]  /*0e30*/  IMAD.WIDE R18, R7, 0x4, R16 ;  /* 0x0000000407127825 */ /* 0x000fc600078e0210 */
[----:B------:R-:W-:Y:S01]  /*0e40*/  ISETP.LT.OR P0, PT, R24, RZ, P0 ;  /* 0x000000ff1800720c */ /* 0x000fe20000701670 */
[----:B--2---:R1:W-:-:S12]  /*0e50*/  STG.E desc[UR6][R16.64], R29 ;  /* 0x0000001d10007986 */ /* 0x0043d8000c101906 */
[----:B------:R-:W-:Y:S05]  /*0e60*/  @P0 BRA `(.L_x_189) ;  /* 0x0000000000040947 */ /* 0x000fea0003800000 */
[----:B------:R0:W5:Y:S02]  /*0e70*/  LDG.E R25, desc[UR6][R14.64+0xc] ;  /* 0x00000c060e197981 */ /* 0x000164000c1e1900 */
.L_x_189:
[----:B------:R-:W-:Y:S05]  /*0e80*/  BSYNC.RECONVERGENT B0 ;  /* 0x0000000000007941 */ /* 0x000fea0003800200 */
.L_x_188:
[----:B-----5:R2:W-:Y:S01]  /*0e90*/  STG.E desc[UR6][R18.64], R25 ;  /* 0x0000001912007986 */ /* 0x0205e2000c101906 */
[----:B------:R-:W-:Y:S02]  /*0ea0*/  VIADD R20, R20, 0x4 ;  /* 0x0000000414147836 */ /* 0x000fe40000000000 */
[----:B-1----:R-:W-:-:S07]  /*0eb0*/  IMAD.WIDE R16, R7, 0x4, R18 ;  /* 0x0000000407107825 */ /* 0x002fce00078e0212 */
.L_x_187:
[----:B------:R-:W-:-:S13]  /*0ec0*/  ISETP.NE.AND P0, PT, R4, RZ, PT ;  /* 0x000000ff0400720c */ /* 0x000fda0003f05270 */
[----:B------:R-:W-:Y:S05]  /*0ed0*/  @!P0 BRA `(.L_x_186) ;  /* 0x0000000000f08947 */ /* 0x000fea0003800000 */
[----:B------:R-:W-:-:S13]  /*0ee0*/  ISETP.NE.AND P0, PT, R4, 0x1, PT ;  /* 0x000000010400780c */ /* 0x000fda0003f05270 */
[----:B------:R-:W-:Y:S05]  /*0ef0*/  @!P0 BRA `(.L_x_190) ;  /* 0x00000000008c8947 */ /* 0x000fea0003800000 */
[----:B------:R-:W3:Y:S01]  /*0f00*/  LDCU UR4, c[0x0][0x390] ;  /* 0x00007200ff0477ac */ /* 0x000ee20008000800 */
[----:B-12---:R-:W-:Y:S02]  /*0f10*/  IMAD.IADD R18, R9, 0x1, R20 ;  /* 0x0000000109127824 */ /* 0x006fe400078e0214 */
[----:B------:R-:W-:-:S03]  /*0f20*/  IMAD.MOV.U32 R23, RZ, RZ, RZ ;  /* 0x000000ffff177224 */ /* 0x000fc600078e00ff */
[C---:B0-----:R-:W-:Y:S02]  /*0f30*/  LOP3.LUT R14, R13.reuse, R18, RZ, 0xfc, !PT ;  /* 0x000000120d0e7212 */ /* 0x041fe400078efcff */
[----:B---3--:R-:W-:-:S04]  /*0f40*/  ISETP.GE.AND P0, PT, R13, UR4, PT ;  /* 0x000000040d007c0c */ /* 0x008fc8000bf06270 */
[----:B------:R-:W-:-:S04]  /*0f50*/  ISETP.GE.OR P1, PT, R18, R0, P0 ;  /* 0x000000001200720c */ /* 0x000fc80000726670 */
[----:B------:R-:W-:-:S13]  /*0f60*/  ISETP.LT.OR P1, PT, R14, RZ, P1 ;  /* 0x000000ff0e00720c */ /* 0x000fda0000f21670 */
[----:B------:R-:W0:Y:S01]  /*0f70*/  @!P1 LDC.64 R14, c[0x0][0x388] ;  /* 0x0000e200ff0e9b82 */ /* 0x000e220000000a00 */
[----:B------:R-:W-:-:S05]  /*0f80*/  @!P1 IMAD.IADD R19, R21, 0x1, R20 ;  /* 0x0000000115139824 */ /* 0x000fca00078e0214 */
[----:B------:R-:W-:-:S04]  /*0f90*/  @!P1 IADD3 R22, P3, PT, R10, R19, RZ ;  /* 0x000000130a169210 */ /* 0x000fc80007f7e0ff */
[----:B------:R-:W-:Y:S02]  /*0fa0*/  @!P1 LEA.HI.X.SX32 R19, R19, R12, 0x1, P3 ;  /* 0x0000000c13139211 */ /* 0x000fe400018f0eff */
[----:B0-----:R-:W-:-:S04]  /*0fb0*/  @!P1 LEA R14, P3, R22, R14, 0x2 ;  /* 0x0000000e160e9211 */ /* 0x001fc800078610ff */
[----:B------:R-:W-:-:S05]  /*0fc0*/  @!P1 LEA.HI.X R15, R22, R15, R19, 0x2, P3 ;  /* 0x0000000f160f9211 */ /* 0x000fca00018f1413 */
[----:B------:R-:W2:Y:S01]  /*0fd0*/  @!P1 LDG.E R23, desc[UR6][R14.64] ;  /* 0x000000060e179981 */ /* 0x000ea2000c1e1900 */
[----:B------:R-:W-:Y:S01]  /*0fe0*/  VIADD R18, R18, 0x1 ;  /* 0x0000000112127836 */ /* 0x000fe20000000000 */
[----:B------:R-:W-:Y:S01]  /*0ff0*/  BSSY.RECONVERGENT B0, `(.L_x_191) ;  /* 0x0000010000007945 */ /* 0x000fe20003800200 */
[----:B------:R-:W-:-:S03]  /*1000*/  IMAD.MOV.U32 R25, RZ, RZ, RZ ;  /* 0x000000ffff197224 */ /* 0x000fc600078e00ff */
[----:B------:R-:W-:Y:S02]  /*1010*/  ISETP.GE.OR P0, PT, R18, R0, P0 ;  /* 0x000000001200720c */ /* 0x000fe40000706670 */
[----:B------:R-:W-:-:S04]  /*1020*/  LOP3.LUT R18, R13, R18, RZ, 0xfc, !PT ;  /* 0x000000120d127212 */ /* 0x000fc800078efcff */
[----:B------:R-:W-:Y:S01]  /*1030*/  ISETP.LT.OR P0, PT, R18, RZ, P0 ;  /* 0x000000ff1200720c */ /* 0x000fe20000701670 */
[----:B------:R-:W-:Y:S01]  /*1040*/  IMAD.WIDE R18, R7, 0x4, R16 ;  /* 0x0000000407127825 */ /* 0x000fe200078e0210 */
[----:B--2---:R0:W-:Y:S11]  /*1050*/  STG.E desc[UR6][R16.64], R23 ;  /* 0x0000001710007986 */ /* 0x0041f6000c101906 */
[----:B------:R-:W-:Y:S05]  /*1060*/  @P0 BRA `(.L_x_192) ;  /* 0x0000000000200947 */ /* 0x000fea0003800000 */
[----:B------:R-:W1:Y:S01]  /*1070*/  LDCU.64 UR4, c[0x0][0x388] ;  /* 0x00007100ff0477ac */ /* 0x000e620008000a00 */
[--C-:B------:R-:W-:Y:S02]  /*1080*/  SHF.R.S32.HI R14, RZ, 0x1f, R21.reuse ;  /* 0x0000001fff0e7819 */ /* 0x100fe40000011415 */
[----:B------:R-:W-:Y:S02]  /*1090*/  SHF.R.S32.HI R15, RZ, 0x1f, R20 ;  /* 0x0000001fff0f7819 */ /* 0x000fe40000011414 */
[----:B0-----:R-:W-:-:S04]  /*10a0*/  IADD3 R16, P0, P1, R10, R20, R21 ;  /* 0x000000140a107210 */ /* 0x001fc8000791e015 */
[----:B------:R-:W-:Y:S02]  /*10b0*/  IADD3.X R15, PT, PT, R12, R15, R14, P0, P1 ;  /* 0x0000000f0c0f7210 */ /* 0x000fe400007e240e */
[----:B-1----:R-:W-:-:S04]  /*10c0*/  LEA R14, P0, R16, UR4, 0x2 ;  /* 0x00000004100e7c11 */ /* 0x002fc8000f8010ff */
[----:B------:R-:W-:-:S05]  /*10d0*/  LEA.HI.X R15, R16, UR5, R15, 0x2, P0 ;  /* 0x00000005100f7c11 */ /* 0x000fca00080f140f */
[----:B------:R1:W5:Y:S04]  /*10e0*/  LDG.E R25, desc[UR6][R14.64+0x4] ;  /* 0x000004060e197981 */ /* 0x000368000c1e1900 */
.L_x_192:
[----:B------:R-:W-:Y:S05]  /*10f0*/  BSYNC.RECONVERGENT B0 ;  /* 0x0000000000007941 */ /* 0x000fea0003800200 */
.L_x_191:
[----:B-----5:R3:W-:Y:S01]  /*1100*/  STG.E desc[UR6][R18.64], R25 ;  /* 0x0000001912007986 */ /* 0x0207e2000c101906 */
[----:B0-----:R-:W-:-:S04]  /*1110*/  IMAD.WIDE R16, R7, 0x4, R18 ;  /* 0x0000000407107825 */ /* 0x001fc800078e0212 */
[----:B------:R-:W-:-:S07]  /*1120*/  VIADD R20, R20, 0x2 ;  /* 0x0000000214147836 */ /* 0x000fce0000000000 */
.L_x_190:
[----:B------:R-:W4:Y:S02]  /*1130*/  LDCU UR4, c[0x0][0x398] ;  /* 0x00007300ff0477ac */ /* 0x000f240008000800 */
[----:B----4-:R-:W-:-:S04]  /*1140*/  ULOP3.LUT UR4, UR4, 0x1, URZ, 0xc0, !UPT ;  /* 0x0000000104047892 */ /* 0x010fc8000f8ec0ff */
[----:B------:R-:W-:-:S09]  /*1150*/  UISETP.NE.U32.AND UP0, UPT, UR4, 0x1, UPT ;  /* 0x000000010400788c */ /* 0x000fd2000bf05070 */
[----:B------:R-:W-:Y:S05]  /*1160*/  BRA.U UP0, `(.L_x_186) ;  /* 0x00000001004c7547 */ /* 0x000fea000b800000 */
[----:B------:R-:W4:Y:S01]  /*1170*/  LDCU UR4, c[0x0][0x390] ;  /* 0x00007200ff0477ac */ /* 0x000f220008000800 */
[----:B01----:R-:W-:Y:S01]  /*1180*/  IMAD.IADD R14, R9, 0x1, R20 ;  /* 0x00000001090e7824 */ /* 0x003fe200078e0214 */
[----:B------:R-:W-:Y:S01]  /*1190*/  BSSY.RECONVERGENT B0, `(.L_x_193) ;  /* 0x000000e000007945 */ /* 0x000fe20003800200 */
[----:B------:R-:W-:-:S03]  /*11a0*/  IMAD.MOV.U32 R15, RZ, RZ, RZ ;  /* 0x000000ffff0f7224 */ /* 0x000fc600078e00ff */
[----:B------:R-:W-:Y:S02]  /*11b0*/  ISETP.GE.AND P0, PT, R14, R0, PT ;  /* 0x000000000e00720c */ /* 0x000fe40003f06270 */
[C---:B------:R-:W-:Y:S02]  /*11c0*/  LOP3.LUT R14, R13.reuse, R14, RZ, 0xfc, !PT ;  /* 0x0000000e0d0e7212 */ /* 0x040fe400078efcff */
[----:B----4-:R-:W-:-:S04]  /*11d0*/  ISETP.GE.OR P0, PT, R13, UR4, P0 ;  /* 0x000000040d007c0c */ /* 0x010fc80008706670 */
[----:B------:R-:W-:-:S13]  /*11e0*/  ISETP.LT.OR P0, PT, R14, RZ, P0 ;  /* 0x000000ff0e00720c */ /* 0x000fda0000701670 */
[----:B------:R-:W-:Y:S05]  /*11f0*/  @P0 BRA `(.L_x_194) ;  /* 0x00000000001c0947 */ /* 0x000fea0003800000 */
[----:B------:R-:W0:Y:S01]  /*1200*/  LDCU.64 UR4, c[0x0][0x388] ;  /* 0x00007100ff0477ac */ /* 0x000e220008000a00 */
[----:B------:R-:W-:-:S05]  /*1210*/  IMAD.IADD R21, R21, 0x1, R20 ;  /* 0x0000000115157824 */ /* 0x000fca00078e0214 */
[----:B------:R-:W-:-:S04]  /*1220*/  IADD3 R0, P0, PT, R10, R21, RZ ;  /* 0x000000150a007210 */ /* 0x000fc80007f1e0ff */
[----:B------:R-:W-:Y:S02]  /*1230*/  LEA.HI.X.SX32 R21, R21, R12, 0x1, P0 ;  /* 0x0000000c15157211 */ /* 0x000fe400000f0eff */
[----:B0-----:R-:W-:-:S04]  /*1240*/  LEA R14, P0, R0, UR4, 0x2 ;  /* 0x00000004000e7c11 */ /* 0x001fc8000f8010ff */
[----:B------:R-:W-:-:S06]  /*1250*/  LEA.HI.X R15, R0, UR5, R21, 0x2, P0 ;  /* 0x00000005000f7c11 */ /* 0x000fcc00080f1415 */
[----:B------:R0:W5:Y:S03]  /*1260*/  LDG.E R15, desc[UR6][R14.64] ;  /* 0x000000060e0f7981 */ /* 0x000166000c1e1900 */
.L_x_194:
[----:B------:R-:W-:Y:S05]  /*1270*/  BSYNC.RECONVERGENT B0 ;  /* 0x0000000000007941 */ /* 0x000fea0003800200 */
.L_x_193:
[----:B-----5:R1:W-:Y:S02]  /*1280*/  STG.E desc[UR6][R16.64], R15 ;  /* 0x0000000f10007986 */ /* 0x0203e4000c101906 */
[----:B-1----:R-:W-:-:S07]  /*1290*/  IMAD.WIDE R16, R7, 0x4, R16 ;  /* 0x0000000407107825 */ /* 0x002fce00078e0210 */
.L_x_186:
[----:B------:R-:W-:Y:S05]  /*12a0*/  @P2 BRA `(.L_x_195) ;  /* 0xfffffff000bc2947 */ /* 0x000fea000383ffff */
[----:B------:R-:W4:Y:S01]  /*12b0*/  LDCU UR4, c[0x0][0x360] ;  /* 0x00006c00ff0477ac */ /* 0x000f220008000800 */
[----:B------:R-:W4:Y:S01]  /*12c0*/  LDC R9, c[0x0][0x370] ;  /* 0x0000dc00ff097b82 */ /* 0x000f220000000800 */
[----:B------:R-:W5:Y:S01]  /*12d0*/  LDCU UR5, c[0x0][0x380] ;  /* 0x00007000ff0577ac */ /* 0x000f620008000800 */
[----:B----4-:R-:W-:-:S05]  /*12e0*/  IMAD R2, R9, UR4, R2 ;  /* 0x0000000409027c24 */ /* 0x010fca000f8e0202 */
[----:B-----5:R-:W-:-:S13]  /*12f0*/  ISETP.GE.AND P0, PT, R2, UR5, PT ;  /* 0x0000000502007c0c */ /* 0x020fda000bf06270 */
[----:B------:R-:W-:Y:S05]  /*1300*/  @!P0 BRA `(.L_x_196) ;  /* 0xffffffec00948947 */ /* 0x000fea000383ffff */
[----:B------:R-:W-:Y:S05]  /*1310*/  EXIT ;  /* 0x000000000000794d */ /* 0x000fea0003800000 */
.L_x_197:
        /* <DEDUP_REMOVED lines=14> */
.L_x_243:


//--------------------- .text._Z11fill_kernelifPfi --------------------------
	.section	.text._Z11fill_kernelifPfi,"ax",@progbits
	.align	128
        .global         _Z11fill_kernelifPfi
        .type           _Z11fill_kernelifPfi,@function
        .size           _Z11fill_kernelifPfi,(.L_x_244 - _Z11fill_kernelifPfi)
        .other          _Z11fill_kernelifPfi,@"STO_CUDA_ENTRY STV_DEFAULT"
_Z11fill_kernelifPfi:
.text._Z11fill_kernelifPfi:
        /* <DEDUP_REMOVED lines=12> */
[----:B------:R-:W1:Y:S01]  /*00c0*/  LDCU UR6, c[0x0][0x390] ;  /* 0x00007200ff0677ac */ /* 0x000e620008000800 */
[----:B------:R-:W2:Y:S06]  /*00d0*/  LDCU.64 UR4, c[0x0][0x358] ;  /* 0x00006b00ff0477ac */ /* 0x000eac0008000a00 */
[----:B------:R-:W2:Y:S01]  /*00e0*/  LDC R7, c[0x0][0x384] ;  /* 0x0000e100ff077b82 */ /* 0x000ea20000000800 */
[----:B-1----:R-:W-:-:S04]  /*00f0*/  IMAD R5, R0, UR6, RZ ;  /* 0x0000000600057c24 */ /* 0x002fc8000f8e02ff */
[----:B0-----:R-:W-:-:S05]  /*0100*/  IMAD.WIDE R2, R5, 0x4, R2 ;  /* 0x0000000405027825 */ /* 0x001fca00078e0202 */
[----:B--2---:R-:W-:Y:S01]  /*0110*/  STG.E desc[UR4][R2.64], R7 ;  /* 0x0000000702007986 */ /* 0x004fe2000c101904 */
[----:B------:R-:W-:Y:S05]  /*0120*/  EXIT ;  /* 0x000000000000794d */ /* 0x000fea0003800000 */
.L_x_198:
        /* <DEDUP_REMOVED lines=13> */
.L_x_244:


//--------------------- .text._Z18embed_image_kernelPfS_ii --------------------------
	.section	.text._Z18embed_image_kernelPfS_ii,"ax",@progbits
	.align	128
        .global         _Z18embed_image_kernelPfS_ii
        .type           _Z18embed_image_kernelPfS_ii,@function
        .size           _Z18embed_image_kernelPfS_ii,(.L_x_245 - _Z18embed_image_kernelPfS_ii)
        .other          _Z18embed_image_kernelPfS_ii,@"STO_CUDA_ENTRY STV_DEFAULT"
_Z18embed_image_kernelPfS_ii:
.text._Z18embed_image_kernelPfS_ii:
[----:B------:R-:W-:Y:S01]  /*0000*/  LDC R1, c[0x0][0x37c] ;  /* 0x0000df00ff017b82 */ /* 0x000fe20000000800 */
[----:B------:R-:W0:Y:S07]  /*0010*/  S2R R7, SR_TID.Y ;  /* 0x0000000000077919 */ /* 0x000e2e0000002200 */
[----:B------:R-:W1:Y:S01]  /*0020*/  LDC R3, c[0x0][0x360] ;  /* 0x0000d800ff037b82 */ /* 0x000e620000000800 */
[----:B------:R-:W1:Y:S07]  /*0030*/  S2R R0, SR_TID.X ;  /* 0x0000000000007919 */ /* 0x000e6e0000002100 */
[----:B------:R-:W0:Y:S08]  /*0040*/  S2UR UR5, SR_CTAID.Y ;  /* 0x00000000000579c3 */ /* 0x000e300000002600 */
[----:B------:R-:W0:Y:S08]  /*0050*/  LDC R2, c[0x0][0x364] ;  /* 0x0000d900ff027b82 */ /* 0x000e300000000800 */
[----:B------:R-:W1:Y:S01]  /*0060*/  S2UR UR4, SR_CTAID.X ;  /* 0x00000000000479c3 */ /* 0x000e620000002500 */
[----:B0-----:R-:W-:-:S05]  /*0070*/  IMAD R7, R2, UR5, R7 ;  /* 0x0000000502077c24 */ /* 0x001fca000f8e0207 */
[----:B------:R-:W-:Y:S01]  /*0080*/  ISETP.GT.U32.AND P0, PT, R7, 0x1c7, PT ;  /* 0x000001c70700780c */ /* 0x000fe20003f04070 */
[----:B-1----:R-:W-:-:S05]  /*0090*/  IMAD R0, R3, UR4, R0 ;  /* 0x0000000403007c24 */ /* 0x002fca000f8e0200 */
[----:B------:R-:W-:-:S13]  /*00a0*/  ISETP.GT.OR P0, PT, R0, 0x25f, P0 ;  /* 0x0000025f0000780c */ /* 0x000fda0000704670 */
[----:B------:R-:W-:Y:S05]  /*00b0*/  @P0 EXIT ;  /* 0x000000000000094d */ /* 0x000fea0003800000 */
[----:B------:R-:W0:Y:S01]  /*00c0*/  LDC.64 R2, c[0x0][0x380] ;  /* 0x0000e000ff027b82 */ /* 0x000e220000000a00 */
[----:B------:R-:W1:Y:S01]  /*00d0*/  LDCU.64 UR4, c[0x0][0x358] ;  /* 0x00006b00ff0477ac */ /* 0x000e620008000a00 */
[----:B------:R-:W-:Y:S01]  /*00e0*/  IMAD R5, R7, 0x260, R0 ;  /* 0x0000026007057824 */ /* 0x000fe200078e0200 */
[----:B------:R-:W2:Y:S03]  /*00f0*/  LDCU.64 UR6, c[0x0][0x390] ;  /* 0x00007200ff0677ac */ /* 0x000ea60008000a00 */
[----:B0-----:R-:W-:Y:S02]  /*0100*/  IMAD.WIDE R2, R5, 0x4, R2 ;  /* 0x0000000405027825 */ /* 0x001fe400078e0202 */
[----:B------:R-:W0:Y:S03]  /*0110*/  LDC.64 R4, c[0x0][0x388] ;  /* 0x0000e200ff047b82 */ /* 0x000e260000000a00 */
[----:B-1----:R-:W3:Y:S01]  /*0120*/  LDG.E R9, desc[UR4][R2.64] ;  /* 0x0000000402097981 */ /* 0x002ee2000c1e1900 */
[----:B--2---:R-:W-:-:S02]  /*0130*/  IADD3 R7, PT, PT, R7, UR7, RZ ;  /* 0x0000000707077c10 */ /* 0x004fc4000fffe0ff */
[----:B------:R-:W-:-:S05]  /*0140*/  IADD3 R0, PT, PT, R0, UR6, RZ ;  /* 0x0000000600007c10 */ /* 0x000fca000fffe0ff */
[----:B------:R-:W-:-:S04]  /*0150*/  IMAD R7, R7, 0x260, R0 ;  /* 0x0000026007077824 */ /* 0x000fc800078e0200 */
[----:B0-----:R-:W-:-:S05]  /*0160*/  IMAD.WIDE R4, R7, 0x4, R4 ;  /* 0x0000000407047825 */ /* 0x001fca00078e0204 */
[----:B---3--:R-:W-:Y:S04]  /*0170*/  STG.E desc[UR4][R4.64], R9 ;  /* 0x0000000904007986 */ /* 0x008fe8000c101904 */
[----:B------:R-:W2:Y:S04]  /*0180*/  LDG.E R7, desc[UR4][R2.64+0x10ec00] ;  /* 0x10ec000402077981 */ /* 0x000ea8000c1e1900 */
[----:B--2---:R-:W-:Y:S04]  /*0190*/  STG.E desc[UR4][R4.64+0x169000], R7 ;  /* 0x1690000704007986 */ /* 0x004fe8000c101904 */
[----:B------:R-:W2:Y:S04]  /*01a0*/  LDG.E R11, desc[UR4][R2.64+0x21d800] ;  /* 0x21d80004020b7981 */ /* 0x000ea8000c1e1900 */
[----:B--2---:R-:W-:Y:S01]  /*01b0*/  STG.E desc[UR4][R4.64+0x2d2000], R11 ;  /* 0x2d20000b04007986 */ /* 0x004fe2000c101904 */
[----:B------:R-:W-:Y:S05]  /*01c0*/  EXIT ;  /* 0x000000000000794d */ /* 0x000fea0003800000 */
.L_x_199:
        /* <DEDUP_REMOVED lines=11> */
.L_x_245:


//--------------------- .text._Z17fill_image_kernelPf --------------------------
	.section	.text._Z17fill_image_kernelPf,"ax",@progbits
	.align	128
        .global         _Z17fill_image_kernelPf
        .type           _Z17fill_image_kernelPf,@function
        .size           _Z17fill_image_kernelPf,(.L_x_246 - _Z17fill_image_kernelPf)
        .other          _Z17fill_image_kernelPf,@"STO_CUDA_ENTRY STV_DEFAULT"
_Z17fill_image_kernelPf:
.text._Z17fill_image_kernelPf:
        /* <DEDUP_REMOVED lines=14> */
[----:B------:R-:W-:Y:S02]  /*00e0*/  IMAD R5, R5, 0x260, R0 ;  /* 0x0000026005057824 */ /* 0x000fe400078e0200 */
[----:B------:R-:W-:Y:S02]  /*00f0*/  HFMA2 R7, -RZ, RZ, 1.75, 0 ;  /* 0x3f000000ff077431 */ /* 0x000fe400000001ff */
[----:B0-----:R-:W-:-:S05]  /*0100*/  IMAD.WIDE R2, R5, 0x4, R2 ;  /* 0x0000000405027825 */ /* 0x001fca00078e0202 */
[----:B-1----:R-:W-:Y:S04]  /*0110*/  STG.E desc[UR4][R2.64], R7 ;  /* 0x0000000702007986 */ /* 0x002fe8000c101904 */
[----:B------:R-:W-:Y:S04]  /*0120*/  STG.E desc[UR4][R2.64+0x169000], R7 ;  /* 0x1690000702007986 */ /* 0x000fe8000c101904 */
[----:B------:R-:W-:Y:S01]  /*0130*/  STG.E desc[UR4][R2.64+0x2d2000], R7 ;  /* 0x2d20000702007986 */ /* 0x000fe2000c101904 */
[----:B------:R-:W-:Y:S05]  /*0140*/  EXIT ;  /* 0x000000000000794d */ /* 0x000fea0003800000 */
.L_x_200:
        /* <DEDUP_REMOVED lines=11> */
.L_x_246:


//--------------------- .text._Z21resize_image_2_kernelPfS_ --------------------------
	.section	.text._Z21resize_image_2_kernelPfS_,"ax",@progbits
	.align	128
        .global         _Z21resize_image_2_kernelPfS_
        .type           _Z21resize_image_2_kernelPfS_,@function
        .size           _Z21resize_image_2_kernelPfS_,(.L_x_247 - _Z21resize_image_2_kernelPfS_)
        .other          _Z21resize_image_2_kernelPfS_,@"STO_CUDA_ENTRY STV_DEFAULT"
_Z21resize_image_2_kernelPfS_:
.text._Z21resize_image_2_kernelPfS_:
        /* <DEDUP_REMOVED lines=12> */
[----:B------:R-:W-:Y:S01]  /*00c0*/  I2FP.F32.U32 R4, R7 ;  /* 0x0000000700047245 */ /* 0x000fe20000201000 */
[----:B------:R-:W0:Y:S01]  /*00d0*/  LDC.64 R2, c[0x0][0x388] ;  /* 0x0000e200ff027b82 */ /* 0x000e220000000a00 */
[----:B------:R-:W1:Y:S03]  /*00e0*/  LDCU.64 UR4, c[0x0][0x358] ;  /* 0x00006b00ff0477ac */ /* 0x000e660008000a00 */
[----:B------:R-:W-:-:S04]  /*00f0*/  FMUL R6, R4, 1.2637360095977783203 ;  /* 0x3fa1c21a04067820 */ /* 0x000fc80000400000 */
[----:B------:R-:W2:Y:S02]  /*0100*/  F2I.TRUNC.NTZ R9, R6 ;  /* 0x0000000600097305 */ /* 0x000ea4000020f100 */
[----:B--2---:R-:W-:-:S04]  /*0110*/  IMAD R5, R9, 0x260, R0 ;  /* 0x0000026009057824 */ /* 0x004fc800078e0200 */
[----:B0-----:R-:W-:Y:S02]  /*0120*/  IMAD.WIDE R2, R5, 0x4, R2 ;  /* 0x0000000405027825 */ /* 0x001fe400078e0202 */
[----:B------:R-:W0:Y:S03]  /*0130*/  LDC.64 R4, c[0x0][0x380] ;  /* 0x0000e000ff047b82 */ /* 0x000e260000000a00 */
[----:B-1----:R-:W2:Y:S01]  /*0140*/  LDG.E R11, desc[UR4][R2.64] ;  /* 0x00000004020b7981 */ /* 0x002ea2000c1e1900 */
[----:B------:R-:W-:Y:S01]  /*0150*/  I2FP.F32.S32 R9, R9 ;  /* 0x0000000900097245 */ /* 0x000fe20000201400 */
[----:B------:R-:W-:-:S04]  /*0160*/  IMAD R7, R7, 0x260, R0 ;  /* 0x0000026007077824 */ /* 0x000fc800078e0200 */
[----:B------:R-:W-:-:S04]  /*0170*/  FADD R9, R6, -R9 ;  /* 0x8000000906097221 */ /* 0x000fc80000000000 */
[----:B------:R-:W-:Y:S01]  /*0180*/  FADD R0, -R9, 1 ;  /* 0x3f80000009007421 */ /* 0x000fe20000000100 */
[----:B0-----:R-:W-:-:S04]  /*0190*/  IMAD.WIDE R4, R7, 0x4, R4 ;  /* 0x0000000407047825 */ /* 0x001fc800078e0204 */
[----:B--2---:R-:W-:-:S05]  /*01a0*/  FMUL R6, R0, R11 ;  /* 0x0000000b00067220 */ /* 0x004fca0000400000 */
[----:B------:R0:W-:Y:S04]  /*01b0*/  STG.E desc[UR4][R4.64], R6 ;  /* 0x0000000604007986 */ /* 0x0001e8000c101904 */
[----:B------:R-:W2:Y:S02]  /*01c0*/  LDG.E R7, desc[UR4][R2.64+0x980] ;  /* 0x0009800402077981 */ /* 0x000ea4000c1e1900 */
[----:B--2---:R-:W-:-:S05]  /*01d0*/  FFMA R7, R9, R7, R6 ;  /* 0x0000000709077223 */ /* 0x004fca0000000006 */
[----:B------:R-:W-:Y:S04]  /*01e0*/  STG.E desc[UR4][R4.64], R7 ;  /* 0x0000000704007986 */ /* 0x000fe8000c101904 */
[----:B------:R-:W2:Y:S02]  /*01f0*/  LDG.E R11, desc[UR4][R2.64+0x156000] ;  /* 0x15600004020b7981 */ /* 0x000ea4000c1e1900 */
[----:B--2---:R-:W-:-:S05]  /*0200*/  FMUL R8, R0, R11 ;  /* 0x0000000b00087220 */ /* 0x004fca0000400000 */
[----:B------:R-:W-:Y:S04]  /*0210*/  STG.E desc[UR4][R4.64+0x10ec00], R8 ;  /* 0x10ec000804007986 */ /* 0x000fe8000c101904 */
[----:B------:R-:W2:Y:S02]  /*0220*/  LDG.E R10, desc[UR4][R2.64+0x156980] ;  /* 0x15698004020a7981 */ /* 0x000ea4000c1e1900 */
[----:B--2---:R-:W-:-:S05]  /*0230*/  FFMA R11, R9, R10, R8 ;  /* 0x0000000a090b7223 */ /* 0x004fca0000000008 */
[----:B------:R-:W-:Y:S04]  /*0240*/  STG.E desc[UR4][R4.64+0x10ec00], R11 ;  /* 0x10ec000b04007986 */ /* 0x000fe8000c101904 */
[----:B------:R-:W2:Y:S02]  /*0250*/  LDG.E R13, desc[UR4][R2.64+0x2ac000] ;  /* 0x2ac00004020d7981 */ /* 0x000ea4000c1e1900 */
[----:B--2---:R-:W-:-:S05]  /*0260*/  FMUL R0, R0, R13 ;  /* 0x0000000d00007220 */ /* 0x004fca0000400000 */
[----:B------:R-:W-:Y:S04]  /*0270*/  STG.E desc[UR4][R4.64+0x21d800], R0 ;  /* 0x21d8000004007986 */ /* 0x000fe8000c101904 */
[----:B0-----:R-:W2:Y:S02]  /*0280*/  LDG.E R6, desc[UR4][R2.64+0x2ac980] ;  /* 0x2ac9800402067981 */ /* 0x001ea4000c1e1900 */
[----:B--2---:R-:W-:-:S05]  /*0290*/  FFMA R9, R9, R6, R0 ;  /* 0x0000000609097223 */ /* 0x004fca0000000000 */
[----:B------:R-:W-:Y:S01]  /*02a0*/  STG.E desc[UR4][R4.64+0x21d800], R9 ;  /* 0x21d8000904007986 */ /* 0x000fe2000c101904 */
[----:B------:R-:W-:Y:S05]  /*02b0*/  EXIT ;  /* 0x000000000000794d */ /* 0x000fea0003800000 */
.L_x_201:
        /* <DEDUP_REMOVED lines=12> */
.L_x_247:


//--------------------- .text._Z21resize_image_1_kernelPfS_ --------------------------
	.section	.text._Z21resize_image_1_kernelPfS_,"ax",@progbits
	.align	128
        .global         _Z21resize_image_1_kernelPfS_
        .type           _Z21resize_image_1_kernelPfS_,@function
        .size           _Z21resize_image_1_kernelPfS_,(.L_x_248 - _Z21resize_image_1_kernelPfS_)
        .other          _Z21resize_image_1_kernelPfS_,@"STO_CUDA_ENTRY STV_DEFAULT"
_Z21resize_image_1_kernelPfS_:
.text._Z21resize_image_1_kernelPfS_:
        /* <DEDUP_REMOVED lines=12> */
[----:B------:R-:W-:Y:S01]  /*00c0*/  I2FP.F32.S32 R4, R0 ;  /* 0x0000000000047245 */ /* 0x000fe20000201400 */
[----:B------:R-:W0:Y:S01]  /*00d0*/  LDC.64 R2, c[0x0][0x388] ;  /* 0x0000e200ff027b82 */ /* 0x000e220000000a00 */
[----:B------:R-:W1:Y:S03]  /*00e0*/  LDCU.64 UR4, c[0x0][0x358] ;  /* 0x00006b00ff0477ac */ /* 0x000e660008000a00 */
[----:B------:R-:W-:-:S04]  /*00f0*/  FMUL R6, R4, 1.2635910511016845703 ;  /* 0x3fa1bd5a04067820 */ /* 0x000fc80000400000 */
[----:B------:R-:W2:Y:S02]  /*0100*/  F2I.TRUNC.NTZ R8, R6 ;  /* 0x0000000600087305 */ /* 0x000ea4000020f100 */
[----:B--2---:R-:W-:-:S04]  /*0110*/  IMAD R5, R7, 0x300, R8 ;  /* 0x0000030007057824 */ /* 0x004fc800078e0208 */
[----:B0-----:R-:W-:Y:S02]  /*0120*/  IMAD.WIDE R2, R5, 0x4, R2 ;  /* 0x0000000405027825 */ /* 0x001fe400078e0202 */
[----:B------:R-:W0:Y:S03]  /*0130*/  LDC.64 R4, c[0x0][0x380] ;  /* 0x0000e000ff047b82 */ /* 0x000e260000000a00 */
[----:B-1----:R-:W2:Y:S04]  /*0140*/  LDG.E R10, desc[UR4][R2.64+0x4] ;  /* 0x00000404020a7981 */ /* 0x002ea8000c1e1900 */
[----:B------:R-:W3:Y:S01]  /*0150*/  LDG.E R11, desc[UR4][R2.64] ;  /* 0x00000004020b7981 */ /* 0x000ee2000c1e1900 */
[----:B------:R-:W-:Y:S01]  /*0160*/  I2FP.F32.S32 R9, R8 ;  /* 0x0000000800097245 */ /* 0x000fe20000201400 */
[----:B------:R-:W-:-:S04]  /*0170*/  IMAD R13, R7, 0x260, R0 ;  /* 0x00000260070d7824 */ /* 0x000fc800078e0200 */
[----:B------:R-:W-:-:S04]  /*0180*/  FADD R9, R6, -R9 ;  /* 0x8000000906097221 */ /* 0x000fc80000000000 */
[----:B------:R-:W-:Y:S01]  /*0190*/  FADD R0, -R9, 1 ;  /* 0x3f80000009007421 */ /* 0x000fe20000000100 */
[----:B0-----:R-:W-:-:S04]  /*01a0*/  IMAD.WIDE R4, R13, 0x4, R4 ;  /* 0x000000040d047825 */ /* 0x001fc800078e0204 */
[----:B--2---:R-:W-:-:S04]  /*01b0*/  FMUL R7, R9, R10 ;  /* 0x0000000a09077220 */ /* 0x004fc80000400000 */
[----:B---3--:R-:W-:-:S05]  /*01c0*/  FFMA R7, R0, R11, R7 ;  /* 0x0000000b00077223 */ /* 0x008fca0000000007 */
[----:B------:R-:W-:Y:S04]  /*01d0*/  STG.E desc[UR4][R4.64], R7 ;  /* 0x0000000704007986 */ /* 0x000fe8000c101904 */
[----:B------:R-:W2:Y:S04]  /*01e0*/  LDG.E R6, desc[UR4][R2.64+0x1b0004] ;  /* 0x1b00040402067981 */ /* 0x000ea8000c1e1900 */
[----:B------:R-:W3:Y:S01]  /*01f0*/  LDG.E R11, desc[UR4][R2.64+0x1b0000] ;  /* 0x1b000004020b7981 */ /* 0x000ee2000c1e1900 */
[----:B--2---:R-:W-:-:S04]  /*0200*/  FMUL R13, R9, R6 ;  /* 0x00000006090d7220 */ /* 0x004fc80000400000 */
[----:B---3--:R-:W-:-:S05]  /*0210*/  FFMA R11, R0, R11, R13 ;  /* 0x0000000b000b7223 */ /* 0x008fca000000000d */
[----:B------:R-:W-:Y:S04]  /*0220*/  STG.E desc[UR4][R4.64+0x156000], R11 ;  /* 0x1560000b04007986 */ /* 0x000fe8000c101904 */
[----:B------:R-:W2:Y:S04]  /*0230*/  LDG.E R6, desc[UR4][R2.64+0x360004] ;  /* 0x3600040402067981 */ /* 0x000ea8000c1e1900 */
[----:B------:R-:W3:Y:S01]  /*0240*/  LDG.E R13, desc[UR4][R2.64+0x360000] ;  /* 0x36000004020d7981 */ /* 0x000ee2000c1e1900 */
[----:B--2---:R-:W-:-:S04]  /*0250*/  FMUL R9, R9, R6 ;  /* 0x0000000609097220 */ /* 0x004fc80000400000 */
[----:B---3--:R-:W-:-:S05]  /*0260*/  FFMA R9, R0, R13, R9 ;  /* 0x0000000d00097223 */ /* 0x008fca0000000009 */
[----:B------:R-:W-:Y:S01]  /*0270*/  STG.E desc[UR4][R4.64+0x2ac000], R9 ;  /* 0x2ac0000904007986 */ /* 0x000fe2000c101904 */
[----:B------:R-:W-:Y:S05]  /*0280*/  EXIT ;  /* 0x000000000000794d */ /* 0x000fea0003800000 */
.L_x_202:
        /* <DEDUP_REMOVED lines=15> */
.L_x_248:


//--------------------- .text._Z21u08_to_f32_3ch_kernelPfPhii --------------------------
	.section	.text._Z21u08_to_f32_3ch_kernelPfPhii,"ax",@progbits
	.align	128
        .global         _Z21u08_to_f32_3ch_kernelPfPhii
        .type           _Z21u08_to_f32_3ch_kernelPfPhii,@function
        .size           _Z21u08_to_f32_3ch_kernelPfPhii,(.L_x_234 - _Z21u08_to_f32_3ch_kernelPfPhii)
        .other          _Z21u08_to_f32_3ch_kernelPfPhii,@"STO_CUDA_ENTRY STV_DEFAULT"
_Z21u08_to_f32_3ch_kernelPfPhii:
.text._Z21u08_to_f32_3ch_kernelPfPhii:
[----:B------:R-:W-:Y:S01]  /*0000*/  LDC R1, c[0x0][0x37c] ;  /* 0x0000df00ff017b82 */ /* 0x000fe20000000800 */
[----:B------:R-:W0:Y:S07]  /*0010*/  S2R R3, SR_TID.Y ;  /* 0x0000000000037919 */ /* 0x000e2e0000002200 */
[----:B------:R-:W1:Y:S01]  /*0020*/  LDC R5, c[0x0][0x360] ;  /* 0x0000d800ff057b82 */ /* 0x000e620000000800 */
[----:B------:R-:W2:Y:S01]  /*0030*/  LDCU.64 UR6, c[0x0][0x390] ;  /* 0x00007200ff0677ac */ /* 0x000ea20008000a00 */
[----:B------:R-:W1:Y:S06]  /*0040*/  S2R R6, SR_TID.X ;  /* 0x0000000000067919 */ /* 0x000e6c0000002100 */
[----:B------:R-:W0:Y:S08]  /*0050*/  S2UR UR5, SR_CTAID.Y ;  /* 0x00000000000579c3 */ /* 0x000e300000002600 */
[----:B------:R-:W0:Y:S08]  /*0060*/  LDC R0, c[0x0][0x364] ;  /* 0x0000d900ff007b82 */ /* 0x000e300000000800 */
[----:B------:R-:W1:Y:S01]  /*0070*/  S2UR UR4, SR_CTAID.X ;  /* 0x00000000000479c3 */ /* 0x000e620000002500 */
[----:B0-----:R-:W-:-:S05]  /*0080*/  IMAD R3, R0, UR5, R3 ;  /* 0x0000000500037c24 */ /* 0x001fca000f8e0203 */
[----:B--2---:R-:W-:Y:S01]  /*0090*/  ISETP.GE.AND P0, PT, R3, UR7, PT ;  /* 0x0000000703007c0c */ /* 0x004fe2000bf06270 */
[----:B-1----:R-:W-:-:S05]  /*00a0*/  IMAD R6, R5, UR4, R6 ;  /* 0x0000000405067c24 */ /* 0x002fca000f8e0206 */
[----:B------:R-:W-:-:S13]  /*00b0*/  ISETP.GE.OR P0, PT, R6, UR6, P0 ;  /* 0x0000000606007c0c */ /* 0x000fda0008706670 */
[----:B------:R-:W-:Y:S05]  /*00c0*/  @P0 EXIT ;  /* 0x000000000000094d */ /* 0x000fea0003800000 */
[----:B------:R-:W0:Y:S01]  /*00d0*/  LDCU.64 UR8, c[0x0][0x388] ;  /* 0x00007100ff0877ac */ /* 0x000e220008000a00 */
[----:B------:R-:W-:Y:S01]  /*00e0*/  IMAD R6, R3, UR6, R6 ;  /* 0x0000000603067c24 */ /* 0x000fe2000f8e0206 */
[----:B------:R-:W1:Y:S04]  /*00f0*/  LDCU.64 UR4, c[0x0][0x358] ;  /* 0x00006b00ff0477ac */ /* 0x000e680008000a00 */
[----:B0-----:R-:W-:-:S04]  /*0100*/  IADD3 R4, P0, PT, R6, UR8, RZ ;  /* 0x0000000806047c10 */ /* 0x001fc8000ff1e0ff */
[----:B------:R-:W-:-:S05]  /*0110*/  LEA.HI.X.SX32 R5, R6, UR9, 0x1, P0 ;  /* 0x0000000906057c11 */ /* 0x000fca00080f0eff */
[----:B-1----:R-:W2:Y:S01]  /*0120*/  LDG.E.U8 R0, desc[UR4][R4.64] ;  /* 0x0000000404007981 */ /* 0x002ea2000c1e1100 */
[----:B------:R-:W-:Y:S01]  /*0130*/  IMAD.MOV.U32 R7, RZ, RZ, 0x3b808081 ;  /* 0x3b808081ff077424 */ /* 0x000fe200078e00ff */
[----:B------:R-:W-:Y:S01]  /*0140*/  BSSY.RECONVERGENT B0, `(.L_x_203) ;  /* 0x000000e000007945 */ /* 0x000fe20003800200 */
[----:B------:R-:W-:-:S04]  /*0150*/  IMAD.MOV.U32 R2, RZ, RZ, 0x437f0000 ;  /* 0x437f0000ff027424 */ /* 0x000fc800078e00ff */
[----:B------:R-:W-:-:S04]  /*0160*/  FFMA R3, R7, -R2, 1 ;  /* 0x3f80000007037423 */ /* 0x000fc80000000802 */
[----:B------:R-:W-:Y:S01]  /*0170*/  FFMA R3, R3, R7, 0.0039215688593685626984 ;  /* 0x3b80808103037423 */ /* 0x000fe20000000007 */
[----:B--2---:R-:W-:-:S04]  /*0180*/  I2FP.F32.U32 R0, R0 ;  /* 0x0000000000007245 */ /* 0x004fc80000201000 */
[----:B------:R-:W0:Y:S01]  /*0190*/  FCHK P0, R0, 255 ;  /* 0x437f000000007902 */ /* 0x000e220000000000 */
[----:B------:R-:W-:-:S04]  /*01a0*/  FFMA R7, R0, R3, RZ ;  /* 0x0000000300077223 */ /* 0x000fc800000000ff */
[----:B------:R-:W-:-:S04]  /*01b0*/  FFMA R8, R7, -255, R0 ;  /* 0xc37f000007087823 */ /* 0x000fc80000000000 */
[----:B------:R-:W-:Y:S01]  /*01c0*/  FFMA R3, R3, R8, R7 ;  /* 0x0000000803037223 */ /* 0x000fe20000000007 */
[----:B0-----:R-:W-:Y:S06]  /*01d0*/  @!P0 BRA `(.L_x_204) ;  /* 0x0000000000108947 */ /* 0x001fec0003800000 */
[----:B------:R-:W-:Y:S01]  /*01e0*/  IMAD.MOV.U32 R3, RZ, RZ, R0 ;  /* 0x000000ffff037224 */ /* 0x000fe200078e0000 */
[----:B------:R-:W-:-:S07]  /*01f0*/  MOV R8, 0x210 ;  /* 0x0000021000087802 */ /* 0x000fce0000000f00 */
[----:B------:R-:W-:Y:S05]  /*0200*/  CALL.REL.NOINC `($__internal_5_$__cuda_sm3x_div_rn_noftz_f32_slowpath) ;  /* 0x0000000000c07944 */ /* 0x000fea0003c00000 */
[----:B------:R-:W-:-:S07]  /*0210*/  IMAD.MOV.U32 R3, RZ, RZ, R0 ;  /* 0x000000ffff037224 */ /* 0x000fce00078e0000 */
.L_x_204:
[----:B------:R-:W-:Y:S05]  /*0220*/  BSYNC.RECONVERGENT B0 ;  /* 0x0000000000007941 */ /* 0x000fea0003800200 */
.L_x_203:
[----:B------:R-:W0:Y:S08]  /*0230*/  LDC.64 R8, c[0x0][0x390] ;  /* 0x0000e400ff087b82 */ /* 0x000e300000000a00 */
[----:B------:R-:W1:Y:S01]  /*0240*/  LDC.64 R12, c[0x0][0x380] ;  /* 0x0000e000ff0c7b82 */ /* 0x000e620000000a00 */
[----:B0-----:R-:W-:-:S05]  /*0250*/  IMAD R9, R9, R8, RZ ;  /* 0x0000000809097224 */ /* 0x001fca00078e02ff */
[----:B------:R-:W-:Y:S02]  /*0260*/  IADD3 R4, P0, PT, R9, R4, RZ ;  /* 0x0000000409047210 */ /* 0x000fe40007f1e0ff */
[----:B------:R-:W-:Y:S01]  /*0270*/  SHF.R.S32.HI R11, RZ, 0x1f, R9 ;  /* 0x0000001fff0b7819 */ /* 0x000fe20000011409 */
[----:B-1----:R-:W-:-:S04]  /*0280*/  IMAD.WIDE R6, R6, 0x4, R12 ;  /* 0x0000000406067825 */ /* 0x002fc800078e020c */
[----:B------:R-:W-:Y:S01]  /*0290*/  IMAD.X R5, R11, 0x1, R5, P0 ;  /* 0x000000010b057824 */ /* 0x000fe200000e0605 */
[----:B------:R0:W-:Y:S04]  /*02a0*/  STG.E desc[UR4][R6.64], R3 ;  /* 0x0000000306007986 */ /* 0x0001e8000c101904 */
[----:B------:R-:W2:Y:S01]  /*02b0*/  LDG.E.U8 R0, desc[UR4][R4.64] ;  /* 0x0000000404007981 */ /* 0x000ea2000c1e1100 */
[----:B------:R-:W-:Y:S01]  /*02c0*/  IMAD.MOV.U32 R15, RZ, RZ, 0x3b808081 ;  /* 0x3b808081ff0f7424 */ /* 0x000fe200078e00ff */
[----:B------:R-:W-:Y:S03]  /*02d0*/  BSSY.RECONVERGENT B0, `(.L_x_205) ;  /* 0x000000d000007945 */ /* 0x000fe60003800200 */
[----:B------:R-:W-:Y:S01]  /*02e0*/  FFMA R8, R15, -R2, 1 ;  /* 0x3f8000000f087423 */ /* 0x000fe20000000802 */
[----:B--2---:R-:W-:-:S03]  /*02f0*/  I2FP.F32.U32 R13, R0 ;  /* 0x00000000000d7245 */ /* 0x004fc60000201000 */
[----:B------:R-:W-:Y:S01]  /*0300*/  FFMA R0, R8, R15, 0.0039215688593685626984 ;  /* 0x3b80808108007423 */ /* 0x000fe2000000000f */
[----:B------:R-:W1:Y:S03]  /*0310*/  FCHK P0, R13, 255 ;  /* 0x437f00000d007902 */ /* 0x000e660000000000 */
[----:B------:R-:W-:-:S04]  /*0320*/  FFMA R8, R0, R13, RZ ;  /* 0x0000000d00087223 */ /* 0x000fc800000000ff */
[----:B------:R-:W-:-:S04]  /*0330*/  FFMA R15, R8, -255, R13 ;  /* 0xc37f0000080f7823 */ /* 0x000fc8000000000d */
[----:B------:R-:W-:Y:S01]  /*0340*/  FFMA R15, R0, R15, R8 ;  /* 0x0000000f000f7223 */ /* 0x000fe20000000008 */
[----:B01----:R-:W-:Y:S06]  /*0350*/  @!P0 BRA `(.L_x_206) ;  /* 0x0000000000108947 */ /* 0x003fec0003800000 */
[----:B------:R-:W-:Y:S01]  /*0360*/  IMAD.MOV.U32 R3, RZ, RZ, R13 ;  /* 0x000000ffff037224 */ /* 0x000fe200078e000d */
[----:B------:R-:W-:-:S07]  /*0370*/  MOV R8, 0x390 ;  /* 0x0000039000087802 */ /* 0x000fce0000000f00 */
[----:B------:R-:W-:Y:S05]  /*0380*/  CALL.REL.NOINC `($__internal_5_$__cuda_sm3x_div_rn_noftz_f32_slowpath) ;  /* 0x0000000000607944 */ /* 0x000fea0003c00000 */
[----:B------:R-:W-:-:S07]  /*0390*/  MOV R15, R0 ;  /* 0x00000000000f7202 */ /* 0x000fce0000000f00 */
.L_x_206:
[----:B------:R-:W-:Y:S05]  /*03a0*/  BSYNC.RECONVERGENT B0 ;  /* 0x0000000000007941 */ /* 0x000fea0003800200 */
.L_x_205:
[C---:B------:R-:W-:Y:S01]  /*03b0*/  IADD3 R4, P0, PT, R9.reuse, R4, RZ ;  /* 0x0000000409047210 */ /* 0x040fe20007f1e0ff */
[----:B------:R-:W-:-:S04]  /*03c0*/  IMAD.WIDE R6, R9, 0x4, R6 ;  /* 0x0000000409067825 */ /* 0x000fc800078e0206 */
[----:B------:R-:W-:Y:S01]  /*03d0*/  IMAD.X R5, R11, 0x1, R5, P0 ;  /* 0x000000010b057824 */ /* 0x000fe200000e0605 */
[----:B------:R0:W-:Y:S04]  /*03e0*/  STG.E desc[UR4][R6.64], R15 ;  /* 0x0000000f06007986 */ /* 0x0001e8000c101904 */
[----:B------:R-:W2:Y:S01]  /*03f0*/  LDG.E.U8 R4, desc[UR4][R4.64] ;  /* 0x0000000404047981 */ /* 0x000ea2000c1e1100 */
[----:B------:R-:W-:Y:S01]  /*0400*/  IMAD.MOV.U32 R11, RZ, RZ, 0x3b808081 ;  /* 0x3b808081ff0b7424 */ /* 0x000fe200078e00ff */
[----:B------:R-:W-:Y:S03]  /*0410*/  BSSY.RECONVERGENT B0, `(.L_x_207) ;  /* 0x000000c000007945 */ /* 0x000fe60003800200 */
[----:B------:R-:W-:-:S04]  /*0420*/  FFMA R0, R11, -R2, 1 ;  /* 0x3f8000000b007423 */ /* 0x000fc80000000802 */
[----:B------:R-:W-:Y:S01]  /*0430*/  FFMA R0, R0, R11, 0.0039215688593685626984 ;  /* 0x3b80808100007423 */ /* 0x000fe2000000000b */
[----:B--2---:R-:W-:-:S04]  /*0440*/  I2FP.F32.U32 R3, R4 ;  /* 0x0000000400037245 */ /* 0x004fc80000201000 */
[----:B------:R-:W1:Y:S01]  /*0450*/  FCHK P0, R3, 255 ;  /* 0x437f000003007902 */ /* 0x000e620000000000 */
[----:B------:R-:W-:-:S04]  /*0460*/  FFMA R8, R0, R3, RZ ;  /* 0x0000000300087223 */ /* 0x000fc800000000ff */
[----:B------:R-:W-:-:S04]  /*0470*/  FFMA R11, R8, -255, R3 ;  /* 0xc37f0000080b7823 */ /* 0x000fc80000000003 */
[----:B------:R-:W-:Y:S01]  /*0480*/  FFMA R11, R0, R11, R8 ;  /* 0x0000000b000b7223 */ /* 0x000fe20000000008 */
[----:B01----:R-:W-:Y:S06]  /*0490*/  @!P0 BRA `(.L_x_208) ;  /* 0x00000000000c8947 */ /* 0x003fec0003800000 */
[----:B------:R-:W-:-:S07]  /*04a0*/  MOV R8, 0x4c0 ;  /* 0x000004c000087802 */ /* 0x000fce0000000f00 */
[----:B------:R-:W-:Y:S05]  /*04b0*/  CALL.REL.NOINC `($__internal_5_$__cuda_sm3x_div_rn_noftz_f32_slowpath) ;  /* 0x0000000000147944 */ /* 0x000fea0003c00000 */
[----:B------:R-:W-:-:S07]  /*04c0*/  IMAD.MOV.U32 R11, RZ, RZ, R0 ;  /* 0x000000ffff0b7224 */ /* 0x000fce00078e0000 */
.L_x_208:
[----:B------:R-:W-:Y:S05]  /*04d0*/  BSYNC.RECONVERGENT B0 ;  /* 0x0000000000007941 */ /* 0x000fea0003800200 */
.L_x_207:
[----:B------:R-:W-:-:S05]  /*04e0*/  IMAD.WIDE R6, R9, 0x4, R6 ;  /* 0x0000000409067825 */ /* 0x000fca00078e0206 */
[----:B------:R-:W-:Y:S01]  /*04f0*/  STG.E desc[UR4][R6.64], R11 ;  /* 0x0000000b06007986 */ /* 0x000fe2000c101904 */
[----:B------:R-:W-:Y:S05]  /*0500*/  EXIT ;  /* 0x000000000000794d */ /* 0x000fea0003800000 */
        .weak           $__internal_5_$__cuda_sm3x_div_rn_noftz_f32_slowpath
        .type           $__internal_5_$__cuda_sm3x_div_rn_noftz_f32_slowpath,@function
        .size           $__internal_5_$__cuda_sm3x_div_rn_noftz_f32_slowpath,(.L_x_234 - $__internal_5_$__cuda_sm3x_div_rn_noftz_f32_slowpath)
$__internal_5_$__cuda_sm3x_div_rn_noftz_f32_slowpath:
[----:B------:R-:W-:Y:S01]  /*0510*/  SHF.R.U32.HI R10, RZ, 0x17, R2 ;  /* 0x00000017ff0a7819 */ /* 0x000fe20000011602 */
[----:B------:R-:W-:Y:S01]  /*0520*/  BSSY.RECONVERGENT B1, `(.L_x_209) ;  /* 0x0000064000017945 */ /* 0x000fe20003800200 */
[----:B------:R-:W-:Y:S01]  /*0530*/  SHF.R.U32.HI R0, RZ, 0x17, R3 ;  /* 0x00000017ff007819 */ /* 0x000fe20000011603 */
[----:B------:R-:W-:Y:S01]  /*0540*/  HFMA2 R14, -RZ, RZ, 3.748046875, 0 ;  /* 0x437f0000ff0e7431 */ /* 0x000fe200000001ff */
[----:B------:R-:W-:Y:S02]  /*0550*/  LOP3.LUT R10, R10, 0xff, RZ, 0xc0, !PT ;  /* 0x000000ff0a0a7812 */ /* 0x000fe400078ec0ff */
[----:B------:R-:W-:-:S03]  /*0560*/  LOP3.LUT R16, R0, 0xff, RZ, 0xc0, !PT ;  /* 0x000000ff00107812 */ /* 0x000fc600078ec0ff */
[----:B------:R-:W-:Y:S02]  /*0570*/  VIADD R13, R10, 0xffffffff ;  /* 0xffffffff0a0d7836 */ /* 0x000fe40000000000 */
[----:B------:R-:W-:-:S03]  /*0580*/  VIADD R15, R16, 0xffffffff ;  /* 0xffffffff100f7836 */ /* 0x000fc60000000000 */
[----:B------:R-:W-:-:S04]  /*0590*/  ISETP.GT.U32.AND P0, PT, R13, 0xfd, PT ;  /* 0x000000fd0d00780c */ /* 0x000fc80003f04070 */
[----:B------:R-:W-:-:S13]  /*05a0*/  ISETP.GT.U32.OR P0, PT, R15, 0xfd, P0 ;  /* 0x000000fd0f00780c */ /* 0x000fda0000704470 */
[----:B------:R-:W-:Y:S01]  /*05b0*/  @!P0 IMAD.MOV.U32 R12, RZ, RZ, RZ ;  /* 0x000000ffff0c8224 */ /* 0x000fe200078e00ff */
[----:B------:R-:W-:Y:S06]  /*05c0*/  @!P0 BRA `(.L_x_210) ;  /* 0x0000000000608947 */ /* 0x000fec0003800000 */
[----:B------:R-:W-:Y:S01]  /*05d0*/  IMAD.MOV.U32 R0, RZ, RZ, 0x437f0000 ;  /* 0x437f0000ff007424 */ /* 0x000fe200078e00ff */
        /* <DEDUP_REMOVED lines=21> */
[----:B------:R-:W-:Y:S02]  /*0730*/  @!P1 FFMA R14, R0, 1.84467440737095516160e+19, RZ ;  /* 0x5f800000000e9823 */ /* 0x000fe400000000ff */
[----:B------:R-:W-:-:S07]  /*0740*/  @!P1 VIADD R12, R12, 0x40 ;  /* 0x000000400c0c9836 */ /* 0x000fce0000000000 */
.L_x_210:
[----:B------:R-:W-:Y:S01]  /*0750*/  LEA R13, R10, 0xc0800000, 0x17 ;  /* 0xc08000000a0d7811 */ /* 0x000fe200078eb8ff */
[----:B------:R-:W-:Y:S03]  /*0760*/  BSSY.RECONVERGENT B2, `(.L_x_215) ;  /* 0x0000036000027945 */ /* 0x000fe60003800200 */
[----:B------:R-:W-:Y:S01]  /*0770*/  IADD3 R15, PT, PT, -R13, R14, RZ ;  /* 0x0000000e0d0f7210 */ /* 0x000fe20007ffe1ff */
[----:B------:R-:W-:-:S03]  /*0780*/  VIADD R13, R16, 0xffffff81 ;  /* 0xffffff81100d7836 */ /* 0x000fc60000000000 */
[----:B------:R-:W0:Y:S01]  /*0790*/  MUFU.RCP R14, R15 ;  /* 0x0000000f000e7308 */ /* 0x000e220000001000 */
[----:B------:R-:W-:Y:S01]  /*07a0*/  FADD.FTZ R17, -R15, -RZ ;  /* 0x800000ff0f117221 */ /* 0x000fe20000010100 */
[C---:B------:R-:W-:Y:S01]  /*07b0*/  IMAD R0, R13.reuse, -0x800000, R3 ;  /* 0xff8000000d007824 */ /* 0x040fe200078e0203 */
[----:B------:R-:W-:-:S05]  /*07c0*/  IADD3 R13, PT, PT, R13, 0x7f, -R10 ;  /* 0x0000007f0d0d7810 */ /* 0x000fca0007ffe80a */
[----:B------:R-:W-:Y:S02]  /*07d0*/  IMAD.IADD R13, R13, 0x1, R12 ;  /* 0x000000010d0d7824 */ /* 0x000fe400078e020c */
        /* <DEDUP_REMOVED lines=21> */
[C---:B------:R-:W-:Y:S01]  /*0930*/  VIADD R13, R15.reuse, 0x20 ;  /* 0x000000200f0d7836 */ /* 0x040fe20000000000 */
[C---:B------:R-:W-:Y:S02]  /*0940*/  ISETP.NE.AND P2, PT, R15.reuse, RZ, PT ;  /* 0x000000ff0f00720c */ /* 0x040fe40003f45270 */
[----:B------:R-:W-:Y:S02]  /*0950*/  ISETP.NE.AND P1, PT, R15, RZ, PT ;  /* 0x000000ff0f00720c */ /* 0x000fe40003f25270 */
[----:B------:R-:W-:Y:S01]  /*0960*/  LOP3.LUT R12, R10, 0x7fffff, RZ, 0xc0, !PT ;  /* 0x007fffff0a0c7812 */ /* 0x000fe200078ec0ff */
[CCC-:B------:R-:W-:Y:S01]  /*0970*/  FFMA.RP R10, R3.reuse, R17.reuse, R14.reuse ;  /* 0x00000011030a7223 */ /* 0x1c0fe2000000800e */
[----:B------:R-:W-:Y:S01]  /*0980*/  FFMA.RM R3, R3, R17, R14 ;  /* 0x0000001103037223 */ /* 0x000fe2000000400e */
[----:B------:R-:W-:Y:S02]  /*0990*/  IADD3 R14, PT, PT, -R15, RZ, RZ ;  /* 0x000000ff0f0e7210 */ /* 0x000fe40007ffe1ff */
        /* <DEDUP_REMOVED lines=14> */
.L_x_217:
[----:B------:R-:W-:-:S04]  /*0a80*/  LOP3.LUT R0, R0, 0x80000000, RZ, 0xc0, !PT ;  /* 0x8000000000007812 */ /* 0x000fc800078ec0ff */
[----:B------:R-:W-:Y:S01]  /*0a90*/  LOP3.LUT R0, R0, 0x7f800000, RZ, 0xfc, !PT ;  /* 0x7f80000000007812 */ /* 0x000fe200078efcff */
[----:B------:R-:W-:Y:S06]  /*0aa0*/  BRA `(.L_x_218) ;  /* 0x0000000000047947 */ /* 0x000fec0003800000 */
.L_x_216:
[----:B------:R-:W-:-:S07]  /*0ab0*/  IMAD R0, R13, 0x800000, R0 ;  /* 0x008000000d007824 */ /* 0x000fce00078e0200 */
.L_x_218:
[----:B------:R-:W-:Y:S05]  /*0ac0*/  BSYNC.RECONVERGENT B2 ;  /* 0x0000000000027941 */ /* 0x000fea0003800200 */
.L_x_215:
[----:B------:R-:W-:Y:S05]  /*0ad0*/  BRA `(.L_x_219) ;  /* 0x0000000000207947 */ /* 0x000fea0003800000 */
.L_x_214:
[----:B------:R-:W-:-:S04]  /*0ae0*/  LOP3.LUT R0, R14, 0x80000000, R3, 0x48, !PT ;  /* 0x800000000e007812 */ /* 0x000fc800078e4803 */
[----:B------:R-:W-:Y:S01]  /*0af0*/  LOP3.LUT R0, R0, 0x7f800000, RZ, 0xfc, !PT ;  /* 0x7f80000000007812 */ /* 0x000fe200078efcff */
[----:B------:R-:W-:Y:S06]  /*0b00*/  BRA `(.L_x_219) ;  /* 0x0000000000147947 */ /* 0x000fec0003800000 */
.L_x_213:
[----:B------:R-:W-:Y:S01]  /*0b10*/  LOP3.LUT R0, R14, 0x80000000, R3, 0x48, !PT ;  /* 0x800000000e007812 */ /* 0x000fe200078e4803 */
[----:B------:R-:W-:Y:S06]  /*0b20*/  BRA `(.L_x_219) ;  /* 0x00000000000c7947 */ /* 0x000fec0003800000 */
.L_x_212:
[----:B------:R-:W0:Y:S01]  /*0b30*/  MUFU.RSQ R0, -QNAN ;  /* 0xffc0000000007908 */ /* 0x000e220000001400 */
[----:B------:R-:W-:Y:S05]  /*0b40*/  BRA `(.L_x_219) ;  /* 0x0000000000047947 */ /* 0x000fea0003800000 */
.L_x_211:
[----:B------:R-:W-:-:S07]  /*0b50*/  FADD.FTZ R0, R3, R0 ;  /* 0x0000000003007221 */ /* 0x000fce0000010000 */
.L_x_219:
[----:B------:R-:W-:Y:S05]  /*0b60*/  BSYNC.RECONVERGENT B1 ;  /* 0x0000000000017941 */ /* 0x000fea0003800200 */
.L_x_209:
[----:B------:R-:W-:Y:S02]  /*0b70*/  IMAD.MOV.U32 R12, RZ, RZ, R8 ;  /* 0x000000ffff0c7224 */ /* 0x000fe400078e0008 */
[----:B------:R-:W-:-:S04]  /*0b80*/  IMAD.MOV.U32 R13, RZ, RZ, 0x0 ;  /* 0x00000000ff0d7424 */ /* 0x000fc800078e00ff */
[----:B0-----:R-:W-:Y:S05]  /*0b90*/  RET.REL.NODEC R12 `(_Z21u08_to_f32_3ch_kernelPfPhii) ;  /* 0xfffffff40c187950 */ /* 0x001fea0003c3ffff */
.L_x_220:
        /* <DEDUP_REMOVED lines=14> */
.L_x_234:


//--------------------- .nv.shared.reserved.0     --------------------------
	.section	.nv.shared.reserved.0,"aw",@nobits
	.weak		__nv_reservedSMEM_offset_0_alias
	.size		__nv_reservedSMEM_offset_0_alias, 0, 64
	.other		__nv_reservedSMEM_offset_0_alias,@"STO_CUDA_RESERVED_SHARED STV_DEFAULT"
__nv_reservedSMEM_offset_0_alias:
	.zero		0
	.zero		64


//--------------------- .nv.constant0._Z14softmax_kernelPfiiiiiifS_ --------------------------
	.section	.nv.constant0._Z14softmax_kernelPfiiiiiifS_,"a",@progbits
	.sectionflags	@""
	.align	4
.nv.constant0._Z14softmax_kernelPfiiiiiifS_:
	.zero		944


//--------------------- .nv.constant0._Z12reorg_kerneliPfiiiiiiS_ --------------------------
	.section	.nv.constant0._Z12reorg_kerneliPfiiiiiiS_,"a",@progbits
	.sectionflags	@""
	.align	4
.nv.constant0._Z12reorg_kerneliPfiiiiiiS_:
	.zero		944


//--------------------- .nv.constant0._Z11copy_kerneliPfiiS_ii --------------------------
	.section	.nv.constant0._Z11copy_kerneliPfiiS_ii,"a",@progbits
	.sectionflags	@""
	.align	4
.nv.constant0._Z11copy_kerneliPfiiS_ii:
	.zero		936


//--------------------- .nv.constant0._Z28forward_maxpool_layer_kerneliiiiiiiPfS_ --------------------------
	.section	.nv.constant0._Z28forward_maxpool_layer_kerneliiiiiiiPfS_,"a",@progbits
	.sectionflags	@""
	.align	4
.nv.constant0._Z28forward_maxpool_layer_kerneliiiiiiiPfS_:
	.zero		944


//--------------------- .nv.constant0._Z21activate_array_kernelPfi10ACTIVATION --------------------------
	.section	.nv.constant0._Z21activate_array_kernelPfi10ACTIVATION,"a",@progbits
	.sectionflags	@""
	.align	4
.nv.constant0._Z21activate_array_kernelPfi10ACTIVATION:
	.zero		912


//--------------------- .nv.constant0._Z15add_bias_kernelPfS_iii --------------------------
	.section	.nv.constant0._Z15add_bias_kernelPfS_iii,"a",@progbits
	.sectionflags	@""
	.align	4
.nv.constant0._Z15add_bias_kernelPfS_iii:
	.zero		924


//--------------------- .nv.constant0._Z17scale_bias_kernelPfS_ii --------------------------
	.section	.nv.constant0._Z17scale_bias_kernelPfS_ii,"a",@progbits
	.sectionflags	@""
	.align	4
.nv.constant0._Z17scale_bias_kernelPfS_ii:
	.zero		920


//--------------------- .nv.constant0._Z16normalize_kerneliPfS_S_iii --------------------------
	.section	.nv.constant0._Z16normalize_kerneliPfS_S_iii,"a",@progbits
	.sectionflags	@""
	.align	4
.nv.constant0._Z16normalize_kerneliPfS_S_iii:
	.zero		940


//--------------------- .nv.constant0._Z17im2col_gpu_kerneliPKfiiiiiiiPf --------------------------
	.section	.nv.constant0._Z17im2col_gpu_kerneliPKfiiiiiiiPf,"a",@progbits
	.sectionflags	@""
	.align	4
.nv.constant0._Z17im2col_gpu_kerneliPKfiiiiiiiPf:
	.zero		952


//--------------------- .nv.constant0._Z11fill_kernelifPfi --------------------------
	.section	.nv.constant0._Z11fill_kernelifPfi,"a",@progbits
	.sectionflags	@""
	.align	4
.nv.constant0._Z11fill_kernelifPfi:
	.zero		916


//--------------------- .nv.constant0._Z18embed_image_kernelPfS_ii --------------------------
	.section	.nv.constant0._Z18embed_image_kernelPfS_ii,"a",@progbits
	.sectionflags	@""
	.align	4
.nv.constant0._Z18embed_image_kernelPfS_ii:
	.zero		920


//--------------------- .nv.constant0._Z17fill_image_kernelPf --------------------------
	.section	.nv.constant0._Z17fill_image_kernelPf,"a",@progbits
	.sectionflags	@""
	.align	4
.nv.constant0._Z17fill_image_kernelPf:
	.zero		904


//--------------------- .nv.constant0._Z21resize_image_2_kernelPfS_ --------------------------
	.section	.nv.constant0._Z21resize_image_2_kernelPfS_,"a",@progbits
	.sectionflags	@""
	.align	4
.nv.constant0._Z21resize_image_2_kernelPfS_:
	.zero		912


//--------------------- .nv.constant0._Z21resize_image_1_kernelPfS_ --------------------------
	.section	.nv.constant0._Z21resize_image_1_kernelPfS_,"a",@progbits
	.sectionflags	@""
	.align	4
.nv.constant0._Z21resize_image_1_kernelPfS_:
	.zero		912


//--------------------- .nv.constant0._Z21u08_to_f32_3ch_kernelPfPhii --------------------------
	.section	.nv.constant0._Z21u08_to_f32_3ch_kernelPfPhii,"a",@progbits
	.sectionflags	@""
	.align	4
.nv.constant0._Z21u08_to_f32_3ch_kernelPfPhii:
	.zero		920


//--------------------- SYMBOLS --------------------------

	.type		.nv.reservedSmem.offset0,@object
	.size		.nv.reservedSmem.offset0,0x4
